def matmul_kernel(
    a_ptr,
    b_ptr,
    c_ptr,
    M,
    N,
    K,
    stride_am,
    stride_ak,
    stride_bk,
    stride_bn,
    stride_cm,
    stride_cn,
    BLOCK_M: tl.constexpr,
    BLOCK_N: tl.constexpr,
    BLOCK_K: tl.constexpr,
    GROUP_M: tl.constexpr,
):
    pid = tl.program_id(axis=0)
    num_pid_m = tl.cdiv(M, BLOCK_M)
    num_pid_n = tl.cdiv(N, BLOCK_N)
    num_pid_in_group = GROUP_M * num_pid_n
    group_id = pid // num_pid_in_group
    first_pid_m = group_id * GROUP_M
    group_size_m = min(num_pid_m - first_pid_m, GROUP_M)
    pid_m = first_pid_m + ((pid % num_pid_in_group) % group_size_m)
    pid_n = (pid % num_pid_in_group) // group_size_m

    offs_am = (pid_m * BLOCK_M + tl.arange(0, BLOCK_M)) % M
    offs_bn = (pid_n * BLOCK_N + tl.arange(0, BLOCK_N)) % N
    offs_k = tl.arange(0, BLOCK_K)
    a_ptrs = a_ptr + offs_am[:, None] * stride_am + offs_k[None, :] * stride_ak
    b_ptrs = b_ptr + offs_k[:, None] * stride_bk + offs_bn[None, :] * stride_bn

    acc = tl.zeros((BLOCK_M, BLOCK_N), dtype=tl.float32)
    for kk in range(0, tl.cdiv(K, BLOCK_K)):
        a = tl.load(a_ptrs, mask=offs_k[None, :] < K - kk * BLOCK_K, other=0.0)
        b = tl.load(b_ptrs, mask=offs_k[:, None] < K - kk * BLOCK_K, other=0.0)
        acc = tl.dot(a, b, acc)
        a_ptrs += BLOCK_K * stride_ak
        b_ptrs += BLOCK_K * stride_bk

    c = acc.to(c_ptr.dtype.element_ty)
    offs_cm = pid_m * BLOCK_M + tl.arange(0, BLOCK_M)
    offs_cn = pid_n * BLOCK_N + tl.arange(0, BLOCK_N)
    c_ptrs = c_ptr + offs_cm[:, None] * stride_cm + offs_cn[None, :] * stride_cn
    mask = (offs_cm[:, None] < M) & (offs_cn[None, :] < N)
    tl.store(c_ptrs, c, mask=mask)

# config = {"BLOCK_K": 32, "BLOCK_M": 16, "BLOCK_N": 512, "GROUP_M": 8, "arch": "sm_100", "dtype": "fp8e4m3", "num_ctas": 1, "num_stages": 3, "num_warps": 4}
# arch = sm_100


// ===== COMPILED SASS (sm_100a) =====

	.target	sm_100a

	.elftype	@"ET_EXEC"


//--------------------- .note.nv.tkinfo           --------------------------
	.section	.note.nv.tkinfo,"",@"SHT_NOTE"
	.sectionflags	@"SHF_NOTE_NV_TKINFO"
	.tkinfo
        /*0018*/ 	.word	0x00000081
        /*0030*/ 	.string	""
        /*0030*/ 	.string	"ptxas-blackwell"
        /*0030*/ 	.string	"Cuda compilation tools, release 12.9, V12.9.86"
        /*0030*/ 	.string	"Build cuda_12.9.r12.9/compiler.36037853_0"
        /*0030*/ 	.string	"-v  -suppress-debug-info  -lineinfo  -arch sm_100a "



//--------------------- .note.nv.cuver            --------------------------
	.section	.note.nv.cuver,"",@"SHT_NOTE"
	.sectionflags	@"SHF_NOTE_NV_CUVER"
        /*0018*/ 	.short	0x0001
        /*001a*/ 	.short	0x0064
        /*001c*/ 	.short	0x0001
        /*001e*/ 	.short	0x0000
        /*0020*/ 	.short	0x0001
        /*0022*/ 	.short	0x0000


//--------------------- .nv.info                  --------------------------
	.section	.nv.info,"",@"SHT_CUDA_INFO"
	.align	4


	//----- nvinfo : EIATTR_REGCOUNT
	.align		4
        /*0000*/ 	.byte	0x04, 0x2f
        /*0002*/ 	.short	(.L_1 - .L_0)
	.align		4
.L_0:
        /*0004*/ 	.word	index@(matmul_kernel)
        /*0008*/ 	.word	0x00000020


	//----- nvinfo : EIATTR_FRAME_SIZE
	.align		4
.L_1:
        /*000c*/ 	.byte	0x04, 0x11
        /*000e*/ 	.short	(.L_3 - .L_2)
	.align		4
.L_2:
        /*0010*/ 	.word	index@(matmul_kernel)
        /*0014*/ 	.word	0x00000880


	//----- nvinfo : EIATTR_MIN_STACK_SIZE
	.align		4
.L_3:
        /*0018*/ 	.byte	0x04, 0x12
        /*001a*/ 	.short	(.L_5 - .L_4)
	.align		4
.L_4:
        /*001c*/ 	.word	index@(matmul_kernel)
        /*0020*/ 	.word	0x00000880
.L_5:


//--------------------- .nv.info.matmul_kernel    --------------------------
	.section	.nv.info.matmul_kernel,"",@"SHT_CUDA_INFO"
	.sectionflags	@""
	.align	4


	//----- nvinfo : EIATTR_CUDA_API_VERSION
	.align		4
        /*0000*/ 	.byte	0x04, 0x37
        /*0002*/ 	.short	(.L_7 - .L_6)
.L_6:
        /*0004*/ 	.word	0x00000081


	//----- nvinfo : EIATTR_KPARAM_INFO
	.align		4
.L_7:
        /*0008*/ 	.byte	0x04, 0x17
        /*000a*/ 	.short	(.L_9 - .L_8)
.L_8:
        /*000c*/ 	.word	0x00000000
        /*0010*/ 	.short	0x000d
        /*0012*/ 	.short	0x0048
        /*0014*/ 	.byte	0x00, 0xf4, 0x21, 0x00


	//----- nvinfo : EIATTR_KPARAM_INFO
	.align		4
.L_9:
        /*0018*/ 	.byte	0x04, 0x17
        /*001a*/ 	.short	(.L_11 - .L_10)
.L_10:
        /*001c*/ 	.word	0x00000000
        /*0020*/ 	.short	0x000c
        /*0022*/ 	.short	0x0040
        /*0024*/ 	.byte	0x00, 0xf4, 0x21, 0x00


	//----- nvinfo : EIATTR_KPARAM_INFO
	.align		4
.L_11:
        /*0028*/ 	.byte	0x04, 0x17
        /*002a*/ 	.short	(.L_13 - .L_12)
.L_12:
        /*002c*/ 	.word	0x00000000
        /*0030*/ 	.short	0x000b
        /*0032*/ 	.short	0x0038
        /*0034*/ 	.byte	0x00, 0xf0, 0x11, 0x00


	//----- nvinfo : EIATTR_KPARAM_INFO
	.align		4
.L_13:
        /*0038*/ 	.byte	0x04, 0x17
        /*003a*/ 	.short	(.L_15 - .L_14)
.L_14:
        /*003c*/ 	.word	0x00000000
        /*0040*/ 	.short	0x000a
        /*0042*/ 	.short	0x0034
        /*0044*/ 	.byte	0x00, 0xf0, 0x11, 0x00


	//----- nvinfo : EIATTR_KPARAM_INFO
	.align		4
.L_15:
        /*0048*/ 	.byte	0x04, 0x17
        /*004a*/ 	.short	(.L_17 - .L_16)
.L_16:
        /*004c*/ 	.word	0x00000000
        /*0050*/ 	.short	0x0009
        /*0052*/ 	.short	0x0030
        /*0054*/ 	.byte	0x00, 0xf0, 0x11, 0x00


	//----- nvinfo : EIATTR_KPARAM_INFO
	.align		4
.L_17:
        /*0058*/ 	.byte	0x04, 0x17
        /*005a*/ 	.short	(.L_19 - .L_18)
.L_18:
        /*005c*/ 	.word	0x00000000
        /*0060*/ 	.short	0x0008
        /*0062*/ 	.short	0x002c
        /*0064*/ 	.byte	0x00, 0xf0, 0x11, 0x00


	//----- nvinfo : EIATTR_KPARAM_INFO
	.align		4
.L_19:
        /*0068*/ 	.byte	0x04, 0x17
        /*006a*/ 	.short	(.L_21 - .L_20)
.L_20:
        /*006c*/ 	.word	0x00000000
        /*0070*/ 	.short	0x0007
        /*0072*/ 	.short	0x0028
        /*0074*/ 	.byte	0x00, 0xf0, 0x11, 0x00


	//----- nvinfo : EIATTR_KPARAM_INFO
	.align		4
.L_21:
        /*0078*/ 	.byte	0x04, 0x17
        /*007a*/ 	.short	(.L_23 - .L_22)
.L_22:
        /*007c*/ 	.word	0x00000000
        /*0080*/ 	.short	0x0006
        /*0082*/ 	.short	0x0024
        /*0084*/ 	.byte	0x00, 0xf0, 0x11, 0x00


	//----- nvinfo : EIATTR_KPARAM_INFO
	.align		4
.L_23:
        /*0088*/ 	.byte	0x04, 0x17
        /*008a*/ 	.short	(.L_25 - .L_24)
.L_24:
        /*008c*/ 	.word	0x00000000
        /*0090*/ 	.short	0x0005
        /*0092*/ 	.short	0x0020
        /*0094*/ 	.byte	0x00, 0xf0, 0x11, 0x00


	//----- nvinfo : EIATTR_KPARAM_INFO
	.align		4
.L_25:
        /*0098*/ 	.byte	0x04, 0x17
        /*009a*/ 	.short	(.L_27 - .L_26)
.L_26:
        /*009c*/ 	.word	0x00000000
        /*00a0*/ 	.short	0x0004
        /*00a2*/ 	.short	0x001c
        /*00a4*/ 	.byte	0x00, 0xf0, 0x11, 0x00


	//----- nvinfo : EIATTR_KPARAM_INFO
	.align		4
.L_27:
        /*00a8*/ 	.byte	0x04, 0x17
        /*00aa*/ 	.short	(.L_29 - .L_28)
.L_28:
        /*00ac*/ 	.word	0x00000000
        /*00b0*/ 	.short	0x0003
        /*00b2*/ 	.short	0x0018
        /*00b4*/ 	.byte	0x00, 0xf0, 0x11, 0x00


	//----- nvinfo : EIATTR_KPARAM_INFO
	.align		4
.L_29:
        /*00b8*/ 	.byte	0x04, 0x17
        /*00ba*/ 	.short	(.L_31 - .L_30)
.L_30:
        /*00bc*/ 	.word	0x00000000
        /*00c0*/ 	.short	0x0002
        /*00c2*/ 	.short	0x0010
        /*00c4*/ 	.byte	0x00, 0xf4, 0x21, 0x00


	//----- nvinfo : EIATTR_KPARAM_INFO
	.align		4
.L_31:
        /*00c8*/ 	.byte	0x04, 0x17
        /*00ca*/ 	.short	(.L_33 - .L_32)
.L_32:
        /*00cc*/ 	.word	0x00000000
        /*00d0*/ 	.short	0x0001
        /*00d2*/ 	.short	0x0008
        /*00d4*/ 	.byte	0x00, 0xf4, 0x21, 0x00


	//----- nvinfo : EIATTR_KPARAM_INFO
	.align		4
.L_33:
        /*00d8*/ 	.byte	0x04, 0x17
        /*00da*/ 	.short	(.L_35 - .L_34)
.L_34:
        /*00dc*/ 	.word	0x00000000
        /*00e0*/ 	.short	0x0000
        /*00e2*/ 	.short	0x0000
        /*00e4*/ 	.byte	0x00, 0xf4, 0x21, 0x00


	//----- nvinfo : EIATTR_SPARSE_MMA_MASK
	.align		4
.L_35:
        /*00e8*/ 	.byte	0x03, 0x50
        /*00ea*/ 	.short	0x0000


	//----- nvinfo : EIATTR_MAXREG_COUNT
	.align		4
        /*00ec*/ 	.byte	0x03, 0x1b
        /*00ee*/ 	.short	0x00ff


	//----- nvinfo : EIATTR_NUM_BARRIERS
	.align		4
        /*00f0*/ 	.byte	0x02, 0x4c
        /*00f2*/ 	.byte	0x01
	.zero		1


	//----- nvinfo : EIATTR_ANNOTATIONS
	.align		4
        /*00f4*/ 	.byte	0x04, 0x55
        /*00f6*/ 	.short	(.L_37 - .L_36)


	//   ....[0]....
.L_36:
        /*00f8*/ 	.word	0x00000001
        /*00fc*/ 	.byte	0x30, 0x05, 0x00, 0x00, 0x01, 0x00, 0x00, 0x00, 0x50, 0x05, 0x00, 0x00, 0x01, 0x00, 0x00, 0x00
        /* <DEDUP_REMOVED lines=1297> */
        /*521c*/ 	.byte	0x00, 0xad, 0x01, 0x00, 0x01, 0x00, 0x00, 0x00, 0x80, 0xad, 0x01, 0x00


	//----- nvinfo : EIATTR_VRC_CTA_INIT_COUNT
	.align		4
.L_37:
        /*5228*/ 	.byte	0x02, 0x4a
	.zero		1
	.zero		1


	//----- nvinfo : EIATTR_EXIT_INSTR_OFFSETS
	.align		4
        /*522c*/ 	.byte	0x04, 0x1c
        /*522e*/ 	.short	(.L_39 - .L_38)


	//   ....[0]....
.L_38:
        /*5230*/ 	.word	0x0001b0f0


	//   ....[1]....
        /*5234*/ 	.word	0x0001b110


	//----- nvinfo : EIATTR_REQNTID
	.align		4
.L_39:
        /*5238*/ 	.byte	0x04, 0x10
        /*523a*/ 	.short	(.L_41 - .L_40)
.L_40:
        /*523c*/ 	.word	0x00000080
        /*5240*/ 	.word	0x00000001
        /*5244*/ 	.word	0x00000001


	//----- nvinfo : EIATTR_CBANK_PARAM_SIZE
	.align		4
.L_41:
        /*5248*/ 	.byte	0x03, 0x19
        /*524a*/ 	.short	0x0050


	//----- nvinfo : EIATTR_PARAM_CBANK
	.align		4
        /*524c*/ 	.byte	0x04, 0x0a
        /*524e*/ 	.short	(.L_43 - .L_42)
	.align		4
.L_42:
        /*5250*/ 	.word	index@(.nv.constant0.matmul_kernel)
        /*5254*/ 	.short	0x0380
        /*5256*/ 	.short	0x0050


	//----- nvinfo : EIATTR_SW_WAR
	.align		4
.L_43:
        /*5258*/ 	.byte	0x04, 0x36
        /*525a*/ 	.short	(.L_45 - .L_44)
.L_44:
        /*525c*/ 	.word	0x00000008
.L_45:


//--------------------- .nv.compat                --------------------------
	.section	.nv.compat,"",@"SHT_CUDA_COMPAT_INFO"
	.align	4
        /*0000*/ 	.byte	0x02, 0x02, 0x02, 0x00, 0x02, 0x05, 0x05, 0x00, 0x02, 0x03, 0x00, 0x00, 0x02, 0x06, 0x01, 0x00


//--------------------- .nv.callgraph             --------------------------
	.section	.nv.callgraph,"",@"SHT_CUDA_CALLGRAPH"
	.align	4
	.sectionentsize	8
	.align		4
        /*0000*/ 	.word	0x00000000
	.align		4
        /*0004*/ 	.word	0xffffffff
	.align		4
        /*0008*/ 	.word	0x00000000
	.align		4
        /*000c*/ 	.word	0xfffffffe
	.align		4
        /*0010*/ 	.word	0x00000000
	.align		4
        /*0014*/ 	.word	0xfffffffd
	.align		4
        /*0018*/ 	.word	0x00000000
	.align		4
        /*001c*/ 	.word	0xfffffffc


//--------------------- .text.matmul_kernel       --------------------------
	.section	.text.matmul_kernel,"ax",@progbits
	.align	128
        .global         matmul_kernel
        .type           matmul_kernel,@function
        .size           matmul_kernel,(.L_x_4 - matmul_kernel)
        .other          matmul_kernel,@"STO_CUDA_ENTRY STV_DEFAULT"
matmul_kernel:
.text.matmul_kernel:
[----:B------:R-:W0:Y:S08]  /*0000*/  LDC R1, c[0x0][0x37c] ;  /* 0x0000df00ff017b82 */ /* 0x000e300000000800 */
[----:B------:R-:W1:Y:S01]  /*0010*/  LDC.64 R2, c[0x0][0x398] ;  /* 0x0000e600ff027b82 */ /* 0x000e620000000a00 */
[----:B------:R-:W2:Y:S01]  /*0020*/  S2R R16, SR_TID.X ;  /* 0x0000000000107919 */ /* 0x000ea20000002100 */
[----:B------:R-:W3:Y:S01]  /*0030*/  LDCU UR4, c[0x0][0x3a0] ;  /* 0x00007400ff0477ac */ /* 0x000ee20008000800 */
[----:B0-----:R-:W-:Y:S01]  /*0040*/  VIADD R1, R1, 0xfffff780 ;  /* 0xfffff78001017836 */ /* 0x001fe20000000000 */
[----:B------:R-:W0:Y:S01]  /*0050*/  LDCU.64 UR12, c[0x0][0x358] ;  /* 0x00006b00ff0c77ac */ /* 0x000e220008000a00 */
[----:B------:R-:W4:Y:S01]  /*0060*/  LDCU UR7, c[0x0][0x3a0] ;  /* 0x00007400ff0777ac */ /* 0x000f220008000800 */
[----:B---3--:R-:W-:Y:S01]  /*0070*/  UIADD3 UR4, UPT, UPT, UR4, 0x1f, URZ ;  /* 0x0000001f04047890 */ /* 0x008fe2000fffe0ff */
[----:B-1----:R-:W-:-:S03]  /*0080*/  VIADD R0, R3, 0x1ff ;  /* 0x000001ff03007836 */ /* 0x002fc60000000000 */
[----:B------:R-:W-:Y:S02]  /*0090*/  UISETP.GT.AND UP0, UPT, UR4, 0x1f, UPT ;  /* 0x0000001f0400788c */ /* 0x000fe4000bf04270 */
[----:B------:R-:W-:-:S04]  /*00a0*/  SHF.R.S32.HI R5, RZ, 0x1f, R0 ;  /* 0x0000001fff057819 */ /* 0x000fc80000011400 */
[----:B------:R-:W-:-:S04]  /*00b0*/  LEA.HI R5, R5, R0, RZ, 0x9 ;  /* 0x0000000005057211 */ /* 0x000fc800078f48ff */
[----:B------:R-:W-:Y:S02]  /*00c0*/  SHF.R.S32.HI R0, RZ, 0x9, R5 ;  /* 0x00000009ff007819 */ /* 0x000fe40000011405 */
[----:B------:R-:W1:Y:S03]  /*00d0*/  S2R R5, SR_CTAID.X ;  /* 0x0000000000057919 */ /* 0x000e660000002500 */
[----:B------:R-:W-:-:S05]  /*00e0*/  IMAD.SHL.U32 R0, R0, 0x8, RZ ;  /* 0x0000000800007824 */ /* 0x000fca00078e00ff */
[-C--:B------:R-:W-:Y:S02]  /*00f0*/  IABS R9, R0.reuse ;  /* 0x0000000000097213 */ /* 0x080fe40000000000 */
[----:B------:R-:W-:Y:S02]  /*0100*/  IABS R12, R0 ;  /* 0x00000000000c7213 */ /* 0x000fe40000000000 */
[----:B------:R-:W3:Y:S08]  /*0110*/  I2F.RP R4, R9 ;  /* 0x0000000900047306 */ /* 0x000ef00000209400 */
[----:B---3--:R-:W3:Y:S01]  /*0120*/  MUFU.RCP R4, R4 ;  /* 0x0000000400047308 */ /* 0x008ee20000001000 */
[----:B-1----:R-:W-:Y:S01]  /*0130*/  IABS R10, R5 ;  /* 0x00000005000a7213 */ /* 0x002fe20000000000 */
[----:B---3--:R-:W-:-:S02]  /*0140*/  VIADD R6, R4, 0xffffffe ;  /* 0x0ffffffe04067836 */ /* 0x008fc40000000000 */
[----:B------:R-:W-:-:S04]  /*0150*/  IMAD.MOV R4, RZ, RZ, -R12 ;  /* 0x000000ffff047224 */ /* 0x000fc800078e0a0c */
[----:B------:R1:W3:Y:S02]  /*0160*/  F2I.FTZ.U32.TRUNC.NTZ R7, R6 ;  /* 0x0000000600077305 */ /* 0x0002e4000021f000 */
[----:B-1----:R-:W-:Y:S02]  /*0170*/  IMAD.MOV.U32 R6, RZ, RZ, RZ ;  /* 0x000000ffff067224 */ /* 0x002fe400078e00ff */
[----:B---3--:R-:W-:-:S04]  /*0180*/  IMAD.MOV R8, RZ, RZ, -R7 ;  /* 0x000000ffff087224 */ /* 0x008fc800078e0a07 */
[----:B------:R-:W-:Y:S02]  /*0190*/  IMAD R11, R8, R9, RZ ;  /* 0x00000009080b7224 */ /* 0x000fe400078e02ff */
[----:B------:R-:W-:Y:S02]  /*01a0*/  IMAD.MOV.U32 R8, RZ, RZ, R10 ;  /* 0x000000ffff087224 */ /* 0x000fe400078e000a */
[----:B------:R-:W-:-:S06]  /*01b0*/  IMAD.HI.U32 R7, R7, R11, R6 ;  /* 0x0000000b07077227 */ /* 0x000fcc00078e0006 */
[----:B------:R-:W-:-:S04]  /*01c0*/  IMAD.HI.U32 R7, R7, R8, RZ ;  /* 0x0000000807077227 */ /* 0x000fc800078e00ff */
[----:B------:R-:W-:-:S05]  /*01d0*/  IMAD R4, R7, R4, R8 ;  /* 0x0000000407047224 */ /* 0x000fca00078e0208 */
[----:B------:R-:W-:-:S13]  /*01e0*/  ISETP.GT.U32.AND P1, PT, R9, R4, PT ;  /* 0x000000040900720c */ /* 0x000fda0003f24070 */
[----:B------:R-:W-:Y:S02]  /*01f0*/  @!P1 IMAD.IADD R4, R4, 0x1, -R9 ;  /* 0x0000000104049824 */ /* 0x000fe400078e0a09 */
[----:B------:R-:W-:Y:S01]  /*0200*/  @!P1 VIADD R7, R7, 0x1 ;  /* 0x0000000107079836 */ /* 0x000fe20000000000 */
[----:B------:R-:W-:Y:S02]  /*0210*/  ISETP.NE.AND P1, PT, R0, RZ, PT ;  /* 0x000000ff0000720c */ /* 0x000fe40003f25270 */
[----:B------:R-:W-:Y:S02]  /*0220*/  ISETP.GE.U32.AND P0, PT, R4, R9, PT ;  /* 0x000000090400720c */ /* 0x000fe40003f06070 */
[----:B------:R-:W-:-:S04]  /*0230*/  LOP3.LUT R4, R5, R0, RZ, 0x3c, !PT ;  /* 0x0000000005047212 */ /* 0x000fc800078e3cff */
[----:B------:R-:W-:Y:S01]  /*0240*/  ISETP.GE.AND P2, PT, R4, RZ, PT ;  /* 0x000000ff0400720c */ /* 0x000fe20003f46270 */
[----:B------:R-:W-:-:S06]  /*0250*/  VIADD R4, R2, 0xf ;  /* 0x0000000f02047836 */ /* 0x000fcc0000000000 */
[----:B------:R-:W-:-:S04]  /*0260*/  @P0 VIADD R7, R7, 0x1 ;  /* 0x0000000107070836 */ /* 0x000fc80000000000 */
[----:B------:R-:W-:Y:S01]  /*0270*/  IMAD.MOV.U32 R6, RZ, RZ, R7 ;  /* 0x000000ffff067224 */ /* 0x000fe200078e0007 */
[----:B------:R-:W-:-:S03]  /*0280*/  SHF.R.S32.HI R7, RZ, 0x1f, R4 ;  /* 0x0000001fff077819 */ /* 0x000fc60000011404 */
[----:B------:R-:W-:Y:S01]  /*0290*/  @!P2 IMAD.MOV R6, RZ, RZ, -R6 ;  /* 0x000000ffff06a224 */ /* 0x000fe200078e0a06 */
[----:B------:R-:W-:Y:S02]  /*02a0*/  @!P1 LOP3.LUT R6, RZ, R0, RZ, 0x33, !PT ;  /* 0x00000000ff069212 */ /* 0x000fe400078e33ff */
[----:B------:R-:W-:-:S03]  /*02b0*/  LEA.HI R7, R7, R4, RZ, 0x4 ;  /* 0x0000000407077211 */ /* 0x000fc600078f20ff */
[----:B------:R-:W-:Y:S02]  /*02c0*/  IMAD.SHL.U32 R4, R6, 0x8, RZ ;  /* 0x0000000806047824 */ /* 0x000fe400078e00ff */
[----:B------:R-:W-:-:S03]  /*02d0*/  IMAD.MOV R6, RZ, RZ, -R6 ;  /* 0x000000ffff067224 */ /* 0x000fc600078e0a06 */
[----:B------:R-:W-:Y:S01]  /*02e0*/  LEA.HI.SX32 R7, R7, -R4, 0x1c ;  /* 0x8000000407077211 */ /* 0x000fe200078fe2ff */
[----:B------:R-:W-:Y:S02]  /*02f0*/  IMAD R15, R0, R6, R5 ;  /* 0x00000006000f7224 */ /* 0x000fe400078e0205 */
[----:B------:R-:W-:Y:S01]  /*0300*/  IMAD.MOV.U32 R6, RZ, RZ, RZ ;  /* 0x000000ffff067224 */ /* 0x000fe200078e00ff */
[----:B------:R-:W-:Y:S02]  /*0310*/  VIMNMX R8, PT, PT, R7, 0x8, PT ;  /* 0x0000000807087848 */ /* 0x000fe40003fe0100 */
[----:B------:R-:W-:Y:S02]  /*0320*/  IABS R13, R15 ;  /* 0x0000000f000d7213 */ /* 0x000fe40000000000 */
[----:B------:R-:W-:-:S04]  /*0330*/  IABS R11, R8 ;  /* 0x00000008000b7213 */ /* 0x000fc80000000000 */
[----:B------:R-:W1:Y:S08]  /*0340*/  I2F.RP R9, R11 ;  /* 0x0000000b00097306 */ /* 0x000e700000209400 */
[----:B-1----:R-:W1:Y:S02]  /*0350*/  MUFU.RCP R9, R9 ;  /* 0x0000000900097308 */ /* 0x002e640000001000 */
[----:B-1----:R-:W-:-:S06]  /*0360*/  VIADD R7, R9, 0xffffffe ;  /* 0x0ffffffe09077836 */ /* 0x002fcc0000000000 */
[----:B------:R-:W1:Y:S02]  /*0370*/  F2I.FTZ.U32.TRUNC.NTZ R7, R7 ;  /* 0x0000000700077305 */ /* 0x000e64000021f000 */
[----:B-1----:R-:W-:-:S04]  /*0380*/  IMAD.MOV R10, RZ, RZ, -R7 ;  /* 0x000000ffff0a7224 */ /* 0x002fc800078e0a07 */
[----:B------:R-:W-:-:S04]  /*0390*/  IMAD.MOV.U32 R0, RZ, RZ, R10 ;  /* 0x000000ffff007224 */ /* 0x000fc800078e000a */
[----:B------:R-:W-:Y:S01]  /*03a0*/  IMAD R5, R0, R11, RZ ;  /* 0x0000000b00057224 */ /* 0x000fe200078e02ff */
[----:B------:R-:W-:-:S03]  /*03b0*/  IABS R0, R8 ;  /* 0x0000000800007213 */ /* 0x000fc60000000000 */
[----:B------:R-:W-:-:S04]  /*03c0*/  IMAD.HI.U32 R6, R7, R5, R6 ;  /* 0x0000000507067227 */ /* 0x000fc800078e0006 */
[----:B------:R-:W-:Y:S02]  /*03d0*/  IMAD.MOV R0, RZ, RZ, -R0 ;  /* 0x000000ffff007224 */ /* 0x000fe400078e0a00 */
        /* <DEDUP_REMOVED lines=8> */
[----:B------:R-:W-:Y:S02]  /*0460*/  ISETP.GE.AND P2, PT, R0, RZ, PT ;  /* 0x000000ff0000720c */ /* 0x000fe40003f46270 */
[----:B--2---:R-:W-:-:S05]  /*0470*/  LOP3.LUT R0, R16, 0xf, RZ, 0xc0, !PT ;  /* 0x0000000f10007812 */ /* 0x004fca00078ec0ff */
[----:B------:R-:W-:-:S06]  /*0480*/  @P0 VIADD R6, R6, 0x1 ;  /* 0x0000000106060836 */ /* 0x000fcc0000000000 */
[----:B------:R-:W-:Y:S01]  /*0490*/  @!P2 IMAD.MOV R6, RZ, RZ, -R6 ;  /* 0x000000ffff06a224 */ /* 0x000fe200078e0a06 */
[----:B------:R-:W-:-:S05]  /*04a0*/  @!P1 LOP3.LUT R6, RZ, R8, RZ, 0x33, !PT ;  /* 0x00000008ff069212 */ /* 0x000fca00078e33ff */
[----:B------:R-:W-:Y:S02]  /*04b0*/  IMAD.MOV R5, RZ, RZ, -R6 ;  /* 0x000000ffff057224 */ /* 0x000fe400078e0a06 */
[----:B------:R-:W-:Y:S02]  /*04c0*/  IMAD.SHL.U32 R12, R6, 0x200, RZ ;  /* 0x00000200060c7824 */ /* 0x000fe400078e00ff */
[----:B------:R-:W-:Y:S01]  /*04d0*/  IMAD R5, R8, R5, R15 ;  /* 0x0000000508057224 */ /* 0x000fe200078e020f */
[----:B------:R-:W-:-:S03]  /*04e0*/  LOP3.LUT R8, R16, 0x60, RZ, 0xc0, !PT ;  /* 0x0000006010087812 */ /* 0x000fc600078ec0ff */
[----:B------:R-:W-:Y:S01]  /*04f0*/  IMAD.IADD R5, R4, 0x1, R5 ;  /* 0x0000000104057824 */ /* 0x000fe200078e0205 */
[----:B------:R-:W-:-:S03]  /*0500*/  SHF.R.U32.HI R4, RZ, 0x4, R16 ;  /* 0x00000004ff047819 */ /* 0x000fc60000011610 */
[----:B------:R-:W-:Y:S01]  /*0510*/  IMAD R14, R5, 0x10, R0 ;  /* 0x00000010050e7824 */ /* 0x000fe200078e0200 */
[----:B------:R-:W-:-:S04]  /*0520*/  SGXT.U32 R4, R4, 0x3 ;  /* 0x000000030404781a */ /* 0x000fc80000000000 */
[----:B------:R1:W-:Y:S01]  /*0530*/  STL [R1+0x5f4], R14 ;  /* 0x0005f40e01007387 */ /* 0x0003e20000100800 */
[----:B------:R-:W-:-:S03]  /*0540*/  LOP3.LUT R0, R4, 0x8, RZ, 0xfc, !PT ;  /* 0x0000000804007812 */ /* 0x000fc600078efcff */
[----:B------:R1:W-:Y:S01]  /*0550*/  STL [R1+0x378], R12 ;  /* 0x0003780c01007387 */ /* 0x0003e20000100800 */
[----:B0---4-:R-:W-:Y:S05]  /*0560*/  BRA.U UP0, `(.L_x_0) ;  /* 0x0000000500107547 */ /* 0x011fea000b800000 */
[----:B------:R0:W-:Y:S01]  /*0570*/  STL [R1+0x120], RZ ;  /* 0x000120ff01007387 */ /* 0x0001e20000100800 */
[----:B------:R-:W-:-:S03]  /*0580*/  IMAD.SHL.U32 R0, R16, 0x20, RZ ;  /* 0x0000002010007824 */ /* 0x000fc600078e00ff */
[----:B------:R0:W-:Y:S02]  /*0590*/  STL [R1+0x124], RZ ;  /* 0x000124ff01007387 */ /* 0x0001e40000100800 */
[----:B------:R-:W-:Y:S02]  /*05a0*/  LOP3.LUT R0, R0, 0x60, RZ, 0xc0, !PT ;  /* 0x0000006000007812 */ /* 0x000fe400078ec0ff */
[----:B------:R0:W-:Y:S04]  /*05b0*/  STL [R1+0x128], RZ ;  /* 0x000128ff01007387 */ /* 0x0001e80000100800 */
        /* <DEDUP_REMOVED lines=41> */
[----:B------:R0:W-:Y:S04]  /*0850*/  STL [R1], RZ ;  /* 0x000000ff01007387 */ /* 0x0001e80000100800 */
        /* <DEDUP_REMOVED lines=19> */
[----:B------:R0:W-:Y:S01]  /*0990*/  STL [R1+0x5f0], R0 ;  /* 0x0005f00001007387 */ /* 0x0001e20000100800 */
[----:B------:R-:W-:Y:S05]  /*09a0*/  BRA `(.L_x_1) ;  /* 0x0000016800687947 */ /* 0x000fea0003800000 */
.L_x_0:
[----:B------:R-:W-:Y:S01]  /*09b0*/  IABS R4, R2 ;  /* 0x0000000200047213 */ /* 0x000fe20000000000 */
[----:B------:R0:W-:Y:S01]  /*09c0*/  STL [R1+0x6c8], R3 ;  /* 0x0006c80301007387 */ /* 0x0001e20000100800 */
[----:B------:R-:W-:Y:S01]  /*09d0*/  IABS R0, R3 ;  /* 0x0000000300007213 */ /* 0x000fe20000000000 */
[----:B------:R-:W2:Y:S01]  /*09e0*/  LDCU UR5, c[0x0][0x3b0] ;  /* 0x00007600ff0577ac */ /* 0x000ea20008000800 */
[----:B------:R-:W3:Y:S01]  /*09f0*/  I2F.RP R9, R4 ;  /* 0x0000000400097306 */ /* 0x000ee20000209400 */
[----:B------:R-:W-:Y:S02]  /*0a00*/  LEA.HI R8, R8, R12, RZ, 0x1b ;  /* 0x0000000c08087211 */ /* 0x000fe400078fd8ff */
[----:B------:R-:W-:Y:S01]  /*0a10*/  ISETP.GE.AND P3, PT, R14, RZ, PT ;  /* 0x000000ff0e00720c */ /* 0x000fe20003f66270 */
[----:B------:R-:W4:Y:S02]  /*0a20*/  LDCU UR6, c[0x0][0x3a4] ;  /* 0x00007480ff0677ac */ /* 0x000f240008000800 */
[----:B-1----:R-:W-:-:S02]  /*0a30*/  VIADD R12, R8, 0x1f4 ;  /* 0x000001f4080c7836 */ /* 0x002fc40000000000 */
[----:B------:R-:W1:Y:S01]  /*0a40*/  I2F.RP R5, R0 ;  /* 0x0000000000057306 */ /* 0x000e620000209400 */
[C---:B------:R-:W-:Y:S01]  /*0a50*/  VIADD R21, R8.reuse, 0x1d4 ;  /* 0x000001d408157836 */ /* 0x040fe20000000000 */
[----:B------:R-:W5:Y:S01]  /*0a60*/  LDCU.128 UR8, c[0x0][0x380] ;  /* 0x00007000ff0877ac */ /* 0x000f620008000c00 */
[C---:B------:R-:W-:Y:S02]  /*0a70*/  VIADD R22, R8.reuse, 0x1d0 ;  /* 0x000001d008167836 */ /* 0x040fe40000000000 */
[C---:B------:R-:W-:Y:S01]  /*0a80*/  VIADD R20, R8.reuse, 0x1c8 ;  /* 0x000001c808147836 */ /* 0x040fe20000000000 */
[----:B------:R-:W0:Y:S01]  /*0a90*/  LDCU UR74, c[0x0][0x3a8] ;  /* 0x00007500ff4a77ac */ /* 0x000e220008000800 */
[----:B------:R-:W-:Y:S01]  /*0aa0*/  VIADD R29, R8, 0x34 ;  /* 0x00000034081d7836 */ /* 0x000fe20000000000 */
[----:B---3--:R-:W3:Y:S01]  /*0ab0*/  MUFU.RCP R9, R9 ;  /* 0x0000000900097308 */ /* 0x008ee20000001000 */
[----:B------:R-:W-:-:S07]  /*0ac0*/  IABS R16, R22 ;  /* 0x0000001600107213 */ /* 0x000fce0000000000 */
[----:B-1----:R-:W1:Y:S01]  /*0ad0*/  MUFU.RCP R5, R5 ;  /* 0x0000000500057308 */ /* 0x002e620000001000 */
[----:B---3--:R-:W-:Y:S01]  /*0ae0*/  VIADD R10, R9, 0xffffffe ;  /* 0x0ffffffe090a7836 */ /* 0x008fe20000000000 */
[----:B------:R-:W-:Y:S01]  /*0af0*/  IABS R9, R14 ;  /* 0x0000000e00097213 */ /* 0x000fe20000000000 */
[----:B------:R-:W-:-:S05]  /*0b00*/  VIADD R14, R8, 0x1ec ;  /* 0x000001ec080e7836 */ /* 0x000fca0000000000 */
[----:B------:R3:W0:Y:S01]  /*0b10*/  F2I.FTZ.U32.TRUNC.NTZ R11, R10 ;  /* 0x0000000a000b7305 */ /* 0x000622000021f000 */
[----:B-1----:R-:W-:-:S07]  /*0b20*/  VIADD R6, R5, 0xffffffe ;  /* 0x0ffffffe05067836 */ /* 0x002fce0000000000 */
[----:B------:R1:W2:Y:S01]  /*0b30*/  F2I.FTZ.U32.TRUNC.NTZ R7, R6 ;  /* 0x0000000600077305 */ /* 0x0002a2000021f000 */
[----:B---3--:R-:W-:Y:S02]  /*0b40*/  IMAD.MOV.U32 R10, RZ, RZ, RZ ;  /* 0x000000ffff0a7224 */ /* 0x008fe400078e00ff */
[----:B0-----:R-:W-:Y:S02]  /*0b50*/  IMAD.MOV R13, RZ, RZ, -R11 ;  /* 0x000000ffff0d7224 */ /* 0x001fe400078e0a0b */
[----:B-1----:R-:W-:Y:S02]  /*0b60*/  IMAD.MOV.U32 R6, RZ, RZ, RZ ;  /* 0x000000ffff067224 */ /* 0x002fe400078e00ff */
[----:B------:R-:W-:-:S04]  /*0b70*/  IMAD R13, R13, R4, RZ ;  /* 0x000000040d0d7224 */ /* 0x000fc800078e02ff */
[----:B------:R-:W-:Y:S01]  /*0b80*/  IMAD.HI.U32 R11, R11, R13, R10 ;  /* 0x0000000d0b0b7227 */ /* 0x000fe200078e000a */
[----:B------:R-:W-:-:S03]  /*0b90*/  IABS R10, R8 ;  /* 0x00000008000a7213 */ /* 0x000fc60000000000 */
[----:B--2---:R-:W-:Y:S02]  /*0ba0*/  IMAD.MOV R5, RZ, RZ, -R7 ;  /* 0x000000ffff057224 */ /* 0x004fe400078e0a07 */
[----:B------:R-:W-:-:S04]  /*0bb0*/  IMAD.HI.U32 R11, R11, R9, RZ ;  /* 0x000000090b0b7227 */ /* 0x000fc800078e00ff */
[----:B------:R-:W-:Y:S02]  /*0bc0*/  IMAD.MOV R11, RZ, RZ, -R11 ;  /* 0x000000ffff0b7224 */ /* 0x000fe400078e0a0b */
[----:B------:R-:W-:Y:S02]  /*0bd0*/  IMAD R5, R5, R0, RZ ;  /* 0x0000000005057224 */ /* 0x000fe400078e02ff */
[----:B------:R-:W-:Y:S01]  /*0be0*/  IMAD R9, R4, R11, R9 ;  /* 0x0000000b04097224 */ /* 0x000fe200078e0209 */
[----:B------:R-:W-:Y:S01]  /*0bf0*/  IABS R11, R12 ;  /* 0x0000000c000b7213 */ /* 0x000fe20000000000 */
[----:B------:R-:W-:-:S03]  /*0c00*/  IMAD.HI.U32 R6, R7, R5, R6 ;  /* 0x0000000507067227 */ /* 0x000fc600078e0006 */
[----:B------:R-:W-:Y:S01]  /*0c10*/  ISETP.GT.U32.AND P0, PT, R4, R9, PT ;  /* 0x000000090400720c */ /* 0x000fe20003f04070 */
[----:B------:R-:W-:Y:S02]  /*0c20*/  IMAD.MOV.U32 R7, RZ, RZ, R10 ;  /* 0x000000ffff077224 */ /* 0x000fe400078e000a */
[----:B------:R-:W-:Y:S02]  /*0c30*/  VIADD R10, R8, 0x1fc ;  /* 0x000001fc080a7836 */ /* 0x000fe40000000000 */
[----:B------:R-:W-:-:S03]  /*0c40*/  IMAD.HI.U32 R5, R6, R7, RZ ;  /* 0x0000000706057227 */ /* 0x000fc600078e00ff */
[----:B------:R-:W-:Y:S01]  /*0c50*/  IABS R19, R10 ;  /* 0x0000000a00137213 */ /* 0x000fe20000000000 */
[----:B------:R-:W-:Y:S01]  /*0c60*/  IMAD.MOV R5, RZ, RZ, -R5 ;  /* 0x000000ffff057224 */ /* 0x000fe200078e0a05 */
[----:B------:R-:W-:Y:S01]  /*0c70*/  ISETP.GE.AND P5, PT, R10, RZ, PT ;  /* 0x000000ff0a00720c */ /* 0x000fe20003fa6270 */
[----:B------:R-:W-:Y:S02]  /*0c80*/  VIADD R13, R8, 0x1f8 ;  /* 0x000001f8080d7836 */ /* 0x000fe40000000000 */
[----:B------:R-:W-:Y:S02]  /*0c90*/  @!P0 IMAD.IADD R9, R9, 0x1, -R4 ;  /* 0x0000000109098824 */ /* 0x000fe400078e0a04 */
[----:B------:R-:W-:Y:S01]  /*0ca0*/  IMAD R5, R0, R5, R7 ;  /* 0x0000000500057224 */ /* 0x000fe200078e0207 */
[----:B------:R-:W-:Y:S01]  /*0cb0*/  IABS R23, R13 ;  /* 0x0000000d00177213 */ /* 0x000fe20000000000 */
[----:B------:R-:W-:Y:S01]  /*0cc0*/  IMAD.HI.U32 R7, R6, R19, RZ ;  /* 0x0000001306077227 */ /* 0x000fe200078e00ff */
[----:B------:R-:W-:-:S02]  /*0cd0*/  ISETP.GT.U32.AND P0, PT, R4, R9, PT ;  /* 0x000000090400720c */ /* 0x000fc40003f04070 */
[----:B------:R-:W-:Y:S01]  /*0ce0*/  ISETP.GT.U32.AND P1, PT, R0, R5, PT ;  /* 0x000000050000720c */ /* 0x000fe20003f24070 */
[----:B------:R-:W-:Y:S01]  /*0cf0*/  IMAD.MOV R7, RZ, RZ, -R7 ;  /* 0x000000ffff077224 */ /* 0x000fe200078e0a07 */
[----:B------:R-:W-:Y:S01]  /*0d00*/  ISETP.GE.AND P4, PT, R13, RZ, PT ;  /* 0x000000ff0d00720c */ /* 0x000fe20003f86270 */
[----:B------:R-:W-:Y:S02]  /*0d10*/  VIADD R10, R8, 0x1f0 ;  /* 0x000001f0080a7836 */ /* 0x000fe40000000000 */
[----:B------:R-:W-:Y:S02]  /*0d20*/  IMAD R19, R0, R7, R19 ;  /* 0x0000000700137224 */ /* 0x000fe400078e0213 */
[----:B------:R-:W-:-:S03]  /*0d30*/  IMAD.HI.U32 R7, R6, R23, RZ ;  /* 0x0000001706077227 */ /* 0x000fc600078e00ff */
[----:B------:R-:W-:Y:S01]  /*0d40*/  ISETP.GT.U32.AND P2, PT, R0, R19, PT ;  /* 0x000000130000720c */ /* 0x000fe20003f44070 */
[----:B------:R-:W-:Y:S01]  /*0d50*/  @!P0 IMAD.IADD R9, R9, 0x1, -R4 ;  /* 0x0000000109098824 */ /* 0x000fe200078e0a04 */
[----:B------:R-:W-:Y:S01]  /*0d60*/  ISETP.NE.AND P0, PT, R2, RZ, PT ;  /* 0x000000ff0200720c */ /* 0x000fe20003f05270 */
[----:B------:R-:W-:-:S04]  /*0d70*/  IMAD.HI.U32 R4, R6, R11, RZ ;  /* 0x0000000b06047227 */ /* 0x000fc800078e00ff */
[----:B------:R-:W-:Y:S02]  /*0d80*/  IMAD.MOV R4, RZ, RZ, -R4 ;  /* 0x000000ffff047224 */ /* 0x000fe400078e0a04 */
[--C-:B------:R-:W-:Y:S02]  /*0d90*/  @!P1 IMAD.IADD R5, R5, 0x1, -R0.reuse ;  /* 0x0000000105059824 */ /* 0x100fe400078e0a00 */
[C---:B------:R-:W-:Y:S02]  /*0da0*/  IMAD R24, R0.reuse, R4, R11 ;  /* 0x0000000400187224 */ /* 0x040fe400078e020b */
[----:B------:R-:W-:Y:S01]  /*0db0*/  IMAD.MOV.U32 R3, RZ, RZ, R9 ;  /* 0x000000ffff037224 */ /* 0x000fe200078e0009 */
[C---:B------:R-:W-:Y:S01]  /*0dc0*/  ISETP.GT.U32.AND P1, PT, R0.reuse, R5, PT ;  /* 0x000000050000720c */ /* 0x040fe20003f24070 */
[----:B------:R-:W-:Y:S01]  /*0dd0*/  IMAD.MOV R7, RZ, RZ, -R7 ;  /* 0x000000ffff077224 */ /* 0x000fe200078e0a07 */
[----:B------:R-:W-:Y:S01]  /*0de0*/  ISETP.GT.U32.AND P6, PT, R0, R24, PT ;  /* 0x000000180000720c */ /* 0x000fe20003fc4070 */
[----:B------:R-:W-:Y:S01]  /*0df0*/  @!P3 IMAD.MOV R3, RZ, RZ, -R3 ;  /* 0x000000ffff03b224 */ /* 0x000fe200078e0a03 */
[----:B------:R-:W-:Y:S01]  /*0e00*/  ISETP.GE.AND P3, PT, R8, RZ, PT ;  /* 0x000000ff0800720c */ /* 0x000fe20003f66270 */
[----:B------:R-:W-:Y:S01]  /*0e10*/  IMAD R23, R0, R7, R23 ;  /* 0x0000000700177224 */ /* 0x000fe200078e0217 */
[----:B------:R-:W-:Y:S01]  /*0e20*/  IABS R7, R10 ;  /* 0x0000000a00077213 */ /* 0x000fe20000000000 */
[--C-:B------:R-:W-:Y:S01]  /*0e30*/  @!P2 IMAD.IADD R19, R19, 0x1, -R0.reuse ;  /* 0x000000011313a824 */ /* 0x100fe200078e0a00 */
[----:B------:R-:W-:Y:S01]  /*0e40*/  @!P0 LOP3.LUT R3, RZ, R2, RZ, 0x33, !PT ;  /* 0x00000002ff038212 */ /* 0x000fe200078e33ff */
[----:B------:R-:W-:Y:S01]  /*0e50*/  VIADD R13, R8, 0x1e8 ;  /* 0x000001e8080d7836 */ /* 0x000fe20000000000 */
[----:B------:R-:W-:Y:S01]  /*0e60*/  ISETP.GT.U32.AND P0, PT, R0, R23, PT ;  /* 0x000000170000720c */ /* 0x000fe20003f04070 */
[----:B------:R-:W-:Y:S01]  /*0e70*/  IMAD.HI.U32 R2, R6, R7, RZ ;  /* 0x0000000706027227 */ /* 0x000fe200078e00ff */
[----:B------:R-:W-:Y:S01]  /*0e80*/  IABS R9, R14 ;  /* 0x0000000e00097213 */ /* 0x000fe20000000000 */
[----:B------:R0:W-:Y:S01]  /*0e90*/  STL [R1+0x1ac], R3 ;  /* 0x0001ac0301007387 */ /* 0x0001e20000100800 */
[----:B------:R-:W-:Y:S01]  /*0ea0*/  ISETP.GT.U32.AND P2, PT, R0, R19, PT ;  /* 0x000000130000720c */ /* 0x000fe20003f44070 */
[--C-:B------:R-:W-:Y:S01]  /*0eb0*/  @!P1 IMAD.IADD R5, R5, 0x1, -R0.reuse ;  /* 0x0000000105059824 */ /* 0x100fe200078e0a00 */
[----:B------:R-:W-:Y:S01]  /*0ec0*/  IABS R11, R13 ;  /* 0x0000000d000b7213 */ /* 0x000fe20000000000 */
[----:B------:R-:W-:Y:S01]  /*0ed0*/  @!P6 IMAD.IADD R24, R24, 0x1, -R0 ;  /* 0x000000011818e824 */ /* 0x000fe200078e0a00 */
[----:B------:R-:W-:Y:S01]  /*0ee0*/  ISETP.GE.AND P1, PT, R12, RZ, PT ;  /* 0x000000ff0c00720c */ /* 0x000fe20003f26270 */
[----:B------:R-:W-:Y:S01]  /*0ef0*/  IMAD.MOV R2, RZ, RZ, -R2 ;  /* 0x000000ffff027224 */ /* 0x000fe200078e0a02 */
[----:B------:R-:W-:Y:S01]  /*0f00*/  ISETP.GE.AND P6, PT, R10, RZ, PT ;  /* 0x000000ff0a00720c */ /* 0x000fe20003fc6270 */
[----:B------:R-:W-:Y:S01]  /*0f10*/  @!P3 IMAD.MOV R5, RZ, RZ, -R5 ;  /* 0x000000ffff05b224 */ /* 0x000fe200078e0a05 */
[C---:B------:R-:W-:Y:S01]  /*0f20*/  ISETP.GT.U32.AND P3, PT, R0.reuse, R24, PT ;  /* 0x000000180000720c */ /* 0x040fe20003f64070 */
[----:B------:R-:W-:-:S02]  /*0f30*/  IMAD R7, R0, R2, R7 ;  /* 0x0000000200077224 */ /* 0x000fc400078e0207 */
[----:B------:R-:W-:Y:S01]  /*0f40*/  IMAD.HI.U32 R2, R6, R9, RZ ;  /* 0x0000000906027227 */ /* 0x000fe200078e00ff */
[----:B------:R-:W-:Y:S03]  /*0f50*/  STL [R1+0x6cc], R5 ;  /* 0x0006cc0501007387 */ /* 0x000fe60000100800 */
[----:B------:R-:W-:Y:S02]  /*0f60*/  IMAD.MOV R2, RZ, RZ, -R2 ;  /* 0x000000ffff027224 */ /* 0x000fe400078e0a02 */
[--C-:B------:R-:W-:Y:S02]  /*0f70*/  @!P0 IMAD.IADD R23, R23, 0x1, -R0.reuse ;  /* 0x0000000117178824 */ /* 0x100fe400078e0a00 */
[C---:B------:R-:W-:Y:S02]  /*0f80*/  IMAD R9, R0.reuse, R2, R9 ;  /* 0x0000000200097224 */ /* 0x040fe400078e0209 */
[--C-:B------:R-:W-:Y:S01]  /*0f90*/  @!P2 IMAD.IADD R19, R19, 0x1, -R0.reuse ;  /* 0x000000011313a824 */ /* 0x100fe200078e0a00 */
[----:B------:R-:W-:Y:S01]  /*0fa0*/  ISETP.GT.U32.AND P0, PT, R0, R23, PT ;  /* 0x000000170000720c */ /* 0x000fe20003f04070 */
[----:B------:R-:W-:Y:S01]  /*0fb0*/  @!P3 IMAD.IADD R24, R24, 0x1, -R0 ;  /* 0x000000011818b824 */ /* 0x000fe200078e0a00 */
[----:B------:R-:W-:Y:S01]  /*0fc0*/  ISETP.GT.U32.AND P2, PT, R0, R7, PT ;  /* 0x000000070000720c */ /* 0x000fe20003f44070 */
[----:B------:R-:W-:Y:S01]  /*0fd0*/  VIADD R2, R8, 0x1e4 ;  /* 0x000001e408027836 */ /* 0x000fe20000000000 */
[----:B------:R-:W-:Y:S01]  /*0fe0*/  ISETP.GT.U32.AND P3, PT, R0, R9, PT ;  /* 0x000000090000720c */ /* 0x000fe20003f64070 */
[----:B------:R-:W-:-:S03]  /*0ff0*/  IMAD.HI.U32 R4, R6, R11, RZ ;  /* 0x0000000b06047227 */ /* 0x000fc600078e00ff */
[----:B------:R-:W-:Y:S01]  /*1000*/  IABS R27, R2 ;  /* 0x00000002001b7213 */ /* 0x000fe20000000000 */
[----:B------:R-:W-:Y:S02]  /*1010*/  IMAD.MOV R4, RZ, RZ, -R4 ;  /* 0x000000ffff047224 */ /* 0x000fe400078e0a04 */
[----:B------:R-:W-:Y:S02]  /*1020*/  @!P1 IMAD.MOV R24, RZ, RZ, -R24 ;  /* 0x000000ffff189224 */ /* 0x000fe400078e0a18 */
[--C-:B------:R-:W-:Y:S01]  /*1030*/  @!P0 IMAD.IADD R23, R23, 0x1, -R0.reuse ;  /* 0x0000000117178824 */ /* 0x100fe200078e0a00 */
[----:B------:R-:W-:Y:S01]  /*1040*/  ISETP.GE.AND P0, PT, R13, RZ, PT ;  /* 0x000000ff0d00720c */ /* 0x000fe20003f06270 */
[--C-:B------:R-:W-:Y:S02]  /*1050*/  @!P2 IMAD.IADD R7, R7, 0x1, -R0.reuse ;  /* 0x000000010707a824 */ /* 0x100fe400078e0a00 */
[----:B------:R-:W-:Y:S02]  /*1060*/  @!P3 IMAD.IADD R9, R9, 0x1, -R0 ;  /* 0x000000010909b824 */ /* 0x000fe400078e0a00 */
[----:B------:R-:W-:Y:S01]  /*1070*/  @!P4 IMAD.MOV R23, RZ, RZ, -R23 ;  /* 0x000000ffff17c224 */ /* 0x000fe200078e0a17 */
[C---:B------:R-:W-:Y:S01]  /*1080*/  ISETP.GT.U32.AND P2, PT, R0.reuse, R7, PT ;  /* 0x000000070000720c */ /* 0x040fe20003f44070 */
[----:B------:R-:W-:Y:S01]  /*1090*/  IMAD R26, R0, R4, R11 ;  /* 0x00000004001a7224 */ /* 0x000fe200078e020b */
[----:B------:R-:W-:Y:S01]  /*10a0*/  ISETP.GE.AND P4, PT, R2, RZ, PT ;  /* 0x000000ff0200720c */ /* 0x000fe20003f86270 */
[----:B------:R-:W-:Y:S01]  /*10b0*/  VIADD R4, R8, 0x1e0 ;  /* 0x000001e008047836 */ /* 0x000fe20000000000 */
[----:B------:R-:W-:Y:S01]  /*10c0*/  ISETP.GT.U32.AND P3, PT, R0, R9, PT ;  /* 0x000000090000720c */ /* 0x000fe20003f64070 */
[----:B------:R-:W-:-:S03]  /*10d0*/  IMAD.HI.U32 R2, R6, R27, RZ ;  /* 0x0000001b06027227 */ /* 0x000fc600078e00ff */
[----:B------:R-:W-:Y:S01]  /*10e0*/  IABS R25, R4 ;  /* 0x0000000400197213 */ /* 0x000fe20000000000 */
[----:B------:R-:W-:Y:S01]  /*10f0*/  IMAD.MOV R2, RZ, RZ, -R2 ;  /* 0x000000ffff027224 */ /* 0x000fe200078e0a02 */
[----:B------:R-:W-:Y:S01]  /*1100*/  ISETP.GE.AND P1, PT, R4, RZ, PT ;  /* 0x000000ff0400720c */ /* 0x000fe20003f26270 */
[----:B------:R-:W-:Y:S02]  /*1110*/  VIADD R11, R8, 0x1dc ;  /* 0x000001dc080b7836 */ /* 0x000fe40000000000 */
[----:B------:R-:W-:Y:S02]  /*1120*/  IMAD R27, R0, R2, R27 ;  /* 0x00000002001b7224 */ /* 0x000fe400078e021b */
[----:B------:R-:W-:Y:S01]  /*1130*/  IMAD.HI.U32 R4, R6, R25, RZ ;  /* 0x0000001906047227 */ /* 0x000fe200078e00ff */
[----:B------:R-:W-:-:S03]  /*1140*/  IABS R13, R11 ;  /* 0x0000000b000d7213 */ /* 0x000fc60000000000 */
[--C-:B------:R-:W-:Y:S01]  /*1150*/  @!P2 IMAD.IADD R7, R7, 0x1, -R0.reuse ;  /* 0x000000010707a824 */ /* 0x100fe200078e0a00 */
[C---:B------:R-:W-:Y:S01]  /*1160*/  ISETP.GT.U32.AND P2, PT, R0.reuse, R26, PT ;  /* 0x0000001a0000720c */ /* 0x040fe20003f44070 */
[----:B------:R-:W-:Y:S01]  /*1170*/  @!P3 IMAD.IADD R9, R9, 0x1, -R0 ;  /* 0x000000010909b824 */ /* 0x000fe200078e0a00 */
[C---:B------:R-:W-:Y:S01]  /*1180*/  ISETP.GT.U32.AND P3, PT, R0.reuse, R27, PT ;  /* 0x0000001b0000720c */ /* 0x040fe20003f64070 */
[----:B------:R-:W-:Y:S02]  /*1190*/  IMAD.MOV R4, RZ, RZ, -R4 ;  /* 0x000000ffff047224 */ /* 0x000fe400078e0a04 */
[----:B------:R-:W-:Y:S01]  /*11a0*/  IMAD.MOV.U32 R15, RZ, RZ, R7 ;  /* 0x000000ffff0f7224 */ /* 0x000fe200078e0007 */
[----:B------:R-:W-:Y:S01]  /*11b0*/  IABS R7, R21 ;  /* 0x0000001500077213 */ /* 0x000fe20000000000 */
[----:B------:R-:W-:Y:S02]  /*11c0*/  IMAD R25, R0, R4, R25 ;  /* 0x0000000400197224 */ /* 0x000fe400078e0219 */
[----:B------:R-:W-:-:S02]  /*11d0*/  @!P6 IMAD.MOV R15, RZ, RZ, -R15 ;  /* 0x000000ffff0fe224 */ /* 0x000fc400078e0a0f */
[----:B------:R-:W-:Y:S01]  /*11e0*/  VIADD R10, R8, 0x1d8 ;  /* 0x000001d8080a7836 */ /* 0x000fe20000000000 */
[----:B------:R-:W-:Y:S01]  /*11f0*/  ISETP.GT.U32.AND P6, PT, R0, R25, PT ;  /* 0x000000190000720c */ /* 0x000fe20003fc4070 */
[--C-:B------:R-:W-:Y:S02]  /*1200*/  @!P2 IMAD.IADD R26, R26, 0x1, -R0.reuse ;  /* 0x000000011a1aa824 */ /* 0x100fe400078e0a00 */
[----:B------:R-:W-:Y:S01]  /*1210*/  @!P3 IMAD.IADD R27, R27, 0x1, -R0 ;  /* 0x000000011b1bb824 */ /* 0x000fe200078e0a00 */
[----:B------:R-:W-:Y:S01]  /*1220*/  IABS R17, R10 ;  /* 0x0000000a00117213 */ /* 0x000fe20000000000 */
[----:B------:R-:W-:Y:S01]  /*1230*/  IMAD.HI.U32 R2, R6, R13, RZ ;  /* 0x0000000d06027227 */ /* 0x000fe200078e00ff */
[C---:B------:R-:W-:Y:S02]  /*1240*/  ISETP.GT.U32.AND P2, PT, R0.reuse, R26, PT ;  /* 0x0000001a0000720c */ /* 0x040fe40003f44070 */
[----:B------:R-:W-:Y:S01]  /*1250*/  ISETP.GT.U32.AND P3, PT, R0, R27, PT ;  /* 0x0000001b0000720c */ /* 0x000fe20003f64070 */
[----:B------:R-:W-:-:S02]  /*1260*/  IMAD.MOV R2, RZ, RZ, -R2 ;  /* 0x000000ffff027224 */ /* 0x000fc400078e0a02 */
[----:B------:R-:W-:-:S04]  /*1270*/  IMAD.HI.U32 R4, R6, R17, RZ ;  /* 0x0000001106047227 */ /* 0x000fc800078e00ff */
[--C-:B------:R-:W-:Y:S02]  /*1280*/  @!P6 IMAD.IADD R25, R25, 0x1, -R0.reuse ;  /* 0x000000011919e824 */ /* 0x100fe400078e0a00 */
[----:B------:R-:W-:Y:S02]  /*1290*/  IMAD R13, R0, R2, R13 ;  /* 0x00000002000d7224 */ /* 0x000fe400078e020d */
[--C-:B------:R-:W-:Y:S01]  /*12a0*/  @!P2 IMAD.IADD R26, R26, 0x1, -R0.reuse ;  /* 0x000000011a1aa824 */ /* 0x100fe200078e0a00 */
[----:B------:R-:W-:Y:S01]  /*12b0*/  ISETP.GT.U32.AND P6, PT, R0, R25, PT ;  /* 0x000000190000720c */ /* 0x000fe20003fc4070 */
[----:B------:R-:W-:Y:S01]  /*12c0*/  @!P3 IMAD.IADD R27, R27, 0x1, -R0 ;  /* 0x000000011b1bb824 */ /* 0x000fe200078e0a00 */
[----:B------:R-:W-:Y:S01]  /*12d0*/  ISETP.GE.AND P2, PT, R10, RZ, PT ;  /* 0x000000ff0a00720c */ /* 0x000fe20003f46270 */
[----:B------:R-:W-:Y:S01]  /*12e0*/  IMAD.MOV R4, RZ, RZ, -R4 ;  /* 0x000000ffff047224 */ /* 0x000fe200078e0a04 */
[----:B------:R-:W-:Y:S01]  /*12f0*/  ISETP.GT.U32.AND P3, PT, R0, R13, PT ;  /* 0x0000000d0000720c */ /* 0x000fe20003f64070 */
[----:B------:R-:W-:-:S04]  /*1300*/  IMAD.HI.U32 R10, R6, R7, RZ ;  /* 0x00000007060a7227 */ /* 0x000fc800078e00ff */
[C---:B------:R-:W-:Y:S02]  /*1310*/  IMAD R17, R0.reuse, R4, R17 ;  /* 0x0000000400117224 */ /* 0x040fe400078e0211 */
[----:B------:R-:W-:Y:S02]  /*1320*/  IMAD.MOV R10, RZ, RZ, -R10 ;  /* 0x000000ffff0a7224 */ /* 0x000fe400078e0a0a */
[----:B------:R-:W-:Y:S01]  /*1330*/  @!P6 IMAD.IADD R25, R25, 0x1, -R0 ;  /* 0x000000011919e824 */ /* 0x000fe200078e0a00 */
[C---:B------:R-:W-:Y:S01]  /*1340*/  ISETP.GT.U32.AND P6, PT, R0.reuse, R17, PT ;  /* 0x000000110000720c */ /* 0x040fe20003fc4070 */
[----:B------:R-:W-:Y:S02]  /*1350*/  IMAD R7, R0, R10, R7 ;  /* 0x0000000a00077224 */ /* 0x000fe400078e0207 */
[----:B------:R-:W-:-:S04]  /*1360*/  IMAD.HI.U32 R18, R6, R16, RZ ;  /* 0x0000001006127227 */ /* 0x000fc800078e00ff */
[----:B------:R-:W-:Y:S01]  /*1370*/  @!P5 IMAD.MOV R19, RZ, RZ, -R19 ;  /* 0x000000ffff13d224 */ /* 0x000fe200078e0a13 */
[----:B------:R-:W-:Y:S01]  /*1380*/  ISETP.GE.AND P5, PT, R14, RZ, PT ;  /* 0x000000ff0e00720c */ /* 0x000fe20003fa6270 */
[----:B------:R-:W-:Y:S01]  /*1390*/  @!P3 IMAD.IADD R13, R13, 0x1, -R0 ;  /* 0x000000010d0db824 */ /* 0x000fe200078e0a00 */
[----:B------:R-:W-:Y:S01]  /*13a0*/  ISETP.GT.U32.AND P3, PT, R0, R7, PT ;  /* 0x000000070000720c */ /* 0x000fe20003f64070 */
[----:B------:R-:W-:Y:S01]  /*13b0*/  IMAD.MOV R18, RZ, RZ, -R18 ;  /* 0x000000ffff127224 */ /* 0x000fe200078e0a12 */
[----:B------:R-:W-:Y:S01]  /*13c0*/  STL [R1+0x6d0], R19 ;  /* 0x0006d01301007387 */ /* 0x000fe20000100800 */
[----:B------:R-:W-:Y:S02]  /*13d0*/  VIADD R4, R8, 0x1cc ;  /* 0x000001cc08047836 */ /* 0x000fe40000000000 */
[C---:B------:R-:W-:Y:S01]  /*13e0*/  IMAD R16, R0.reuse, R18, R16 ;  /* 0x0000001200107224 */ /* 0x040fe200078e0210 */
[----:B------:R-:W-:Y:S01]  /*13f0*/  STL [R1+0x6d4], R23 ;  /* 0x0006d41701007387 */ /* 0x000fe20000100800 */
[----:B0-----:R-:W-:Y:S01]  /*1400*/  IMAD.MOV.U32 R3, RZ, RZ, R9 ;  /* 0x000000ffff037224 */ /* 0x001fe200078e0009 */
[----:B------:R-:W-:Y:S01]  /*1410*/  IABS R12, R4 ;  /* 0x00000004000c7213 */ /* 0x000fe20000000000 */
[--C-:B------:R-:W-:Y:S01]  /*1420*/  @!P6 IMAD.IADD R17, R17, 0x1, -R0.reuse ;  /* 0x000000011111e824 */ /* 0x100fe200078e0a00 */
[----:B------:R-:W-:Y:S01]  /*1430*/  IABS R9, R20 ;  /* 0x0000001400097213 */ /* 0x000fe20000000000 */
[----:B------:R-:W-:Y:S01]  /*1440*/  STL [R1+0x6d8], R24 ;  /* 0x0006d81801007387 */ /* 0x000fe20000100800 */
[C---:B------:R-:W-:Y:S01]  /*1450*/  ISETP.GT.U32.AND P6, PT, R0.reuse, R16, PT ;  /* 0x000000100000720c */ /* 0x040fe20003fc4070 */
[----:B------:R-:W-:Y:S01]  /*1460*/  @!P5 IMAD.MOV R3, RZ, RZ, -R3 ;  /* 0x000000ffff03d224 */ /* 0x000fe200078e0a03 */
[----:B------:R-:W-:Y:S01]  /*1470*/  ISETP.GE.AND P5, PT, R11, RZ, PT ;  /* 0x000000ff0b00720c */ /* 0x000fe20003fa6270 */
[----:B------:R0:W-:Y:S01]  /*1480*/  STL [R1+0x1d8], R15 ;  /* 0x0001d80f01007387 */ /* 0x0001e20000100800 */
[----:B------:R-:W-:Y:S01]  /*1490*/  @!P3 IMAD.IADD R7, R7, 0x1, -R0 ;  /* 0x000000010707b824 */ /* 0x000fe200078e0a00 */
[----:B------:R-:W-:Y:S01]  /*14a0*/  ISETP.GT.U32.AND P3, PT, R0, R13, PT ;  /* 0x0000000d0000720c */ /* 0x000fe20003f64070 */
[----:B------:R-:W-:Y:S01]  /*14b0*/  VIADD R14, R8, 0x1c4 ;  /* 0x000001c4080e7836 */ /* 0x000fe20000000000 */
[----:B------:R1:W-:Y:S01]  /*14c0*/  STL [R1+0x1dc], R3 ;  /* 0x0001dc0301007387 */ /* 0x0003e20000100800 */
[----:B------:R-:W-:-:S03]  /*14d0*/  IMAD.HI.U32 R11, R6, R9, RZ ;  /* 0x00000009060b7227 */ /* 0x000fc600078e00ff */
[----:B------:R-:W-:Y:S01]  /*14e0*/  IABS R2, R14 ;  /* 0x0000000e00027213 */ /* 0x000fe20000000000 */
[----:B------:R-:W-:Y:S02]  /*14f0*/  IMAD.MOV R18, RZ, RZ, -R11 ;  /* 0x000000ffff127224 */ /* 0x000fe400078e0a0b */
[----:B0-----:R-:W-:-:S04]  /*1500*/  IMAD.HI.U32 R15, R6, R12, RZ ;  /* 0x0000000c060f7227 */ /* 0x001fc800078e00ff */
[----:B------:R-:W-:Y:S02]  /*1510*/  IMAD.MOV R15, RZ, RZ, -R15 ;  /* 0x000000ffff0f7224 */ /* 0x000fe400078e0a0f */
[----:B-1----:R-:W-:Y:S02]  /*1520*/  IMAD.MOV.U32 R3, RZ, RZ, R25 ;  /* 0x000000ffff037224 */ /* 0x002fe400078e0019 */
[C---:B------:R-:W-:Y:S02]  /*1530*/  IMAD R11, R0.reuse, R15, R12 ;  /* 0x0000000f000b7224 */ /* 0x040fe400078e020c */
[C---:B------:R-:W-:Y:S02]  /*1540*/  IMAD R9, R0.reuse, R18, R9 ;  /* 0x0000001200097224 */ /* 0x040fe400078e0209 */
[----:B------:R-:W-:Y:S01]  /*1550*/  @!P0 IMAD.MOV R26, RZ, RZ, -R26 ;  /* 0x000000ffff1a8224 */ /* 0x000fe200078e0a1a */
[----:B------:R-:W-:Y:S01]  /*1560*/  ISETP.GT.U32.AND P0, PT, R0, R17, PT ;  /* 0x000000110000720c */ /* 0x000fe20003f04070 */
[--C-:B------:R-:W-:Y:S01]  /*1570*/  @!P6 IMAD.IADD R16, R16, 0x1, -R0.reuse ;  /* 0x000000011010e824 */ /* 0x100fe200078e0a00 */
[----:B------:R-:W-:Y:S01]  /*1580*/  ISETP.GT.U32.AND P6, PT, R0, R7, PT ;  /* 0x000000070000720c */ /* 0x000fe20003fc4070 */
[----:B------:R-:W-:Y:S01]  /*1590*/  IMAD.HI.U32 R10, R6, R2, RZ ;  /* 0x00000002060a7227 */ /* 0x000fe200078e00ff */
[----:B------:R-:W-:Y:S03]  /*15a0*/  STL [R1+0x6dc], R26 ;  /* 0x0006dc1a01007387 */ /* 0x000fe60000100800 */
[----:B------:R-:W-:Y:S01]  /*15b0*/  @!P1 IMAD.MOV R3, RZ, RZ, -R3 ;  /* 0x000000ffff039224 */ /* 0x000fe200078e0a03 */
[C---:B------:R-:W-:Y:S01]  /*15c0*/  ISETP.GT.U32.AND P1, PT, R0.reuse, R11, PT ;  /* 0x0000000b0000720c */ /* 0x040fe20003f24070 */
[----:B------:R-:W-:Y:S01]  /*15d0*/  @!P3 IMAD.IADD R13, R13, 0x1, -R0 ;  /* 0x000000010d0db824 */ /* 0x000fe200078e0a00 */
[----:B------:R-:W-:Y:S01]  /*15e0*/  ISETP.GT.U32.AND P3, PT, R0, R9, PT ;  /* 0x000000090000720c */ /* 0x000fe20003f64070 */
[----:B------:R-:W-:-:S02]  /*15f0*/  IMAD.MOV R10, RZ, RZ, -R10 ;  /* 0x000000ffff0a7224 */ /* 0x000fc400078e0a0a */
[----:B------:R-:W-:Y:S01]  /*1600*/  @!P4 IMAD.MOV R27, RZ, RZ, -R27 ;  /* 0x000000ffff1bc224 */ /* 0x000fe200078e0a1b */
[C---:B------:R-:W-:Y:S01]  /*1610*/  ISETP.GT.U32.AND P4, PT, R0.reuse, R16, PT ;  /* 0x000000100000720c */ /* 0x040fe20003f84070 */
[----:B------:R-:W-:Y:S02]  /*1620*/  IMAD R2, R0, R10, R2 ;  /* 0x0000000a00027224 */ /* 0x000fe400078e0202 */
[C---:B------:R-:W-:Y:S01]  /*1630*/  VIADD R12, R8.reuse, 0x1bc ;  /* 0x000001bc080c7836 */ /* 0x040fe20000000000 */
[----:B------:R-:W-:Y:S01]  /*1640*/  STL [R1+0x6e0], R27 ;  /* 0x0006e01b01007387 */ /* 0x000fe20000100800 */
[----:B------:R-:W-:Y:S02]  /*1650*/  VIADD R15, R8, 0x1c0 ;  /* 0x000001c0080f7836 */ /* 0x000fe40000000000 */
[--C-:B------:R-:W-:Y:S01]  /*1660*/  @!P0 IMAD.IADD R17, R17, 0x1, -R0.reuse ;  /* 0x0000000111118824 */ /* 0x100fe200078e0a00 */
[----:B------:R-:W-:Y:S01]  /*1670*/  IABS R10, R12 ;  /* 0x0000000c000a7213 */ /* 0x000fe20000000000 */
[--C-:B------:R-:W-:Y:S01]  /*1680*/  @!P6 IMAD.IADD R7, R7, 0x1, -R0.reuse ;  /* 0x000000010707e824 */ /* 0x100fe200078e0a00 */
[----:B------:R-:W-:Y:S01]  /*1690*/  ISETP.GT.U32.AND P6, PT, R0, R2, PT ;  /* 0x000000020000720c */ /* 0x000fe20003fc4070 */
[--C-:B------:R-:W-:Y:S01]  /*16a0*/  @!P1 IMAD.IADD R11, R11, 0x1, -R0.reuse ;  /* 0x000000010b0b9824 */ /* 0x100fe200078e0a00 */
[----:B------:R0:W-:Y:S01]  /*16b0*/  STL [R1+0x1d4], R3 ;  /* 0x0001d40301007387 */ /* 0x0001e20000100800 */
[----:B------:R-:W-:Y:S01]  /*16c0*/  IMAD.MOV.U32 R5, RZ, RZ, R13 ;  /* 0x000000ffff057224 */ /* 0x000fe200078e000d */
[----:B------:R-:W-:Y:S01]  /*16d0*/  IABS R18, R15 ;  /* 0x0000000f00127213 */ /* 0x000fe20000000000 */
[--C-:B------:R-:W-:Y:S01]  /*16e0*/  @!P3 IMAD.IADD R9, R9, 0x1, -R0.reuse ;  /* 0x000000010909b824 */ /* 0x100fe200078e0a00 */
[----:B------:R-:W-:Y:S01]  /*16f0*/  ISETP.GE.AND P0, PT, R21, RZ, PT ;  /* 0x000000ff1500720c */ /* 0x000fe20003f06270 */
[----:B------:R-:W-:Y:S01]  /*1700*/  @!P4 IMAD.IADD R16, R16, 0x1, -R0 ;  /* 0x000000011010c824 */ /* 0x000fe200078e0a00 */
[----:B------:R-:W-:Y:S01]  /*1710*/  ISETP.GE.AND P4, PT, R22, RZ, PT ;  /* 0x000000ff1600720c */ /* 0x000fe20003f86270 */
[----:B------:R-:W-:Y:S01]  /*1720*/  @!P5 IMAD.MOV R5, RZ, RZ, -R5 ;  /* 0x000000ffff05d224 */ /* 0x000fe200078e0a05 */
[----:B------:R-:W-:Y:S01]  /*1730*/  ISETP.GT.U32.AND P5, PT, R0, R11, PT ;  /* 0x0000000b0000720c */ /* 0x000fe20003fa4070 */
[----:B------:R-:W-:Y:S01]  /*1740*/  IMAD.HI.U32 R21, R6, R10, RZ ;  /* 0x0000000a06157227 */ /* 0x000fe200078e00ff */
[----:B------:R-:W-:-:S02]  /*1750*/  ISETP.GE.AND P1, PT, R4, RZ, PT ;  /* 0x000000ff0400720c */ /* 0x000fc40003f26270 */
[----:B------:R1:W-:Y:S01]  /*1760*/  STL [R1+0x30], R5 ;  /* 0x0000300501007387 */ /* 0x0003e20000100800 */
[----:B0-----:R-:W-:Y:S01]  /*1770*/  IMAD.MOV.U32 R3, RZ, RZ, R17 ;  /* 0x000000ffff037224 */ /* 0x001fe200078e0011 */
[----:B------:R-:W-:Y:S01]  /*1780*/  ISETP.GE.AND P3, PT, R20, RZ, PT ;  /* 0x000000ff1400720c */ /* 0x000fe20003f66270 */
[----:B------:R-:W-:-:S04]  /*1790*/  IMAD.HI.U32 R25, R6, R18, RZ ;  /* 0x0000001206197227 */ /* 0x000fc800078e00ff */
[----:B------:R-:W-:Y:S01]  /*17a0*/  @!P2 IMAD.MOV R3, RZ, RZ, -R3 ;  /* 0x000000ffff03a224 */ /* 0x000fe200078e0a03 */
[----:B------:R-:W-:Y:S01]  /*17b0*/  ISETP.GT.U32.AND P2, PT, R0, R9, PT ;  /* 0x000000090000720c */ /* 0x000fe20003f44070 */
[----:B------:R-:W-:Y:S02]  /*17c0*/  IMAD.MOV R21, RZ, RZ, -R21 ;  /* 0x000000ffff157224 */ /* 0x000fe400078e0a15 */
[----:B------:R-:W-:Y:S01]  /*17d0*/  IMAD.MOV R25, RZ, RZ, -R25 ;  /* 0x000000ffff197224 */ /* 0x000fe200078e0a19 */
[----:B------:R0:W-:Y:S01]  /*17e0*/  STL [R1+0x50], R3 ;  /* 0x0000500301007387 */ /* 0x0001e20000100800 */
[----:B------:R-:W-:Y:S02]  /*17f0*/  @!P6 IMAD.IADD R2, R2, 0x1, -R0 ;  /* 0x000000010202e824 */ /* 0x000fe400078e0a00 */
[----:B-1----:R-:W-:Y:S02]  /*1800*/  IMAD.MOV.U32 R5, RZ, RZ, R7 ;  /* 0x000000ffff057224 */ /* 0x002fe400078e0007 */
[C---:B------:R-:W-:Y:S01]  /*1810*/  IMAD R10, R0.reuse, R21, R10 ;  /* 0x00000015000a7224 */ /* 0x040fe200078e020a */
[C---:B------:R-:W-:Y:S01]  /*1820*/  ISETP.GT.U32.AND P6, PT, R0.reuse, R2, PT ;  /* 0x000000020000720c */ /* 0x040fe20003fc4070 */
[----:B------:R-:W-:-:S02]  /*1830*/  IMAD R4, R0, R25, R18 ;  /* 0x0000001900047224 */ /* 0x000fc400078e0212 */
[----:B------:R-:W-:Y:S02]  /*1840*/  VIADD R13, R8, 0x1b8 ;  /* 0x000001b8080d7836 */ /* 0x000fe40000000000 */
[----:B0-----:R-:W-:Y:S02]  /*1850*/  IMAD.MOV.U32 R3, RZ, RZ, R16 ;  /* 0x000000ffff037224 */ /* 0x001fe400078e0010 */
[----:B------:R-:W-:Y:S01]  /*1860*/  @!P0 IMAD.MOV R5, RZ, RZ, -R5 ;  /* 0x000000ffff058224 */ /* 0x000fe200078e0a05 */
[C---:B------:R-:W-:Y:S01]  /*1870*/  ISETP.GT.U32.AND P0, PT, R0.reuse, R4, PT ;  /* 0x000000040000720c */ /* 0x040fe20003f04070 */
[----:B------:R-:W-:Y:S01]  /*1880*/  @!P4 IMAD.MOV R3, RZ, RZ, -R3 ;  /* 0x000000ffff03c224 */ /* 0x000fe200078e0a03 */
[----:B------:R-:W-:Y:S01]  /*1890*/  IABS R17, R13 ;  /* 0x0000000d00117213 */ /* 0x000fe20000000000 */
[--C-:B------:R-:W-:Y:S01]  /*18a0*/  @!P5 IMAD.IADD R11, R11, 0x1, -R0.reuse ;  /* 0x000000010b0bd824 */ /* 0x100fe200078e0a00 */
[----:B------:R-:W-:Y:S01]  /*18b0*/  ISETP.GT.U32.AND P5, PT, R0, R10, PT ;  /* 0x0000000a0000720c */ /* 0x000fe20003fa4070 */
[----:B------:R-:W-:Y:S01]  /*18c0*/  @!P2 IMAD.IADD R9, R9, 0x1, -R0 ;  /* 0x000000010909a824 */ /* 0x000fe200078e0a00 */
[----:B------:R0:W-:Y:S01]  /*18d0*/  STL [R1+0xec], R5 ;  /* 0x0000ec0501007387 */ /* 0x0001e20000100800 */
[----:B------:R-:W-:Y:S01]  /*18e0*/  ISETP.GE.AND P4, PT, R14, RZ, PT ;  /* 0x000000ff0e00720c */ /* 0x000fe20003f86270 */
[----:B------:R-:W-:Y:S01]  /*18f0*/  VIADD R7, R8, 0x1b4 ;  /* 0x000001b408077836 */ /* 0x000fe20000000000 */
[----:B------:R-:W-:Y:S01]  /*1900*/  ISETP.GE.AND P2, PT, R15, RZ, PT ;  /* 0x000000ff0f00720c */ /* 0x000fe20003f46270 */
[----:B------:R1:W-:Y:S01]  /*1910*/  STL [R1+0x148], R3 ;  /* 0x0001480301007387 */ /* 0x0003e20000100800 */
[----:B------:R-:W-:-:S02]  /*1920*/  IMAD.HI.U32 R15, R6, R17, RZ ;  /* 0x00000011060f7227 */ /* 0x000fc400078e00ff */
[----:B------:R-:W-:Y:S02]  /*1930*/  IABS R14, R7 ;  /* 0x00000007000e7213 */ /* 0x000fe40000000000 */
[----:B------:R-:W-:Y:S01]  /*1940*/  @!P6 IMAD.IADD R2, R2, 0x1, -R0 ;  /* 0x000000010202e824 */ /* 0x000fe200078e0a00 */
[----:B------:R-:W-:Y:S01]  /*1950*/  ISETP.GE.AND P6, PT, R12, RZ, PT ;  /* 0x000000ff0c00720c */ /* 0x000fe20003fc6270 */
[----:B0-----:R-:W-:Y:S02]  /*1960*/  IMAD.MOV.U32 R5, RZ, RZ, R11 ;  /* 0x000000ffff057224 */ /* 0x001fe400078e000b */
[----:B------:R-:W-:Y:S02]  /*1970*/  IMAD.MOV R15, RZ, RZ, -R15 ;  /* 0x000000ffff0f7224 */ /* 0x000fe400078e0a0f */
[----:B-1----:R-:W-:Y:S02]  /*1980*/  IMAD.MOV.U32 R3, RZ, RZ, R9 ;  /* 0x000000ffff037224 */ /* 0x002fe400078e0009 */
[----:B------:R-:W-:-:S02]  /*1990*/  @!P1 IMAD.MOV R5, RZ, RZ, -R5 ;  /* 0x000000ffff059224 */ /* 0x000fc400078e0a05 */
[----:B------:R-:W-:Y:S01]  /*19a0*/  @!P3 IMAD.MOV R3, RZ, RZ, -R3 ;  /* 0x000000ffff03b224 */ /* 0x000fe200078e0a03 */
[----:B------:R-:W-:Y:S01]  /*19b0*/  ISETP.GE.AND P3, PT, R7, RZ, PT ;  /* 0x000000ff0700720c */ /* 0x000fe20003f66270 */
[--C-:B------:R-:W-:Y:S01]  /*19c0*/  @!P5 IMAD.IADD R10, R10, 0x1, -R0.reuse ;  /* 0x000000010a0ad824 */ /* 0x100fe200078e0a00 */
[----:B------:R-:W-:Y:S01]  /*19d0*/  STL [R1+0x198], R5 ;  /* 0x0001980501007387 */ /* 0x000fe20000100800 */
[----:B------:R-:W-:Y:S01]  /*19e0*/  @!P0 IMAD.IADD R4, R4, 0x1, -R0 ;  /* 0x0000000104048824 */ /* 0x000fe200078e0a00 */
[----:B------:R-:W-:Y:S01]  /*19f0*/  ISETP.GE.AND P0, PT, R13, RZ, PT ;  /* 0x000000ff0d00720c */ /* 0x000fe20003f06270 */
[C---:B------:R-:W-:Y:S01]  /*1a00*/  IMAD R17, R0.reuse, R15, R17 ;  /* 0x0000000f00117224 */ /* 0x040fe200078e0211 */
[----:B------:R0:W-:Y:S01]  /*1a10*/  STL [R1+0x19c], R3 ;  /* 0x00019c0301007387 */ /* 0x0001e20000100800 */
[----:B------:R-:W-:Y:S01]  /*1a20*/  ISETP.GT.U32.AND P5, PT, R0, R10, PT ;  /* 0x0000000a0000720c */ /* 0x000fe20003fa4070 */
[----:B------:R-:W-:Y:S01]  /*1a30*/  IMAD.HI.U32 R12, R6, R14, RZ ;  /* 0x0000000e060c7227 */ /* 0x000fe200078e00ff */
[----:B------:R-:W-:-:S03]  /*1a40*/  ISETP.GT.U32.AND P1, PT, R0, R4, PT ;  /* 0x000000040000720c */ /* 0x000fc60003f24070 */
[----:B------:R-:W-:Y:S02]  /*1a50*/  IMAD.MOV R12, RZ, RZ, -R12 ;  /* 0x000000ffff0c7224 */ /* 0x000fe400078e0a0c */
[----:B------:R-:W-:Y:S02]  /*1a60*/  VIADD R16, R8, 0x1b0 ;  /* 0x000001b008107836 */ /* 0x000fe40000000000 */
[----:B0-----:R-:W-:Y:S02]  /*1a70*/  IMAD.MOV.U32 R3, RZ, RZ, R2 ;  /* 0x000000ffff037224 */ /* 0x001fe400078e0002 */
[C---:B------:R-:W-:Y:S02]  /*1a80*/  IMAD R14, R0.reuse, R12, R14 ;  /* 0x0000000c000e7224 */ /* 0x040fe400078e020e */
[----:B------:R-:W-:Y:S01]  /*1a90*/  @!P4 IMAD.MOV R3, RZ, RZ, -R3 ;  /* 0x000000ffff03c224 */ /* 0x000fe200078e0a03 */
[----:B------:R-:W-:Y:S01]  /*1aa0*/  ISETP.GT.U32.AND P4, PT, R0, R17, PT ;  /* 0x000000110000720c */ /* 0x000fe20003f84070 */
[--C-:B------:R-:W-:Y:S01]  /*1ab0*/  @!P5 IMAD.IADD R10, R10, 0x1, -R0.reuse ;  /* 0x000000010a0ad824 */ /* 0x100fe200078e0a00 */
[----:B------:R-:W-:Y:S01]  /*1ac0*/  ISETP.GT.U32.AND P5, PT, R0, R14, PT ;  /* 0x0000000e0000720c */ /* 0x000fe20003fa4070 */
[----:B------:R-:W-:Y:S01]  /*1ad0*/  @!P1 IMAD.IADD R4, R4, 0x1, -R0 ;  /* 0x0000000104049824 */ /* 0x000fe200078e0a00 */
[----:B------:R-:W-:Y:S01]  /*1ae0*/  ISETP.GE.AND P1, PT, R16, RZ, PT ;  /* 0x000000ff1000720c */ /* 0x000fe20003f26270 */
[----:B------:R0:W-:Y:S01]  /*1af0*/  STL [R1+0x1a4], R3 ;  /* 0x0001a40301007387 */ /* 0x0001e20000100800 */
[----:B------:R-:W-:Y:S01]  /*1b00*/  IABS R16, R16 ;  /* 0x0000001000107213 */ /* 0x000fe20000000000 */
[----:B------:R-:W-:-:S02]  /*1b10*/  VIADD R7, R8, 0x1a8 ;  /* 0x000001a808077836 */ /* 0x000fc40000000000 */
[----:B------:R-:W-:Y:S02]  /*1b20*/  VIADD R2, R8, 0x1ac ;  /* 0x000001ac08027836 */ /* 0x000fe40000000000 */
[----:B------:R-:W-:Y:S01]  /*1b30*/  IMAD.HI.U32 R9, R6, R16, RZ ;  /* 0x0000001006097227 */ /* 0x000fe200078e00ff */
[----:B------:R-:W-:Y:S02]  /*1b40*/  IABS R13, R7 ;  /* 0x00000007000d7213 */ /* 0x000fe40000000000 */
[----:B------:R-:W-:Y:S01]  /*1b50*/  IABS R11, R2 ;  /* 0x00000002000b7213 */ /* 0x000fe20000000000 */
[----:B------:R-:W-:Y:S02]  /*1b60*/  @!P4 IMAD.IADD R17, R17, 0x1, -R0 ;  /* 0x000000011111c824 */ /* 0x000fe400078e0a00 */
[----:B0-----:R-:W-:Y:S02]  /*1b70*/  IMAD.MOV.U32 R3, RZ, RZ, R4 ;  /* 0x000000ffff037224 */ /* 0x001fe400078e0004 */
[----:B------:R-:W-:Y:S01]  /*1b80*/  IMAD.MOV R9, RZ, RZ, -R9 ;  /* 0x000000ffff097224 */ /* 0x000fe200078e0a09 */
[----:B------:R-:W-:Y:S01]  /*1b90*/  ISETP.GT.U32.AND P4, PT, R0, R17, PT ;  /* 0x000000110000720c */ /* 0x000fe20003f84070 */
[----:B------:R-:W-:Y:S01]  /*1ba0*/  @!P2 IMAD.MOV R3, RZ, RZ, -R3 ;  /* 0x000000ffff03a224 */ /* 0x000fe200078e0a03 */
[----:B------:R-:W-:Y:S01]  /*1bb0*/  ISETP.GE.AND P2, PT, R2, RZ, PT ;  /* 0x000000ff0200720c */ /* 0x000fe20003f46270 */
[----:B------:R-:W-:-:S02]  /*1bc0*/  @!P5 IMAD.IADD R14, R14, 0x1, -R0 ;  /* 0x000000010e0ed824 */ /* 0x000fc400078e0a00 */
[----:B------:R-:W-:Y:S01]  /*1bd0*/  IMAD R16, R0, R9, R16 ;  /* 0x0000000900107224 */ /* 0x000fe200078e0210 */
[----:B------:R0:W-:Y:S01]  /*1be0*/  STL [R1+0x1d0], R3 ;  /* 0x0001d00301007387 */ /* 0x0001e20000100800 */
[----:B------:R-:W-:Y:S01]  /*1bf0*/  IMAD.HI.U32 R2, R6, R13, RZ ;  /* 0x0000000d06027227 */ /* 0x000fe200078e00ff */
[----:B------:R-:W-:-:S03]  /*1c00*/  ISETP.GT.U32.AND P5, PT, R0, R14, PT ;  /* 0x0000000e0000720c */ /* 0x000fc60003fa4070 */
[----:B------:R-:W-:-:S04]  /*1c10*/  IMAD.HI.U32 R4, R6, R11, RZ ;  /* 0x0000000b06047227 */ /* 0x000fc800078e00ff */
[----:B------:R-:W-:Y:S01]  /*1c20*/  @!P4 IMAD.IADD R17, R17, 0x1, -R0 ;  /* 0x000000011111c824 */ /* 0x000fe200078e0a00 */
[C---:B------:R-:W-:Y:S01]  /*1c30*/  ISETP.GT.U32.AND P4, PT, R0.reuse, R16, PT ;  /* 0x000000100000720c */ /* 0x040fe20003f84070 */
[----:B0-----:R-:W-:Y:S02]  /*1c40*/  IMAD.MOV.U32 R3, RZ, RZ, R10 ;  /* 0x000000ffff037224 */ /* 0x001fe400078e000a */
[----:B------:R-:W-:Y:S02]  /*1c50*/  IMAD.MOV R4, RZ, RZ, -R4 ;  /* 0x000000ffff047224 */ /* 0x000fe400078e0a04 */
[----:B------:R-:W-:Y:S01]  /*1c60*/  @!P6 IMAD.MOV R3, RZ, RZ, -R3 ;  /* 0x000000ffff03e224 */ /* 0x000fe200078e0a03 */
[----:B------:R-:W-:Y:S01]  /*1c70*/  ISETP.GE.AND P6, PT, R7, RZ, PT ;  /* 0x000000ff0700720c */ /* 0x000fe20003fc6270 */
[----:B------:R-:W-:Y:S02]  /*1c80*/  IMAD.MOV R7, RZ, RZ, -R2 ;  /* 0x000000ffff077224 */ /* 0x000fe400078e0a02 */
[C---:B------:R-:W-:Y:S01]  /*1c90*/  IMAD R11, R0.reuse, R4, R11 ;  /* 0x00000004000b7224 */ /* 0x040fe200078e020b */
[----:B------:R0:W-:Y:S01]  /*1ca0*/  STL [R1+0x1cc], R3 ;  /* 0x0001cc0301007387 */ /* 0x0001e20000100800 */
[----:B------:R-:W-:-:S02]  /*1cb0*/  IMAD R13, R0, R7, R13 ;  /* 0x00000007000d7224 */ /* 0x000fc400078e020d */
[C---:B------:R-:W-:Y:S02]  /*1cc0*/  VIADD R10, R8.reuse, 0x1a0 ;  /* 0x000001a0080a7836 */ /* 0x040fe40000000000 */
[----:B------:R-:W-:Y:S02]  /*1cd0*/  VIADD R2, R8, 0x1a4 ;  /* 0x000001a408027836 */ /* 0x000fe40000000000 */
[--C-:B------:R-:W-:Y:S01]  /*1ce0*/  @!P5 IMAD.IADD R14, R14, 0x1, -R0.reuse ;  /* 0x000000010e0ed824 */ /* 0x100fe200078e0a00 */
[----:B------:R-:W-:Y:S01]  /*1cf0*/  ISETP.GT.U32.AND P5, PT, R0, R11, PT ;  /* 0x0000000b0000720c */ /* 0x000fe20003fa4070 */
[----:B------:R-:W-:Y:S01]  /*1d00*/  @!P4 IMAD.IADD R16, R16, 0x1, -R0 ;  /* 0x000000011010c824 */ /* 0x000fe200078e0a00 */
[----:B------:R-:W-:Y:S01]  /*1d10*/  IABS R18, R10 ;  /* 0x0000000a00127213 */ /* 0x000fe20000000000 */
[----:B0-----:R-:W-:Y:S01]  /*1d20*/  IMAD.MOV.U32 R3, RZ, RZ, R17 ;  /* 0x000000ffff037224 */ /* 0x001fe200078e0011 */
[----:B------:R-:W-:Y:S01]  /*1d30*/  IABS R9, R2 ;  /* 0x0000000200097213 */ /* 0x000fe20000000000 */
[----:B------:R-:W-:Y:S01]  /*1d40*/  VIADD R12, R8, 0x19c ;  /* 0x0000019c080c7836 */ /* 0x000fe20000000000 */
[C---:B------:R-:W-:Y:S01]  /*1d50*/  ISETP.GT.U32.AND P4, PT, R0.reuse, R16, PT ;  /* 0x000000100000720c */ /* 0x040fe20003f84070 */
[----:B------:R-:W-:Y:S01]  /*1d60*/  @!P0 IMAD.MOV R3, RZ, RZ, -R3 ;  /* 0x000000ffff038224 */ /* 0x000fe200078e0a03 */
[----:B------:R-:W-:Y:S01]  /*1d70*/  ISETP.GT.U32.AND P0, PT, R0, R13, PT ;  /* 0x0000000d0000720c */ /* 0x000fe20003f04070 */
[----:B------:R-:W-:Y:S01]  /*1d80*/  IMAD.MOV.U32 R17, RZ, RZ, R18 ;  /* 0x000000ffff117224 */ /* 0x000fe200078e0012 */
[----:B------:R-:W-:Y:S01]  /*1d90*/  IABS R15, R12 ;  /* 0x0000000c000f7213 */ /* 0x000fe20000000000 */
[----:B------:R-:W-:Y:S01]  /*1da0*/  IMAD.HI.U32 R18, R6, R9, RZ ;  /* 0x0000000906127227 */ /* 0x000fe200078e00ff */
[----:B------:R0:W-:Y:S03]  /*1db0*/  STL [R1+0x1a8], R3 ;  /* 0x0001a80301007387 */ /* 0x0001e60000100800 */
[----:B------:R-:W-:-:S02]  /*1dc0*/  IMAD.MOV R18, RZ, RZ, -R18 ;  /* 0x000000ffff127224 */ /* 0x000fc400078e0a12 */
[--C-:B------:R-:W-:Y:S02]  /*1dd0*/  @!P5 IMAD.IADD R11, R11, 0x1, -R0.reuse ;  /* 0x000000010b0bd824 */ /* 0x100fe400078e0a00 */
[----:B------:R-:W-:Y:S02]  /*1de0*/  VIADD R4, R8, 0x198 ;  /* 0x0000019808047836 */ /* 0x000fe40000000000 */
[----:B------:R-:W-:Y:S01]  /*1df0*/  @!P0 IMAD.IADD R13, R13, 0x1, -R0 ;  /* 0x000000010d0d8824 */ /* 0x000fe200078e0a00 */
[C---:B------:R-:W-:Y:S01]  /*1e00*/  ISETP.GT.U32.AND P5, PT, R0.reuse, R11, PT ;  /* 0x0000000b0000720c */ /* 0x040fe20003fa4070 */
[----:B0-----:R-:W-:Y:S01]  /*1e10*/  IMAD.MOV.U32 R3, RZ, RZ, R14 ;  /* 0x000000ffff037224 */ /* 0x001fe200078e000e */
[----:B------:R-:W-:Y:S01]  /*1e20*/  IABS R7, R4 ;  /* 0x0000000400077213 */ /* 0x000fe20000000000 */
[----:B------:R-:W-:Y:S01]  /*1e30*/  IMAD.MOV.U32 R14, RZ, RZ, R15 ;  /* 0x000000ffff0e7224 */ /* 0x000fe200078e000f */
[----:B------:R-:W-:Y:S01]  /*1e40*/  ISETP.GT.U32.AND P0, PT, R0, R13, PT ;  /* 0x0000000d0000720c */ /* 0x000fe20003f04070 */
[----:B------:R-:W-:Y:S01]  /*1e50*/  @!P3 IMAD.MOV R3, RZ, RZ, -R3 ;  /* 0x000000ffff03b224 */ /* 0x000fe200078e0a03 */
[----:B------:R-:W-:Y:S01]  /*1e60*/  ISETP.GE.AND P3, PT, R2, RZ, PT ;  /* 0x000000ff0200720c */ /* 0x000fe20003f66270 */
[----:B------:R-:W-:-:S02]  /*1e70*/  IMAD R2, R0, R18, R9 ;  /* 0x0000001200027224 */ /* 0x000fc400078e0209 */
[----:B------:R-:W-:Y:S01]  /*1e80*/  @!P4 IMAD.IADD R16, R16, 0x1, -R0 ;  /* 0x000000011010c824 */ /* 0x000fe200078e0a00 */
[----:B------:R0:W-:Y:S01]  /*1e90*/  STL [R1+0x1a0], R3 ;  /* 0x0001a00301007387 */ /* 0x0001e20000100800 */
[----:B------:R-:W-:Y:S01]  /*1ea0*/  IMAD.HI.U32 R9, R6, R14, RZ ;  /* 0x0000000e06097227 */ /* 0x000fe200078e00ff */
[----:B------:R-:W-:-:S03]  /*1eb0*/  ISETP.GT.U32.AND P4, PT, R0, R2, PT ;  /* 0x000000020000720c */ /* 0x000fc60003f84070 */
[----:B------:R-:W-:-:S04]  /*1ec0*/  IMAD.HI.U32 R18, R6, R17, RZ ;  /* 0x0000001106127227 */ /* 0x000fc800078e00ff */
[----:B------:R-:W-:-:S04]  /*1ed0*/  IMAD.HI.U32 R15, R6, R7, RZ ;  /* 0x00000007060f7227 */ /* 0x000fc800078e00ff */
[----:B0-----:R-:W-:Y:S02]  /*1ee0*/  IMAD.MOV.U32 R3, RZ, RZ, R16 ;  /* 0x000000ffff037224 */ /* 0x001fe400078e0010 */
[----:B------:R-:W-:Y:S02]  /*1ef0*/  IMAD.MOV R9, RZ, RZ, -R9 ;  /* 0x000000ffff097224 */ /* 0x000fe400078e0a09 */
[----:B------:R-:W-:Y:S02]  /*1f00*/  @!P1 IMAD.MOV R3, RZ, RZ, -R3 ;  /* 0x000000ffff039224 */ /* 0x000fe400078e0a03 */
[----:B------:R-:W-:Y:S02]  /*1f10*/  IMAD.MOV R18, RZ, RZ, -R18 ;  /* 0x000000ffff127224 */ /* 0x000fe400078e0a12 */
[----:B------:R-:W-:Y:S01]  /*1f20*/  IMAD.MOV R15, RZ, RZ, -R15 ;  /* 0x000000ffff0f7224 */ /* 0x000fe200078e0a0f */
[----:B------:R0:W-:Y:S01]  /*1f30*/  STL [R1+0x174], R3 ;  /* 0x0001740301007387 */ /* 0x0001e20000100800 */
[----:B------:R-:W-:-:S02]  /*1f40*/  IMAD R14, R0, R9, R14 ;  /* 0x00000009000e7224 */ /* 0x000fc400078e020e */
[--C-:B------:R-:W-:Y:S02]  /*1f50*/  @!P0 IMAD.IADD R13, R13, 0x1, -R0.reuse ;  /* 0x000000010d0d8824 */ /* 0x100fe400078e0a00 */
[----:B------:R-:W-:Y:S01]  /*1f60*/  VIADD R9, R8, 0x194 ;  /* 0x0000019408097836 */ /* 0x000fe20000000000 */
[----:B------:R-:W-:Y:S01]  /*1f70*/  ISETP.GT.U32.AND P0, PT, R0, R14, PT ;  /* 0x0000000e0000720c */ /* 0x000fe20003f04070 */
[--C-:B------:R-:W-:Y:S01]  /*1f80*/  @!P5 IMAD.IADD R11, R11, 0x1, -R0.reuse ;  /* 0x000000010b0bd824 */ /* 0x100fe200078e0a00 */
[----:B------:R-:W-:Y:S01]  /*1f90*/  ISETP.GE.AND P5, PT, R10, RZ, PT ;  /* 0x000000ff0a00720c */ /* 0x000fe20003fa6270 */
[C---:B------:R-:W-:Y:S02]  /*1fa0*/  IMAD R10, R0.reuse, R18, R17 ;  /* 0x00000012000a7224 */ /* 0x040fe400078e0211 */
[C---:B------:R-:W-:Y:S01]  /*1fb0*/  IMAD R7, R0.reuse, R15, R7 ;  /* 0x0000000f00077224 */ /* 0x040fe200078e0207 */
[----:B------:R-:W-:Y:S01]  /*1fc0*/  IABS R15, R9 ;  /* 0x00000009000f7213 */ /* 0x000fe20000000000 */
[----:B0-----:R-:W-:Y:S01]  /*1fd0*/  IMAD.MOV.U32 R3, RZ, RZ, R13 ;  /* 0x000000ffff037224 */ /* 0x001fe200078e000d */
[----:B------:R-:W-:Y:S01]  /*1fe0*/  ISETP.GT.U32.AND P1, PT, R0, R10, PT ;  /* 0x0000000a0000720c */ /* 0x000fe20003f24070 */
[----:B------:R-:W-:-:S02]  /*1ff0*/  @!P4 IMAD.IADD R2, R2, 0x1, -R0 ;  /* 0x000000010202c824 */ /* 0x000fc400078e0a00 */
[----:B------:R-:W-:Y:S02]  /*2000*/  IMAD.MOV.U32 R5, RZ, RZ, R11 ;  /* 0x000000ffff057224 */ /* 0x000fe400078e000b */
[----:B------:R-:W-:Y:S01]  /*2010*/  @!P6 IMAD.MOV R3, RZ, RZ, -R3 ;  /* 0x000000ffff03e224 */ /* 0x000fe200078e0a03 */
[C---:B------:R-:W-:Y:S01]  /*2020*/  ISETP.GT.U32.AND P6, PT, R0.reuse, R7, PT ;  /* 0x000000070000720c */ /* 0x040fe20003fc4070 */
[----:B------:R-:W-:Y:S01]  /*2030*/  IMAD.MOV.U32 R11, RZ, RZ, R15 ;  /* 0x000000ffff0b7224 */ /* 0x000fe200078e000f */
[----:B------:R-:W-:Y:S01]  /*2040*/  ISETP.GT.U32.AND P4, PT, R0, R2, PT ;  /* 0x000000020000720c */ /* 0x000fe20003f84070 */
[----:B------:R-:W-:Y:S01]  /*2050*/  @!P2 IMAD.MOV R5, RZ, RZ, -R5 ;  /* 0x000000ffff05a224 */ /* 0x000fe200078e0a05 */
[----:B------:R-:W-:Y:S01]  /*2060*/  ISETP.GE.AND P2, PT, R12, RZ, PT ;  /* 0x000000ff0c00720c */ /* 0x000fe20003f46270 */
[----:B------:R-:W-:Y:S02]  /*2070*/  VIADD R12, R8, 0x190 ;  /* 0x00000190080c7836 */ /* 0x000fe40000000000 */
[----:B------:R-:W-:Y:S01]  /*2080*/  IMAD.HI.U32 R13, R6, R11, RZ ;  /* 0x0000000b060d7227 */ /* 0x000fe200078e00ff */
[----:B------:R-:W-:Y:S02]  /*2090*/  STL [R1+0x18c], R5 ;  /* 0x00018c0501007387 */ /* 0x000fe40000100800 */
[----:B------:R-:W-:Y:S01]  /*20a0*/  IABS R15, R12 ;  /* 0x0000000c000f7213 */ /* 0x000fe20000000000 */
[----:B------:R-:W-:Y:S01]  /*20b0*/  @!P0 IMAD.IADD R14, R14, 0x1, -R0 ;  /* 0x000000010e0e8824 */ /* 0x000fe200078e0a00 */
[----:B------:R0:W-:Y:S01]  /*20c0*/  STL [R1+0x190], R3 ;  /* 0x0001900301007387 */ /* 0x0001e20000100800 */
[----:B------:R-:W-:-:S02]  /*20d0*/  IMAD.MOV R13, RZ, RZ, -R13 ;  /* 0x000000ffff0d7224 */ /* 0x000fc400078e0a0d */
[--C-:B------:R-:W-:Y:S01]  /*20e0*/  @!P1 IMAD.IADD R10, R10, 0x1, -R0.reuse ;  /* 0x000000010a0a9824 */ /* 0x100fe200078e0a00 */
[----:B------:R-:W-:Y:S01]  /*20f0*/  ISETP.GE.AND P1, PT, R9, RZ, PT ;  /* 0x000000ff0900720c */ /* 0x000fe20003f26270 */
[--C-:B------:R-:W-:Y:S01]  /*2100*/  @!P6 IMAD.IADD R7, R7, 0x1, -R0.reuse ;  /* 0x000000010707e824 */ /* 0x100fe200078e0a00 */
[----:B------:R-:W-:Y:S01]  /*2110*/  ISETP.GT.U32.AND P6, PT, R0, R14, PT ;  /* 0x0000000e0000720c */ /* 0x000fe20003fc4070 */
[----:B------:R-:W-:Y:S01]  /*2120*/  @!P4 IMAD.IADD R2, R2, 0x1, -R0 ;  /* 0x000000010202c824 */ /* 0x000fe200078e0a00 */
[C---:B------:R-:W-:Y:S01]  /*2130*/  ISETP.GT.U32.AND P0, PT, R0.reuse, R10, PT ;  /* 0x0000000a0000720c */ /* 0x040fe20003f04070 */
[----:B------:R-:W-:Y:S01]  /*2140*/  IMAD R11, R0, R13, R11 ;  /* 0x0000000d000b7224 */ /* 0x000fe200078e020b */
[----:B------:R-:W-:Y:S01]  /*2150*/  ISETP.GE.AND P4, PT, R4, RZ, PT ;  /* 0x000000ff0400720c */ /* 0x000fe20003f86270 */
[----:B------:R-:W-:-:S04]  /*2160*/  IMAD.HI.U32 R13, R6, R15, RZ ;  /* 0x0000000f060d7227 */ /* 0x000fc800078e00ff */
[----:B0-----:R-:W-:Y:S02]  /*2170*/  IMAD.MOV.U32 R3, RZ, RZ, R2 ;  /* 0x000000ffff037224 */ /* 0x001fe400078e0002 */
[----:B------:R-:W-:Y:S02]  /*2180*/  IMAD.MOV R13, RZ, RZ, -R13 ;  /* 0x000000ffff0d7224 */ /* 0x000fe400078e0a0d */
[----:B------:R-:W-:Y:S01]  /*2190*/  @!P3 IMAD.MOV R3, RZ, RZ, -R3 ;  /* 0x000000ffff03b224 */ /* 0x000fe200078e0a03 */
[C---:B------:R-:W-:Y:S01]  /*21a0*/  ISETP.GT.U32.AND P3, PT, R0.reuse, R7, PT ;  /* 0x000000070000720c */ /* 0x040fe20003f64070 */
[----:B------:R-:W-:Y:S02]  /*21b0*/  IMAD R15, R0, R13, R15 ;  /* 0x0000000d000f7224 */ /* 0x000fe400078e020f */
[----:B------:R-:W-:Y:S01]  /*21c0*/  @!P6 IMAD.IADD R14, R14, 0x1, -R0 ;  /* 0x000000010e0ee824 */ /* 0x000fe200078e0a00 */
[----:B------:R0:W-:Y:S01]  /*21d0*/  STL [R1+0x194], R3 ;  /* 0x0001940301007387 */ /* 0x0001e20000100800 */
[----:B------:R-:W-:Y:S01]  /*21e0*/  VIADD R9, R8, 0x184 ;  /* 0x0000018408097836 */ /* 0x000fe20000000000 */
[----:B------:R-:W-:Y:S01]  /*21f0*/  ISETP.GT.U32.AND P6, PT, R0, R15, PT ;  /* 0x0000000f0000720c */ /* 0x000fe20003fc4070 */
[----:B------:R-:W-:-:S02]  /*2200*/  VIADD R4, R8, 0x18c ;  /* 0x0000018c08047836 */ /* 0x000fc40000000000 */
[--C-:B------:R-:W-:Y:S01]  /*2210*/  @!P0 IMAD.IADD R10, R10, 0x1, -R0.reuse ;  /* 0x000000010a0a8824 */ /* 0x100fe200078e0a00 */
[----:B------:R-:W-:Y:S01]  /*2220*/  ISETP.GT.U32.AND P0, PT, R0, R11, PT ;  /* 0x0000000b0000720c */ /* 0x000fe20003f04070 */
[----:B------:R-:W-:Y:S01]  /*2230*/  VIADD R2, R8, 0x188 ;  /* 0x0000018808027836 */ /* 0x000fe20000000000 */
[----:B------:R-:W-:Y:S01]  /*2240*/  IABS R17, R9 ;  /* 0x0000000900117213 */ /* 0x000fe20000000000 */
[----:B------:R-:W-:Y:S01]  /*2250*/  @!P3 IMAD.IADD R7, R7, 0x1, -R0 ;  /* 0x000000010707b824 */ /* 0x000fe200078e0a00 */
[----:B------:R-:W-:Y:S01]  /*2260*/  IABS R16, R4 ;  /* 0x0000000400107213 */ /* 0x000fe20000000000 */
[----:B0-----:R-:W-:Y:S01]  /*2270*/  IMAD.MOV.U32 R3, RZ, RZ, R10 ;  /* 0x000000ffff037224 */ /* 0x001fe200078e000a */
[----:B------:R-:W-:Y:S01]  /*2280*/  ISETP.GE.AND P3, PT, R12, RZ, PT ;  /* 0x000000ff0c00720c */ /* 0x000fe20003f66270 */
[----:B------:R-:W-:Y:S01]  /*2290*/  IMAD.MOV.U32 R12, RZ, RZ, R17 ;  /* 0x000000ffff0c7224 */ /* 0x000fe200078e0011 */
[----:B------:R-:W-:Y:S01]  /*22a0*/  IABS R13, R2 ;  /* 0x00000002000d7213 */ /* 0x000fe20000000000 */
[----:B------:R-:W-:-:S04]  /*22b0*/  IMAD.HI.U32 R17, R6, R16, RZ ;  /* 0x0000001006117227 */ /* 0x000fc800078e00ff */
[----:B------:R-:W-:Y:S02]  /*22c0*/  @!P6 IMAD.IADD R15, R15, 0x1, -R0 ;  /* 0x000000010f0fe824 */ /* 0x000fe400078e0a00 */
[----:B------:R-:W-:-:S03]  /*22d0*/  IMAD.HI.U32 R18, R6, R13, RZ ;  /* 0x0000000d06127227 */ /* 0x000fc600078e00ff */
[----:B------:R-:W-:Y:S01]  /*22e0*/  ISETP.GT.U32.AND P6, PT, R0, R15, PT ;  /* 0x0000000f0000720c */ /* 0x000fe20003fc4070 */
[----:B------:R-:W-:Y:S02]  /*22f0*/  IMAD.MOV R17, RZ, RZ, -R17 ;  /* 0x000000ffff117224 */ /* 0x000fe400078e0a11 */
[----:B------:R-:W-:Y:S01]  /*2300*/  @!P0 IMAD.IADD R11, R11, 0x1, -R0 ;  /* 0x000000010b0b8824 */ /* 0x000fe200078e0a00 */
[----:B------:R-:W-:Y:S01]  /*2310*/  ISETP.GE.AND P0, PT, R4, RZ, PT ;  /* 0x000000ff0400720c */ /* 0x000fe20003f06270 */
[----:B------:R-:W-:Y:S02]  /*2320*/  @!P5 IMAD.MOV R3, RZ, RZ, -R3 ;  /* 0x000000ffff03d224 */ /* 0x000fe400078e0a03 */
[----:B------:R-:W-:Y:S01]  /*2330*/  IMAD.HI.U32 R4, R6, R12, RZ ;  /* 0x0000000c06047227 */ /* 0x000fe200078e00ff */
[----:B------:R-:W-:Y:S02]  /*2340*/  ISETP.GT.U32.AND P5, PT, R0, R11, PT ;  /* 0x0000000b0000720c */ /* 0x000fe40003fa4070 */
[----:B------:R0:W-:Y:S01]  /*2350*/  STL [R1+0x188], R3 ;  /* 0x0001880301007387 */ /* 0x0001e20000100800 */
[----:B------:R-:W-:-:S02]  /*2360*/  IMAD.MOV R10, RZ, RZ, -R18 ;  /* 0x000000ffff0a7224 */ /* 0x000fc400078e0a12 */
[C---:B------:R-:W-:Y:S02]  /*2370*/  IMAD R16, R0.reuse, R17, R16 ;  /* 0x0000001100107224 */ /* 0x040fe400078e0210 */
[----:B------:R-:W-:Y:S02]  /*2380*/  IMAD.MOV.U32 R5, RZ, RZ, R14 ;  /* 0x000000ffff057224 */ /* 0x000fe400078e000e */
[----:B------:R-:W-:Y:S02]  /*2390*/  IMAD.MOV R4, RZ, RZ, -R4 ;  /* 0x000000ffff047224 */ /* 0x000fe400078e0a04 */
[C---:B------:R-:W-:Y:S02]  /*23a0*/  IMAD R13, R0.reuse, R10, R13 ;  /* 0x0000000a000d7224 */ /* 0x040fe400078e020d */
[----:B0-----:R-:W-:Y:S02]  /*23b0*/  IMAD.MOV.U32 R3, RZ, RZ, R7 ;  /* 0x000000ffff037224 */ /* 0x001fe400078e0007 */
[----:B------:R-:W-:Y:S01]  /*23c0*/  @!P2 IMAD.MOV R5, RZ, RZ, -R5 ;  /* 0x000000ffff05a224 */ /* 0x000fe200078e0a05 */
[C---:B------:R-:W-:Y:S01]  /*23d0*/  ISETP.GT.U32.AND P2, PT, R0.reuse, R16, PT ;  /* 0x000000100000720c */ /* 0x040fe20003f44070 */
[----:B------:R-:W-:-:S02]  /*23e0*/  IMAD R12, R0, R4, R12 ;  /* 0x00000004000c7224 */ /* 0x000fc400078e020c */
[----:B------:R-:W-:Y:S01]  /*23f0*/  @!P4 IMAD.MOV R3, RZ, RZ, -R3 ;  /* 0x000000ffff03c224 */ /* 0x000fe200078e0a03 */
[C---:B------:R-:W-:Y:S01]  /*2400*/  ISETP.GT.U32.AND P4, PT, R0.reuse, R13, PT ;  /* 0x0000000d0000720c */ /* 0x040fe20003f84070 */
[--C-:B------:R-:W-:Y:S01]  /*2410*/  @!P6 IMAD.IADD R15, R15, 0x1, -R0.reuse ;  /* 0x000000010f0fe824 */ /* 0x100fe200078e0a00 */
[----:B------:R-:W-:Y:S01]  /*2420*/  ISETP.GT.U32.AND P6, PT, R0, R12, PT ;  /* 0x0000000c0000720c */ /* 0x000fe20003fc4070 */
[----:B------:R-:W-:Y:S01]  /*2430*/  VIADD R17, R8, 0x180 ;  /* 0x0000018008117836 */ /* 0x000fe20000000000 */
[----:B------:R-:W-:Y:S01]  /*2440*/  STL [R1+0x17c], R5 ;  /* 0x00017c0501007387 */ /* 0x000fe20000100800 */
[--C-:B------:R-:W-:Y:S01]  /*2450*/  @!P5 IMAD.IADD R11, R11, 0x1, -R0.reuse ;  /* 0x000000010b0bd824 */ /* 0x100fe200078e0a00 */
[----:B------:R-:W-:Y:S01]  /*2460*/  ISETP.GE.AND P5, PT, R2, RZ, PT ;  /* 0x000000ff0200720c */ /* 0x000fe20003fa6270 */
[----:B------:R-:W-:Y:S01]  /*2470*/  VIADD R2, R8, 0x17c ;  /* 0x0000017c08027836 */ /* 0x000fe20000000000 */
[----:B------:R-:W-:Y:S01]  /*2480*/  IABS R4, R17 ;  /* 0x0000001100047213 */ /* 0x000fe20000000000 */
[--C-:B------:R-:W-:Y:S01]  /*2490*/  @!P2 IMAD.IADD R16, R16, 0x1, -R0.reuse ;  /* 0x000000011010a824 */ /* 0x100fe200078e0a00 */
[----:B------:R-:W-:Y:S01]  /*24a0*/  ISETP.GE.AND P2, PT, R9, RZ, PT ;  /* 0x000000ff0900720c */ /* 0x000fe20003f46270 */
[----:B------:R0:W-:Y:S01]  /*24b0*/  STL [R1+0x180], R3 ;  /* 0x0001800301007387 */ /* 0x0001e20000100800 */
[----:B------:R-:W-:Y:S01]  /*24c0*/  IABS R7, R2 ;  /* 0x0000000200077213 */ /* 0x000fe20000000000 */
[----:B------:R-:W-:Y:S01]  /*24d0*/  @!P4 IMAD.IADD R13, R13, 0x1, -R0 ;  /* 0x000000010d0dc824 */ /* 0x000fe200078e0a00 */
[----:B------:R-:W-:Y:S01]  /*24e0*/  ISETP.GT.U32.AND P4, PT, R0, R16, PT ;  /* 0x000000100000720c */ /* 0x000fe20003f84070 */
[----:B------:R-:W-:-:S04]  /*24f0*/  IMAD.HI.U32 R9, R6, R4, RZ ;  /* 0x0000000406097227 */ /* 0x000fc800078e00ff */
[----:B------:R-:W-:Y:S01]  /*2500*/  @!P6 IMAD.IADD R12, R12, 0x1, -R0 ;  /* 0x000000010c0ce824 */ /* 0x000fe200078e0a00 */
[----:B------:R-:W-:Y:S01]  /*2510*/  ISETP.GT.U32.AND P6, PT, R0, R13, PT ;  /* 0x0000000d0000720c */ /* 0x000fe20003fc4070 */
[----:B0-----:R-:W-:Y:S02]  /*2520*/  IMAD.MOV.U32 R3, RZ, RZ, R11 ;  /* 0x000000ffff037224 */ /* 0x001fe400078e000b */
[----:B------:R-:W-:Y:S02]  /*2530*/  IMAD.MOV R9, RZ, RZ, -R9 ;  /* 0x000000ffff097224 */ /* 0x000fe400078e0a09 */
[----:B------:R-:W-:-:S04]  /*2540*/  IMAD.HI.U32 R11, R6, R7, RZ ;  /* 0x00000007060b7227 */ /* 0x000fc800078e00ff */
[----:B------:R-:W-:Y:S02]  /*2550*/  IMAD R4, R0, R9, R4 ;  /* 0x0000000900047224 */ /* 0x000fe400078e0204 */
[----:B------:R-:W-:Y:S02]  /*2560*/  IMAD.MOV R11, RZ, RZ, -R11 ;  /* 0x000000ffff0b7224 */ /* 0x000fe400078e0a0b */
[--C-:B------:R-:W-:Y:S01]  /*2570*/  @!P4 IMAD.IADD R16, R16, 0x1, -R0.reuse ;  /* 0x000000011010c824 */ /* 0x100fe200078e0a00 */
[C---:B------:R-:W-:Y:S01]  /*2580*/  ISETP.GT.U32.AND P4, PT, R0.reuse, R4, PT ;  /* 0x000000040000720c */ /* 0x040fe20003f84070 */
[----:B------:R-:W-:Y:S02]  /*2590*/  IMAD R7, R0, R11, R7 ;  /* 0x0000000b00077224 */ /* 0x000fe400078e0207 */
[--C-:B------:R-:W-:Y:S02]  /*25a0*/  @!P6 IMAD.IADD R13, R13, 0x1, -R0.reuse ;  /* 0x000000010d0de824 */ /* 0x100fe400078e0a00 */
[----:B------:R-:W-:Y:S01]  /*25b0*/  VIADD R10, R8, 0x178 ;  /* 0x00000178080a7836 */ /* 0x000fe20000000000 */
[C---:B------:R-:W-:Y:S01]  /*25c0*/  ISETP.GT.U32.AND P6, PT, R0.reuse, R7, PT ;  /* 0x000000070000720c */ /* 0x040fe20003fc4070 */
[----:B------:R-:W-:Y:S01]  /*25d0*/  @!P1 IMAD.MOV R3, RZ, RZ, -R3 ;  /* 0x000000ffff039224 */ /* 0x000fe200078e0a03 */
[----:B------:R-:W-:Y:S01]  /*25e0*/  ISETP.GT.U32.AND P1, PT, R0, R12, PT ;  /* 0x0000000c0000720c */ /* 0x000fe20003f24070 */
[----:B------:R-:W-:Y:S01]  /*25f0*/  VIADD R9, R8, 0x174 ;  /* 0x0000017408097836 */ /* 0x000fe20000000000 */
[----:B------:R-:W-:Y:S01]  /*2600*/  IABS R20, R10 ;  /* 0x0000000a00147213 */ /* 0x000fe20000000000 */
[----:B------:R-:W-:Y:S01]  /*2610*/  IMAD.MOV.U32 R5, RZ, RZ, R15 ;  /* 0x000000ffff057224 */ /* 0x000fe200078e000f */
[----:B------:R0:W-:Y:S01]  /*2620*/  STL [R1+0x184], R3 ;  /* 0x0001840301007387 */ /* 0x0001e20000100800 */
[----:B------:R-:W-:Y:S01]  /*2630*/  @!P4 IMAD.IADD R4, R4, 0x1, -R0 ;  /* 0x000000010404c824 */ /* 0x000fe200078e0a00 */
[----:B------:R-:W-:Y:S01]  /*2640*/  IABS R11, R9 ;  /* 0x00000009000b7213 */ /* 0x000fe20000000000 */
[----:B------:R-:W-:Y:S01]  /*2650*/  IMAD.HI.U32 R21, R6, R20, RZ ;  /* 0x0000001406157227 */ /* 0x000fe200078e00ff */
[----:B------:R-:W-:-:S03]  /*2660*/  ISETP.GE.AND P4, PT, R2, RZ, PT ;  /* 0x000000ff0200720c */ /* 0x000fc60003f86270 */
[----:B------:R-:W-:Y:S02]  /*2670*/  @!P3 IMAD.MOV R5, RZ, RZ, -R5 ;  /* 0x000000ffff05b224 */ /* 0x000fe400078e0a05 */
[----:B------:R-:W-:Y:S01]  /*2680*/  @!P6 IMAD.IADD R7, R7, 0x1, -R0 ;  /* 0x000000010707e824 */ /* 0x000fe200078e0a00 */
[----:B------:R-:W-:Y:S01]  /*2690*/  ISETP.GT.U32.AND P6, PT, R0, R4, PT ;  /* 0x000000040000720c */ /* 0x000fe20003fc4070 */
[----:B0-----:R-:W-:Y:S01]  /*26a0*/  IMAD.MOV.U32 R3, RZ, RZ, R16 ;  /* 0x000000ffff037224 */ /* 0x001fe200078e0010 */
[----:B------:R0:W-:Y:S01]  /*26b0*/  STL [R1+0x178], R5 ;  /* 0x0001780501007387 */ /* 0x0001e20000100800 */
[----:B------:R-:W-:Y:S02]  /*26c0*/  IMAD.MOV R21, RZ, RZ, -R21 ;  /* 0x000000ffff157224 */ /* 0x000fe400078e0a15 */
[----:B------:R-:W-:-:S04]  /*26d0*/  IMAD.HI.U32 R18, R6, R11, RZ ;  /* 0x0000000b06127227 */ /* 0x000fc800078e00ff */
[----:B------:R-:W-:Y:S01]  /*26e0*/  @!P0 IMAD.MOV R3, RZ, RZ, -R3 ;  /* 0x000000ffff038224 */ /* 0x000fe200078e0a03 */
[----:B------:R-:W-:Y:S01]  /*26f0*/  ISETP.GT.U32.AND P0, PT, R0, R7, PT ;  /* 0x000000070000720c */ /* 0x000fe20003f04070 */
[----:B------:R-:W-:Y:S01]  /*2700*/  @!P1 IMAD.IADD R12, R12, 0x1, -R0 ;  /* 0x000000010c0c9824 */ /* 0x000fe200078e0a00 */
[----:B------:R-:W-:Y:S01]  /*2710*/  ISETP.GE.AND P1, PT, R17, RZ, PT ;  /* 0x000000ff1100720c */ /* 0x000fe20003f26270 */
[----:B0-----:R-:W-:Y:S01]  /*2720*/  IMAD.MOV.U32 R5, RZ, RZ, R13 ;  /* 0x000000ffff057224 */ /* 0x001fe200078e000d */
[----:B------:R0:W-:Y:S01]  /*2730*/  STL [R1+0x170], R3 ;  /* 0x0001700301007387 */ /* 0x0001e20000100800 */
[----:B------:R-:W-:Y:S02]  /*2740*/  IMAD R2, R0, R21, R20 ;  /* 0x0000001500027224 */ /* 0x000fe400078e0214 */
[----:B------:R-:W-:Y:S02]  /*2750*/  IMAD.MOV R18, RZ, RZ, -R18 ;  /* 0x000000ffff127224 */ /* 0x000fe400078e0a12 */
[----:B------:R-:W-:Y:S01]  /*2760*/  @!P5 IMAD.MOV R5, RZ, RZ, -R5 ;  /* 0x000000ffff05d224 */ /* 0x000fe200078e0a05 */
[----:B------:R-:W-:Y:S01]  /*2770*/  ISETP.GE.AND P5, PT, R10, RZ, PT ;  /* 0x000000ff0a00720c */ /* 0x000fe20003fa6270 */
[----:B------:R-:W-:Y:S01]  /*2780*/  VIADD R14, R8, 0x170 ;  /* 0x00000170080e7836 */ /* 0x000fe20000000000 */
[C---:B------:R-:W-:Y:S01]  /*2790*/  ISETP.GT.U32.AND P3, PT, R0.reuse, R2, PT ;  /* 0x000000020000720c */ /* 0x040fe20003f64070 */
[----:B------:R-:W-:Y:S01]  /*27a0*/  IMAD R10, R0, R18, R11 ;  /* 0x00000012000a7224 */ /* 0x000fe200078e020b */
[----:B------:R-:W-:Y:S01]  /*27b0*/  STL [R1+0x16c], R5 ;  /* 0x00016c0501007387 */ /* 0x000fe20000100800 */
[----:B0-----:R-:W-:Y:S01]  /*27c0*/  IMAD.MOV.U32 R3, RZ, RZ, R12 ;  /* 0x000000ffff037224 */ /* 0x001fe200078e000c */
[----:B------:R-:W-:Y:S01]  /*27d0*/  IABS R17, R14 ;  /* 0x0000000e00117213 */ /* 0x000fe20000000000 */
[----:B------:R-:W-:Y:S01]  /*27e0*/  @!P6 IMAD.IADD R4, R4, 0x1, -R0 ;  /* 0x000000010404e824 */ /* 0x000fe200078e0a00 */
[----:B------:R-:W-:Y:S01]  /*27f0*/  ISETP.GT.U32.AND P6, PT, R0, R10, PT ;  /* 0x0000000a0000720c */ /* 0x000fe20003fc4070 */
[----:B------:R-:W-:Y:S01]  /*2800*/  @!P2 IMAD.MOV R3, RZ, RZ, -R3 ;  /* 0x000000ffff03a224 */ /* 0x000fe200078e0a03 */
[----:B------:R-:W-:Y:S01]  /*2810*/  ISETP.GE.AND P2, PT, R9, RZ, PT ;  /* 0x000000ff0900720c */ /* 0x000fe20003f46270 */
[----:B------:R-:W-:-:S03]  /*2820*/  IMAD.HI.U32 R12, R6, R17, RZ ;  /* 0x00000011060c7227 */ /* 0x000fc600078e00ff */
[----:B------:R0:W-:Y:S01]  /*2830*/  STL [R1+0x168], R3 ;  /* 0x0001680301007387 */ /* 0x0001e20000100800 */
[----:B------:R-:W-:Y:S02]  /*2840*/  VIADD R9, R8, 0x16c ;  /* 0x0000016c08097836 */ /* 0x000fe40000000000 */
[----:B------:R-:W-:Y:S02]  /*2850*/  IMAD.MOV R12, RZ, RZ, -R12 ;  /* 0x000000ffff0c7224 */ /* 0x000fe400078e0a0c */
[--C-:B------:R-:W-:Y:S01]  /*2860*/  @!P0 IMAD.IADD R7, R7, 0x1, -R0.reuse ;  /* 0x0000000107078824 */ /* 0x100fe200078e0a00 */
[----:B------:R-:W-:Y:S01]  /*2870*/  ISETP.GE.AND P0, PT, R14, RZ, PT ;  /* 0x000000ff0e00720c */ /* 0x000fe20003f06270 */
[----:B------:R-:W-:Y:S01]  /*2880*/  @!P3 IMAD.IADD R2, R2, 0x1, -R0 ;  /* 0x000000010202b824 */ /* 0x000fe200078e0a00 */
[----:B------:R-:W-:Y:S01]  /*2890*/  IABS R14, R9 ;  /* 0x00000009000e7213 */ /* 0x000fe20000000000 */
[----:B------:R-:W-:Y:S01]  /*28a0*/  IMAD R20, R0, R12, R17 ;  /* 0x0000000c00147224 */ /* 0x000fe200078e0211 */
[----:B------:R-:W-:Y:S01]  /*28b0*/  ISETP.GE.AND P3, PT, R9, RZ, PT ;  /* 0x000000ff0900720c */ /* 0x000fe20003f66270 */
[----:B0-----:R-:W-:-:S02]  /*28c0*/  IMAD.MOV.U32 R3, RZ, RZ, R4 ;  /* 0x000000ffff037224 */ /* 0x001fc400078e0004 */
[----:B------:R-:W-:Y:S01]  /*28d0*/  @!P6 IMAD.IADD R10, R10, 0x1, -R0 ;  /* 0x000000010a0ae824 */ /* 0x000fe200078e0a00 */
[----:B------:R-:W-:Y:S01]  /*28e0*/  ISETP.GT.U32.AND P6, PT, R0, R2, PT ;  /* 0x000000020000720c */ /* 0x000fe20003fc4070 */
[----:B------:R-:W-:Y:S02]  /*28f0*/  @!P1 IMAD.MOV R3, RZ, RZ, -R3 ;  /* 0x000000ffff039224 */ /* 0x000fe400078e0a03 */
[----:B------:R-:W-:Y:S01]  /*2900*/  IMAD.HI.U32 R4, R6, R14, RZ ;  /* 0x0000000e06047227 */ /* 0x000fe200078e00ff */
[----:B------:R-:W-:Y:S02]  /*2910*/  ISETP.GT.U32.AND P1, PT, R0, R10, PT ;  /* 0x0000000a0000720c */ /* 0x000fe40003f24070 */
[----:B------:R0:W-:Y:S01]  /*2920*/  STL [R1+0x164], R3 ;  /* 0x0001640301007387 */ /* 0x0001e20000100800 */
[----:B------:R-:W-:Y:S02]  /*2930*/  IMAD.MOV R4, RZ, RZ, -R4 ;  /* 0x000000ffff047224 */ /* 0x000fe400078e0a04 */
[----:B------:R-:W-:-:S02]  /*2940*/  VIADD R12, R8, 0x168 ;  /* 0x00000168080c7836 */ /* 0x000fc40000000000 */
[----:B------:R-:W-:Y:S02]  /*2950*/  IMAD R14, R0, R4, R14 ;  /* 0x00000004000e7224 */ /* 0x000fe400078e020e */
[----:B------:R-:W-:Y:S01]  /*2960*/  VIADD R9, R8, 0x164 ;  /* 0x0000016408097836 */ /* 0x000fe20000000000 */
[----:B------:R-:W-:Y:S01]  /*2970*/  IABS R15, R12 ;  /* 0x0000000c000f7213 */ /* 0x000fe20000000000 */
[----:B------:R-:W-:Y:S01]  /*2980*/  @!P6 IMAD.IADD R2, R2, 0x1, -R0 ;  /* 0x000000010202e824 */ /* 0x000fe200078e0a00 */
[----:B------:R-:W-:Y:S01]  /*2990*/  ISETP.GT.U32.AND P6, PT, R0, R14, PT ;  /* 0x0000000e0000720c */ /* 0x000fe20003fc4070 */
[----:B0-----:R-:W-:Y:S01]  /*29a0*/  IMAD.MOV.U32 R3, RZ, RZ, R7 ;  /* 0x000000ffff037224 */ /* 0x001fe200078e0007 */
[----:B------:R-:W-:Y:S01]  /*29b0*/  IABS R17, R9 ;  /* 0x0000000900117213 */ /* 0x000fe20000000000 */
[----:B------:R-:W-:-:S04]  /*29c0*/  IMAD.HI.U32 R4, R6, R15, RZ ;  /* 0x0000000f06047227 */ /* 0x000fc800078e00ff */
[----:B------:R-:W-:Y:S01]  /*29d0*/  @!P4 IMAD.MOV R3, RZ, RZ, -R3 ;  /* 0x000000ffff03c224 */ /* 0x000fe200078e0a03 */
[----:B------:R-:W-:Y:S01]  /*29e0*/  ISETP.GT.U32.AND P4, PT, R0, R20, PT ;  /* 0x000000140000720c */ /* 0x000fe20003f84070 */
[----:B------:R-:W-:Y:S01]  /*29f0*/  @!P1 IMAD.IADD R10, R10, 0x1, -R0 ;  /* 0x000000010a0a9824 */ /* 0x000fe200078e0a00 */
[----:B------:R-:W-:Y:S01]  /*2a00*/  ISETP.GE.AND P1, PT, R12, RZ, PT ;  /* 0x000000ff0c00720c */ /* 0x000fe20003f26270 */
[----:B------:R-:W-:Y:S01]  /*2a10*/  VIADD R11, R8, 0x160 ;  /* 0x00000160080b7836 */ /* 0x000fe20000000000 */
[----:B------:R0:W-:Y:S01]  /*2a20*/  STL [R1+0x160], R3 ;  /* 0x0001600301007387 */ /* 0x0001e20000100800 */
[----:B------:R-:W-:-:S03]  /*2a30*/  IMAD.HI.U32 R7, R6, R17, RZ ;  /* 0x0000001106077227 */ /* 0x000fc600078e00ff */
[----:B------:R-:W-:Y:S01]  /*2a40*/  IABS R16, R11 ;  /* 0x0000000b00107213 */ /* 0x000fe20000000000 */
[----:B------:R-:W-:Y:S02]  /*2a50*/  IMAD.MOV R12, RZ, RZ, -R4 ;  /* 0x000000ffff0c7224 */ /* 0x000fe400078e0a04 */
[----:B------:R-:W-:Y:S02]  /*2a60*/  IMAD.MOV R7, RZ, RZ, -R7 ;  /* 0x000000ffff077224 */ /* 0x000fe400078e0a07 */
[----:B------:R-:W-:Y:S01]  /*2a70*/  @!P4 IMAD.IADD R20, R20, 0x1, -R0 ;  /* 0x000000011414c824 */ /* 0x000fe200078e0a00 */
[----:B------:R-:W-:Y:S01]  /*2a80*/  ISETP.GE.AND P4, PT, R9, RZ, PT ;  /* 0x000000ff0900720c */ /* 0x000fe20003f86270 */
[----:B0-----:R-:W-:Y:S02]  /*2a90*/  IMAD.MOV.U32 R3, RZ, RZ, R2 ;  /* 0x000000ffff037224 */ /* 0x001fe400078e0002 */
[C---:B------:R-:W-:Y:S02]  /*2aa0*/  IMAD R15, R0.reuse, R12, R15 ;  /* 0x0000000c000f7224 */ /* 0x040fe400078e020f */
[----:B------:R-:W-:Y:S01]  /*2ab0*/  @!P5 IMAD.MOV R3, RZ, RZ, -R3 ;  /* 0x000000ffff03d224 */ /* 0x000fe200078e0a03 */
[----:B------:R-:W-:Y:S01]  /*2ac0*/  ISETP.GT.U32.AND P5, PT, R0, R20, PT ;  /* 0x000000140000720c */ /* 0x000fe20003fa4070 */
[----:B------:R-:W-:-:S02]  /*2ad0*/  @!P6 IMAD.IADD R14, R14, 0x1, -R0 ;  /* 0x000000010e0ee824 */ /* 0x000fc400078e0a00 */
[----:B------:R-:W-:Y:S01]  /*2ae0*/  IMAD R17, R0, R7, R17 ;  /* 0x0000000700117224 */ /* 0x000fe200078e0211 */
[----:B------:R0:W-:Y:S01]  /*2af0*/  STL [R1+0x158], R3 ;  /* 0x0001580301007387 */ /* 0x0001e20000100800 */
[----:B------:R-:W-:Y:S01]  /*2b00*/  IMAD.HI.U32 R4, R6, R16, RZ ;  /* 0x0000001006047227 */ /* 0x000fe200078e00ff */
[----:B------:R-:W-:-:S03]  /*2b10*/  ISETP.GT.U32.AND P6, PT, R0, R14, PT ;  /* 0x0000000e0000720c */ /* 0x000fc60003fc4070 */
[----:B------:R-:W-:Y:S02]  /*2b20*/  IMAD.MOV R4, RZ, RZ, -R4 ;  /* 0x000000ffff047224 */ /* 0x000fe400078e0a04 */
[----:B------:R-:W-:Y:S02]  /*2b30*/  VIADD R2, R8, 0x154 ;  /* 0x0000015408027836 */ /* 0x000fe40000000000 */
[----:B------:R-:W-:Y:S01]  /*2b40*/  @!P5 IMAD.IADD R20, R20, 0x1, -R0 ;  /* 0x000000011414d824 */ /* 0x000fe200078e0a00 */
[C---:B------:R-:W-:Y:S01]  /*2b50*/  ISETP.GT.U32.AND P5, PT, R0.reuse, R17, PT ;  /* 0x000000110000720c */ /* 0x040fe20003fa4070 */
[----:B0-----:R-:W-:Y:S01]  /*2b60*/  IMAD.MOV.U32 R3, RZ, RZ, R10 ;  /* 0x000000ffff037224 */ /* 0x001fe200078e000a */
[----:B------:R-:W-:Y:S01]  /*2b70*/  IABS R12, R2 ;  /* 0x00000002000c7213 */ /* 0x000fe20000000000 */
[C---:B------:R-:W-:Y:S02]  /*2b80*/  IMAD R16, R0.reuse, R4, R16 ;  /* 0x0000000400107224 */ /* 0x040fe400078e0210 */
[----:B------:R-:W-:Y:S01]  /*2b90*/  @!P2 IMAD.MOV R3, RZ, RZ, -R3 ;  /* 0x000000ffff03a224 */ /* 0x000fe200078e0a03 */
[----:B------:R-:W-:Y:S01]  /*2ba0*/  ISETP.GT.U32.AND P2, PT, R0, R15, PT ;  /* 0x0000000f0000720c */ /* 0x000fe20003f44070 */
[----:B------:R-:W-:-:S02]  /*2bb0*/  VIADD R4, R8, 0x15c ;  /* 0x0000015c08047836 */ /* 0x000fc40000000000 */
[----:B------:R-:W-:Y:S01]  /*2bc0*/  VIADD R9, R8, 0x158 ;  /* 0x0000015808097836 */ /* 0x000fe20000000000 */
[----:B------:R0:W-:Y:S01]  /*2bd0*/  STL [R1+0x154], R3 ;  /* 0x0001540301007387 */ /* 0x0001e20000100800 */
[--C-:B------:R-:W-:Y:S01]  /*2be0*/  @!P6 IMAD.IADD R14, R14, 0x1, -R0.reuse ;  /* 0x000000010e0ee824 */ /* 0x100fe200078e0a00 */
[----:B------:R-:W-:Y:S01]  /*2bf0*/  IABS R18, R4 ;  /* 0x0000000400127213 */ /* 0x000fe20000000000 */
[----:B------:R-:W-:Y:S01]  /*2c00*/  @!P5 IMAD.IADD R17, R17, 0x1, -R0 ;  /* 0x000000011111d824 */ /* 0x000fe200078e0a00 */
[----:B------:R-:W-:Y:S01]  /*2c10*/  ISETP.GT.U32.AND P6, PT, R0, R16, PT ;  /* 0x000000100000720c */ /* 0x000fe20003fc4070 */
[----:B------:R-:W-:Y:S01]  /*2c20*/  IMAD.MOV.U32 R5, RZ, RZ, R20 ;  /* 0x000000ffff057224 */ /* 0x000fe200078e0014 */
[----:B------:R-:W-:Y:S01]  /*2c30*/  IABS R10, R9 ;  /* 0x00000009000a7213 */ /* 0x000fe20000000000 */
[----:B------:R-:W-:-:S04]  /*2c40*/  IMAD.HI.U32 R21, R6, R18, RZ ;  /* 0x0000001206157227 */ /* 0x000fc800078e00ff */
[----:B------:R-:W-:Y:S01]  /*2c50*/  @!P2 IMAD.IADD R15, R15, 0x1, -R0 ;  /* 0x000000010f0fa824 */ /* 0x000fe200078e0a00 */
[----:B------:R-:W-:Y:S01]  /*2c60*/  ISETP.GE.AND P2, PT, R11, RZ, PT ;  /* 0x000000ff0b00720c */ /* 0x000fe20003f46270 */
[----:B------:R-:W-:Y:S02]  /*2c70*/  IMAD.MOV.U32 R11, RZ, RZ, R12 ;  /* 0x000000ffff0b7224 */ /* 0x000fe400078e000c */
[----:B------:R-:W-:Y:S01]  /*2c80*/  IMAD.HI.U32 R12, R6, R10, RZ ;  /* 0x0000000a060c7227 */ /* 0x000fe200078e00ff */
[----:B------:R-:W-:-:S03]  /*2c90*/  ISETP.GT.U32.AND P5, PT, R0, R15, PT ;  /* 0x0000000f0000720c */ /* 0x000fc60003fa4070 */
[----:B------:R-:W-:Y:S02]  /*2ca0*/  IMAD.MOV R21, RZ, RZ, -R21 ;  /* 0x000000ffff157224 */ /* 0x000fe400078e0a15 */
[----:B------:R-:W-:Y:S02]  /*2cb0*/  IMAD.MOV R20, RZ, RZ, -R12 ;  /* 0x000000ffff147224 */ /* 0x000fe400078e0a0c */
[----:B------:R-:W-:Y:S02]  /*2cc0*/  IMAD R12, R0, R21, R18 ;  /* 0x00000015000c7224 */ /* 0x000fe400078e0212 */
[--C-:B------:R-:W-:Y:S01]  /*2cd0*/  @!P6 IMAD.IADD R16, R16, 0x1, -R0.reuse ;  /* 0x000000011010e824 */ /* 0x100fe200078e0a00 */
[----:B------:R-:W-:Y:S01]  /*2ce0*/  ISETP.GT.U32.AND P6, PT, R0, R17, PT ;  /* 0x000000110000720c */ /* 0x000fe20003fc4070 */
[----:B------:R-:W-:Y:S02]  /*2cf0*/  VIADD R13, R8, 0x150 ;  /* 0x00000150080d7836 */ /* 0x000fe40000000000 */
[----:B------:R-:W-:Y:S01]  /*2d00*/  @!P5 IMAD.IADD R15, R15, 0x1, -R0 ;  /* 0x000000010f0fd824 */ /* 0x000fe200078e0a00 */
[C---:B------:R-:W-:Y:S01]  /*2d10*/  ISETP.GT.U32.AND P5, PT, R0.reuse, R12, PT ;  /* 0x0000000c0000720c */ /* 0x040fe20003fa4070 */
[----:B0-----:R-:W-:Y:S01]  /*2d20*/  IMAD.MOV.U32 R3, RZ, RZ, R14 ;  /* 0x000000ffff037224 */ /* 0x001fe200078e000e */
[----:B------:R-:W-:Y:S01]  /*2d30*/  IABS R7, R13 ;  /* 0x0000000d00077213 */ /* 0x000fe20000000000 */
[----:B------:R-:W-:Y:S01]  /*2d40*/  @!P0 IMAD.MOV R5, RZ, RZ, -R5 ;  /* 0x000000ffff058224 */ /* 0x000fe200078e0a05 */
[----:B------:R-:W-:Y:S01]  /*2d50*/  ISETP.GT.U32.AND P0, PT, R0, R16, PT ;  /* 0x000000100000720c */ /* 0x000fe20003f04070 */
[----:B------:R-:W-:Y:S01]  /*2d60*/  @!P3 IMAD.MOV R3, RZ, RZ, -R3 ;  /* 0x000000ffff03b224 */ /* 0x000fe200078e0a03 */
[----:B------:R-:W-:Y:S01]  /*2d70*/  ISETP.GE.AND P3, PT, R4, RZ, PT ;  /* 0x000000ff0400720c */ /* 0x000fe20003f66270 */
[----:B------:R-:W-:Y:S01]  /*2d80*/  IMAD R10, R0, R20, R10 ;  /* 0x00000014000a7224 */ /* 0x000fe200078e020a */
[----:B------:R0:W-:Y:S01]  /*2d90*/  STL [R1+0x150], R5 ;  /* 0x0001500501007387 */ /* 0x0001e20000100800 */
[----:B------:R-:W-:-:S03]  /*2da0*/  IMAD.HI.U32 R18, R6, R7, RZ ;  /* 0x0000000706127227 */ /* 0x000fc600078e00ff */
[----:B------:R1:W-:Y:S01]  /*2db0*/  STL [R1+0x144], R3 ;  /* 0x0001440301007387 */ /* 0x0003e20000100800 */
[----:B------:R-:W-:Y:S01]  /*2dc0*/  @!P6 IMAD.IADD R17, R17, 0x1, -R0 ;  /* 0x000000011111e824 */ /* 0x000fe200078e0a00 */
[----:B------:R-:W-:Y:S01]  /*2dd0*/  ISETP.GT.U32.AND P6, PT, R0, R10, PT ;  /* 0x0000000a0000720c */ /* 0x000fe20003fc4070 */
[----:B------:R-:W-:Y:S02]  /*2de0*/  IMAD.MOV R18, RZ, RZ, -R18 ;  /* 0x000000ffff127224 */ /* 0x000fe400078e0a12 */
[----:B------:R-:W-:Y:S02]  /*2df0*/  @!P5 IMAD.IADD R12, R12, 0x1, -R0 ;  /* 0x000000010c0cd824 */ /* 0x000fe400078e0a00 */
[----:B------:R-:W-:Y:S02]  /*2e00*/  IMAD R7, R0, R18, R7 ;  /* 0x0000001200077224 */ /* 0x000fe400078e0207 */
[----:B0-----:R-:W-:Y:S02]  /*2e10*/  IMAD.MOV.U32 R5, RZ, RZ, R17 ;  /* 0x000000ffff057224 */ /* 0x001fe400078e0011 */
[----:B-1----:R-:W-:-:S02]  /*2e20*/  IMAD.MOV.U32 R3, RZ, RZ, R15 ;  /* 0x000000ffff037224 */ /* 0x002fc400078e000f */
[----:B------:R-:W-:-:S04]  /*2e30*/  IMAD.HI.U32 R20, R6, R11, RZ ;  /* 0x0000000b06147227 */ /* 0x000fc800078e00ff */
[----:B------:R-:W-:Y:S01]  /*2e40*/  @!P1 IMAD.MOV R3, RZ, RZ, -R3 ;  /* 0x000000ffff039224 */ /* 0x000fe200078e0a03 */
[----:B------:R-:W-:Y:S01]  /*2e50*/  ISETP.GT.U32.AND P1, PT, R0, R12, PT ;  /* 0x0000000c0000720c */ /* 0x000fe20003f24070 */
[----:B------:R-:W-:Y:S02]  /*2e60*/  VIADD R4, R8, 0x14c ;  /* 0x0000014c08047836 */ /* 0x000fe40000000000 */
[----:B------:R-:W-:Y:S01]  /*2e70*/  @!P0 IMAD.IADD R16, R16, 0x1, -R0 ;  /* 0x0000000110108824 */ /* 0x000fe200078e0a00 */
[----:B------:R0:W-:Y:S01]  /*2e80*/  STL [R1+0x120], R3 ;  /* 0x0001200301007387 */ /* 0x0001e20000100800 */
[----:B------:R-:W-:Y:S01]  /*2e90*/  @!P4 IMAD.MOV R5, RZ, RZ, -R5 ;  /* 0x000000ffff05c224 */ /* 0x000fe200078e0a05 */
[----:B------:R-:W-:Y:S01]  /*2ea0*/  ISETP.GT.U32.AND P4, PT, R0, R7, PT ;  /* 0x000000070000720c */ /* 0x000fe20003f84070 */
[----:B------:R-:W-:Y:S01]  /*2eb0*/  IMAD.MOV R20, RZ, RZ, -R20 ;  /* 0x000000ffff147224 */ /* 0x000fe200078e0a14 */
[----:B------:R-:W-:Y:S01]  /*2ec0*/  IABS R14, R4 ;  /* 0x00000004000e7213 */ /* 0x000fe20000000000 */
[----:B------:R-:W-:Y:S01]  /*2ed0*/  @!P6 IMAD.IADD R10, R10, 0x1, -R0 ;  /* 0x000000010a0ae824 */ /* 0x000fe200078e0a00 */
[----:B------:R-:W-:Y:S01]  /*2ee0*/  ISETP.GE.AND P0, PT, R9, RZ, PT ;  /* 0x000000ff0900720c */ /* 0x000fe20003f06270 */
[----:B------:R-:W-:Y:S01]  /*2ef0*/  IMAD R9, R0, R20, R11 ;  /* 0x0000001400097224 */ /* 0x000fe200078e020b */
[----:B------:R-:W-:Y:S01]  /*2f00*/  STL [R1+0x12c], R5 ;  /* 0x00012c0501007387 */ /* 0x000fe20000100800 */
[----:B------:R-:W-:Y:S01]  /*2f10*/  VIADD R11, R8, 0x148 ;  /* 0x00000148080b7836 */ /* 0x000fe20000000000 */
[C---:B------:R-:W-:Y:S01]  /*2f20*/  ISETP.GT.U32.AND P6, PT, R0.reuse, R10, PT ;  /* 0x0000000a0000720c */ /* 0x040fe20003fc4070 */
[----:B0-----:R-:W-:Y:S01]  /*2f30*/  IMAD.MOV.U32 R3, RZ, RZ, R16 ;  /* 0x000000ffff037224 */ /* 0x001fe200078e0010 */
[----:B------:R-:W-:Y:S01]  /*2f40*/  ISETP.GT.U32.AND P5, PT, R0, R9, PT ;  /* 0x000000090000720c */ /* 0x000fe20003fa4070 */
[----:B------:R-:W-:Y:S01]  /*2f50*/  IMAD.HI.U32 R18, R6, R14, RZ ;  /* 0x0000000e06127227 */ /* 0x000fe200078e00ff */
[----:B------:R-:W-:-:S03]  /*2f60*/  IABS R15, R11 ;  /* 0x0000000b000f7213 */ /* 0x000fc60000000000 */
[----:B------:R-:W-:Y:S01]  /*2f70*/  @!P2 IMAD.MOV R3, RZ, RZ, -R3 ;  /* 0x000000ffff03a224 */ /* 0x000fe200078e0a03 */
[----:B------:R-:W-:Y:S01]  /*2f80*/  ISETP.GE.AND P2, PT, R2, RZ, PT ;  /* 0x000000ff0200720c */ /* 0x000fe20003f46270 */
[----:B------:R-:W-:Y:S01]  /*2f90*/  @!P1 IMAD.IADD R12, R12, 0x1, -R0 ;  /* 0x000000010c0c9824 */ /* 0x000fe200078e0a00 */
[----:B------:R-:W-:Y:S01]  /*2fa0*/  ISETP.GE.AND P1, PT, R13, RZ, PT ;  /* 0x000000ff0d00720c */ /* 0x000fe20003f26270 */
[----:B------:R-:W-:Y:S01]  /*2fb0*/  IMAD.MOV R17, RZ, RZ, -R18 ;  /* 0x000000ffff117224 */ /* 0x000fe200078e0a12 */
[----:B------:R0:W-:Y:S01]  /*2fc0*/  STL [R1+0x130], R3 ;  /* 0x0001300301007387 */ /* 0x0001e20000100800 */
[----:B------:R-:W-:Y:S01]  /*2fd0*/  @!P4 IMAD.IADD R7, R7, 0x1, -R0 ;  /* 0x000000010707c824 */ /* 0x000fe200078e0a00 */
[----:B------:R-:W-:Y:S01]  /*2fe0*/  ISETP.GE.AND P4, PT, R4, RZ, PT ;  /* 0x000000ff0400720c */ /* 0x000fe20003f86270 */
[----:B------:R-:W-:Y:S02]  /*2ff0*/  IMAD R2, R0, R17, R14 ;  /* 0x0000001100027224 */ /* 0x000fe400078e020e */
[----:B------:R-:W-:-:S04]  /*3000*/  IMAD.HI.U32 R13, R6, R15, RZ ;  /* 0x0000000f060d7227 */ /* 0x000fc800078e00ff */
[----:B------:R-:W-:Y:S01]  /*3010*/  @!P6 IMAD.IADD R10, R10, 0x1, -R0 ;  /* 0x000000010a0ae824 */ /* 0x000fe200078e0a00 */
[C---:B------:R-:W-:Y:S01]  /*3020*/  ISETP.GT.U32.AND P6, PT, R0.reuse, R2, PT ;  /* 0x000000020000720c */ /* 0x040fe20003fc4070 */
[----:B0-----:R-:W-:Y:S02]  /*3030*/  IMAD.MOV.U32 R3, RZ, RZ, R12 ;  /* 0x000000ffff037224 */ /* 0x001fe400078e000c */
[----:B------:R-:W-:Y:S02]  /*3040*/  IMAD.MOV R13, RZ, RZ, -R13 ;  /* 0x000000ffff0d7224 */ /* 0x000fe400078e0a0d */
[----:B------:R-:W-:Y:S01]  /*3050*/  @!P3 IMAD.MOV R3, RZ, RZ, -R3 ;  /* 0x000000ffff03b224 */ /* 0x000fe200078e0a03 */
[C---:B------:R-:W-:Y:S01]  /*3060*/  ISETP.GT.U32.AND P3, PT, R0.reuse, R7, PT ;  /* 0x000000070000720c */ /* 0x040fe20003f64070 */
[--C-:B------:R-:W-:Y:S02]  /*3070*/  @!P5 IMAD.IADD R9, R9, 0x1, -R0.reuse ;  /* 0x000000010909d824 */ /* 0x100fe400078e0a00 */
[----:B------:R-:W-:Y:S01]  /*3080*/  IMAD R4, R0, R13, R15 ;  /* 0x0000000d00047224 */ /* 0x000fe200078e020f */
[----:B------:R0:W-:Y:S01]  /*3090*/  STL [R1+0x134], R3 ;  /* 0x0001340301007387 */ /* 0x0001e20000100800 */
[----:B------:R-:W-:Y:S01]  /*30a0*/  VIADD R14, R8, 0x144 ;  /* 0x00000144080e7836 */ /* 0x000fe20000000000 */
[----:B------:R-:W-:Y:S01]  /*30b0*/  ISETP.GT.U32.AND P5, PT, R0, R9, PT ;  /* 0x000000090000720c */ /* 0x000fe20003fa4070 */
[----:B------:R-:W-:-:S02]  /*30c0*/  @!P6 IMAD.IADD R2, R2, 0x1, -R0 ;  /* 0x000000010202e824 */ /* 0x000fc400078e0a00 */
[C---:B------:R-:W-:Y:S01]  /*30d0*/  VIADD R13, R8.reuse, 0x140 ;  /* 0x00000140080d7836 */ /* 0x040fe20000000000 */
[----:B------:R-:W-:Y:S01]  /*30e0*/  IABS R20, R14 ;  /* 0x0000000e00147213 */ /* 0x000fe20000000000 */
[----:B------:R-:W-:Y:S01]  /*30f0*/  VIADD R12, R8, 0x13c ;  /* 0x0000013c080c7836 */ /* 0x000fe20000000000 */
[C---:B------:R-:W-:Y:S01]  /*3100*/  ISETP.GT.U32.AND P6, PT, R0.reuse, R2, PT ;  /* 0x000000020000720c */ /* 0x040fe20003fc4070 */
[----:B------:R-:W-:Y:S01]  /*3110*/  @!P3 IMAD.IADD R7, R7, 0x1, -R0 ;  /* 0x000000010707b824 */ /* 0x000fe200078e0a00 */
[----:B------:R-:W-:Y:S01]  /*3120*/  ISETP.GT.U32.AND P3, PT, R0, R4, PT ;  /* 0x000000040000720c */ /* 0x000fe20003f64070 */
[----:B0-----:R-:W-:Y:S02]  /*3130*/  IMAD.MOV.U32 R3, RZ, RZ, R10 ;  /* 0x000000ffff037224 */ /* 0x001fe400078e000a */
[----:B------:R-:W-:-:S04]  /*3140*/  IMAD.HI.U32 R10, R6, R20, RZ ;  /* 0x00000014060a7227 */ /* 0x000fc800078e00ff */
[----:B------:R-:W-:Y:S01]  /*3150*/  @!P0 IMAD.MOV R3, RZ, RZ, -R3 ;  /* 0x000000ffff038224 */ /* 0x000fe200078e0a03 */
[----:B------:R-:W-:Y:S01]  /*3160*/  ISETP.GE.AND P0, PT, R14, RZ, PT ;  /* 0x000000ff0e00720c */ /* 0x000fe20003f06270 */
[--C-:B------:R-:W-:Y:S01]  /*3170*/  @!P5 IMAD.IADD R9, R9, 0x1, -R0.reuse ;  /* 0x000000010909d824 */ /* 0x100fe200078e0a00 */
[----:B------:R-:W-:Y:S01]  /*3180*/  ISETP.GE.AND P5, PT, R11, RZ, PT ;  /* 0x000000ff0b00720c */ /* 0x000fe20003fa6270 */
[--C-:B------:R-:W-:Y:S01]  /*3190*/  @!P6 IMAD.IADD R2, R2, 0x1, -R0.reuse ;  /* 0x000000010202e824 */ /* 0x100fe200078e0a00 */
[----:B------:R0:W-:Y:S01]  /*31a0*/  STL [R1+0x138], R3 ;  /* 0x0001380301007387 */ /* 0x0001e20000100800 */
[----:B------:R-:W-:Y:S02]  /*31b0*/  @!P3 IMAD.IADD R4, R4, 0x1, -R0 ;  /* 0x000000010404b824 */ /* 0x000fe400078e0a00 */
[----:B------:R-:W-:Y:S02]  /*31c0*/  IMAD.MOV.U32 R5, RZ, RZ, R9 ;  /* 0x000000ffff057224 */ /* 0x000fe400078e0009 */
[----:B------:R-:W-:Y:S01]  /*31d0*/  IMAD.MOV R10, RZ, RZ, -R10 ;  /* 0x000000ffff0a7224 */ /* 0x000fe200078e0a0a */
[C---:B------:R-:W-:Y:S01]  /*31e0*/  ISETP.GT.U32.AND P3, PT, R0.reuse, R4, PT ;  /* 0x000000040000720c */ /* 0x040fe20003f64070 */
[----:B------:R-:W-:Y:S01]  /*31f0*/  @!P2 IMAD.MOV R5, RZ, RZ, -R5 ;  /* 0x000000ffff05a224 */ /* 0x000fe200078e0a05 */
[----:B------:R-:W-:Y:S01]  /*3200*/  ISETP.GE.AND P2, PT, R13, RZ, PT ;  /* 0x000000ff0d00720c */ /* 0x000fe20003f46270 */
[----:B------:R-:W-:Y:S01]  /*3210*/  IMAD R20, R0, R10, R20 ;  /* 0x0000000a00147224 */ /* 0x000fe200078e0214 */
[----:B------:R-:W-:Y:S01]  /*3220*/  IABS R13, R13 ;  /* 0x0000000d000d7213 */ /* 0x000fe20000000000 */
[----:B0-----:R-:W-:Y:S01]  /*3230*/  IMAD.MOV.U32 R3, RZ, RZ, R7 ;  /* 0x000000ffff037224 */ /* 0x001fe200078e0007 */
[----:B------:R-:W-:Y:S01]  /*3240*/  STL [R1+0x13c], R5 ;  /* 0x00013c0501007387 */ /* 0x000fe20000100800 */
[----:B------:R-:W-:-:S02]  /*3250*/  VIADD R11, R8, 0x138 ;  /* 0x00000138080b7836 */ /* 0x000fc40000000000 */
[----:B------:R-:W-:Y:S01]  /*3260*/  @!P1 IMAD.MOV R3, RZ, RZ, -R3 ;  /* 0x000000ffff039224 */ /* 0x000fe200078e0a03 */
[----:B------:R-:W-:Y:S01]  /*3270*/  ISETP.GE.AND P1, PT, R12, RZ, PT ;  /* 0x000000ff0c00720c */ /* 0x000fe20003f26270 */
[C---:B------:R-:W-:Y:S01]  /*3280*/  IMAD.HI.U32 R9, R6.reuse, R13, RZ ;  /* 0x0000000d06097227 */ /* 0x040fe200078e00ff */
[----:B------:R-:W-:Y:S02]  /*3290*/  IABS R12, R12 ;  /* 0x0000000c000c7213 */ /* 0x000fe40000000000 */
[----:B------:R0:W-:Y:S01]  /*32a0*/  STL [R1+0x140], R3 ;  /* 0x0001400301007387 */ /* 0x0001e20000100800 */
[----:B------:R-:W-:Y:S01]  /*32b0*/  IMAD.MOV R9, RZ, RZ, -R9 ;  /* 0x000000ffff097224 */ /* 0x000fe200078e0a09 */
[----:B------:R-:W-:Y:S01]  /*32c0*/  ISETP.GE.AND P6, PT, R11, RZ, PT ;  /* 0x000000ff0b00720c */ /* 0x000fe20003fc6270 */
[----:B------:R-:W-:Y:S01]  /*32d0*/  IMAD.HI.U32 R7, R6, R12, RZ ;  /* 0x0000000c06077227 */ /* 0x000fe200078e00ff */
[----:B------:R-:W-:-:S03]  /*32e0*/  IABS R11, R11 ;  /* 0x0000000b000b7213 */ /* 0x000fc60000000000 */
[----:B------:R-:W-:Y:S02]  /*32f0*/  IMAD.MOV R7, RZ, RZ, -R7 ;  /* 0x000000ffff077224 */ /* 0x000fe400078e0a07 */
[----:B------:R-:W-:Y:S02]  /*3300*/  @!P3 IMAD.IADD R4, R4, 0x1, -R0 ;  /* 0x000000010404b824 */ /* 0x000fe400078e0a00 */
[----:B0-----:R-:W-:Y:S02]  /*3310*/  IMAD.MOV.U32 R3, RZ, RZ, R2 ;  /* 0x000000ffff037224 */ /* 0x001fe400078e0002 */
[C---:B------:R-:W-:Y:S02]  /*3320*/  IMAD R13, R0.reuse, R9, R13 ;  /* 0x00000009000d7224 */ /* 0x040fe400078e020d */
[----:B------:R-:W-:Y:S01]  /*3330*/  @!P4 IMAD.MOV R3, RZ, RZ, -R3 ;  /* 0x000000ffff03c224 */ /* 0x000fe200078e0a03 */
[C---:B------:R-:W-:Y:S01]  /*3340*/  ISETP.GT.U32.AND P4, PT, R0.reuse, R20, PT ;  /* 0x000000140000720c */ /* 0x040fe20003f84070 */
[C---:B------:R-:W-:Y:S01]  /*3350*/  IMAD R12, R0.reuse, R7, R12 ;  /* 0x00000007000c7224 */ /* 0x040fe200078e020c */
[----:B------:R-:W-:Y:S01]  /*3360*/  ISETP.GT.U32.AND P3, PT, R0, R13, PT ;  /* 0x0000000d0000720c */ /* 0x000fe20003f64070 */
[C---:B------:R-:W-:Y:S01]  /*3370*/  VIADD R21, R8.reuse, 0x134 ;  /* 0x0000013408157836 */ /* 0x040fe20000000000 */
[----:B------:R0:W-:Y:S01]  /*3380*/  STL [R1+0x1c4], R3 ;  /* 0x0001c40301007387 */ /* 0x0001e20000100800 */
[----:B------:R-:W-:-:S02]  /*3390*/  VIADD R16, R8, 0x130 ;  /* 0x0000013008107836 */ /* 0x000fc40000000000 */
[----:B------:R-:W-:Y:S01]  /*33a0*/  IMAD.HI.U32 R2, R6, R11, RZ ;  /* 0x0000000b06027227 */ /* 0x000fe200078e00ff */
[----:B------:R-:W-:Y:S02]  /*33b0*/  IABS R7, R21 ;  /* 0x0000001500077213 */ /* 0x000fe40000000000 */
[----:B------:R-:W-:Y:S01]  /*33c0*/  IABS R18, R16 ;  /* 0x0000001000127213 */ /* 0x000fe20000000000 */
[----:B------:R-:W-:Y:S02]  /*33d0*/  IMAD.MOV R2, RZ, RZ, -R2 ;  /* 0x000000ffff027224 */ /* 0x000fe400078e0a02 */
[----:B------:R-:W-:Y:S02]  /*33e0*/  @!P4 IMAD.IADD R20, R20, 0x1, -R0 ;  /* 0x000000011414c824 */ /* 0x000fe400078e0a00 */
[----:B0-----:R-:W-:Y:S02]  /*33f0*/  IMAD.MOV.U32 R3, RZ, RZ, R4 ;  /* 0x000000ffff037224 */ /* 0x001fe400078e0004 */
[----:B------:R-:W-:Y:S01]  /*3400*/  @!P3 IMAD.IADD R13, R13, 0x1, -R0 ;  /* 0x000000010d0db824 */ /* 0x000fe200078e0a00 */
[C---:B------:R-:W-:Y:S01]  /*3410*/  ISETP.GT.U32.AND P4, PT, R0.reuse, R20, PT ;  /* 0x000000140000720c */ /* 0x040fe20003f84070 */
[----:B------:R-:W-:Y:S01]  /*3420*/  @!P5 IMAD.MOV R3, RZ, RZ, -R3 ;  /* 0x000000ffff03d224 */ /* 0x000fe200078e0a03 */
[C---:B------:R-:W-:Y:S01]  /*3430*/  ISETP.GT.U32.AND P5, PT, R0.reuse, R12, PT ;  /* 0x0000000c0000720c */ /* 0x040fe20003fa4070 */
[C---:B------:R-:W-:Y:S01]  /*3440*/  IMAD R11, R0.reuse, R2, R11 ;  /* 0x00000002000b7224 */ /* 0x040fe200078e020b */
[----:B------:R-:W-:Y:S01]  /*3450*/  ISETP.GT.U32.AND P3, PT, R0, R13, PT ;  /* 0x0000000d0000720c */ /* 0x000fe20003f64070 */
[C---:B------:R-:W-:Y:S01]  /*3460*/  IMAD.HI.U32 R14, R6.reuse, R7, RZ ;  /* 0x00000007060e7227 */ /* 0x040fe200078e00ff */
[----:B------:R0:W-:Y:S03]  /*3470*/  STL [R1+0x1c8], R3 ;  /* 0x0001c80301007387 */ /* 0x0001e60000100800 */
[----:B------:R-:W-:-:S04]  /*3480*/  IMAD.HI.U32 R10, R6, R18, RZ ;  /* 0x00000012060a7227 */ /* 0x000fc800078e00ff */
[----:B------:R-:W-:Y:S02]  /*3490*/  IMAD.MOV R14, RZ, RZ, -R14 ;  /* 0x000000ffff0e7224 */ /* 0x000fe400078e0a0e */
[----:B------:R-:W-:Y:S02]  /*34a0*/  @!P5 IMAD.IADD R12, R12, 0x1, -R0 ;  /* 0x000000010c0cd824 */ /* 0x000fe400078e0a00 */
[----:B------:R-:W-:Y:S02]  /*34b0*/  IMAD.MOV R10, RZ, RZ, -R10 ;  /* 0x000000ffff0a7224 */ /* 0x000fe400078e0a0a */
[----:B------:R-:W-:Y:S01]  /*34c0*/  @!P4 IMAD.IADD R20, R20, 0x1, -R0 ;  /* 0x000000011414c824 */ /* 0x000fe200078e0a00 */
[C---:B------:R-:W-:Y:S01]  /*34d0*/  ISETP.GT.U32.AND P5, PT, R0.reuse, R12, PT ;  /* 0x0000000c0000720c */ /* 0x040fe20003fa4070 */
[C---:B------:R-:W-:Y:S01]  /*34e0*/  IMAD R7, R0.reuse, R14, R7 ;  /* 0x0000000e00077224 */ /* 0x040fe200078e0207 */
[C---:B------:R-:W-:Y:S01]  /*34f0*/  ISETP.GT.U32.AND P4, PT, R0.reuse, R11, PT ;  /* 0x0000000b0000720c */ /* 0x040fe20003f84070 */
[----:B------:R-:W-:-:S02]  /*3500*/  IMAD R18, R0, R10, R18 ;  /* 0x0000000a00127224 */ /* 0x000fc400078e0212 */
[----:B------:R-:W-:Y:S01]  /*3510*/  @!P3 IMAD.IADD R13, R13, 0x1, -R0 ;  /* 0x000000010d0db824 */ /* 0x000fe200078e0a00 */
[----:B------:R-:W-:Y:S01]  /*3520*/  ISETP.GT.U32.AND P3, PT, R0, R7, PT ;  /* 0x000000070000720c */ /* 0x000fe20003f64070 */
[C---:B------:R-:W-:Y:S02]  /*3530*/  VIADD R2, R8.reuse, 0x12c ;  /* 0x0000012c08027836 */ /* 0x040fe40000000000 */
[----:B------:R-:W-:Y:S02]  /*3540*/  VIADD R10, R8, 0x124 ;  /* 0x00000124080a7836 */ /* 0x000fe40000000000 */
[----:B0-----:R-:W-:Y:S01]  /*3550*/  IMAD.MOV.U32 R3, RZ, RZ, R20 ;  /* 0x000000ffff037224 */ /* 0x001fe200078e0014 */
[----:B------:R-:W-:Y:S01]  /*3560*/  IABS R4, R2 ;  /* 0x0000000200047213 */ /* 0x000fe20000000000 */
[--C-:B------:R-:W-:Y:S01]  /*3570*/  @!P5 IMAD.IADD R12, R12, 0x1, -R0.reuse ;  /* 0x000000010c0cd824 */ /* 0x100fe200078e0a00 */
[----:B------:R-:W-:Y:S01]  /*3580*/  ISETP.GT.U32.AND P5, PT, R0, R18, PT ;  /* 0x000000120000720c */ /* 0x000fe20003fa4070 */
[--C-:B------:R-:W-:Y:S01]  /*3590*/  @!P4 IMAD.IADD R11, R11, 0x1, -R0.reuse ;  /* 0x000000010b0bc824 */ /* 0x100fe200078e0a00 */
[----:B------:R-:W-:Y:S01]  /*35a0*/  IABS R20, R10 ;  /* 0x0000000a00147213 */ /* 0x000fe20000000000 */
[----:B------:R-:W-:Y:S01]  /*35b0*/  VIADD R9, R8, 0x128 ;  /* 0x0000012808097836 */ /* 0x000fe20000000000 */
[----:B------:R-:W-:Y:S01]  /*35c0*/  ISETP.GE.AND P4, PT, R21, RZ, PT ;  /* 0x000000ff1500720c */ /* 0x000fe20003f86270 */
[----:B------:R-:W-:Y:S01]  /*35d0*/  @!P0 IMAD.MOV R3, RZ, RZ, -R3 ;  /* 0x000000ffff038224 */ /* 0x000fe200078e0a03 */
[----:B------:R-:W-:Y:S01]  /*35e0*/  ISETP.GT.U32.AND P0, PT, R0, R11, PT ;  /* 0x0000000b0000720c */ /* 0x000fe20003f04070 */
[--C-:B------:R-:W-:Y:S01]  /*35f0*/  @!P3 IMAD.IADD R7, R7, 0x1, -R0.reuse ;  /* 0x000000010707b824 */ /* 0x100fe200078e0a00 */
[----:B------:R-:W-:Y:S01]  /*3600*/  IABS R17, R9 ;  /* 0x0000000900117213 */ /* 0x000fe20000000000 */
[----:B------:R-:W-:Y:S01]  /*3610*/  IMAD.HI.U32 R15, R6, R4, RZ ;  /* 0x00000004060f7227 */ /* 0x000fe200078e00ff */
[----:B------:R-:W-:Y:S01]  /*3620*/  ISETP.GE.AND P3, PT, R16, RZ, PT ;  /* 0x000000ff1000720c */ /* 0x000fe20003f66270 */
[----:B------:R0:W-:Y:S02]  /*3630*/  STL [R1+0x128], R3 ;  /* 0x0001280301007387 */ /* 0x0001e40000100800 */
[----:B------:R-:W-:-:S02]  /*3640*/  @!P5 IMAD.IADD R18, R18, 0x1, -R0 ;  /* 0x000000011212d824 */ /* 0x000fc400078e0a00 */
[----:B------:R-:W-:Y:S02]  /*3650*/  IMAD.MOV.U32 R16, RZ, RZ, R20 ;  /* 0x000000ffff107224 */ /* 0x000fe400078e0014 */
[----:B------:R-:W-:Y:S01]  /*3660*/  IMAD.HI.U32 R14, R6, R17, RZ ;  /* 0x00000011060e7227 */ /* 0x000fe200078e00ff */
[----:B------:R-:W-:-:S03]  /*3670*/  ISETP.GT.U32.AND P5, PT, R0, R18, PT ;  /* 0x000000120000720c */ /* 0x000fc60003fa4070 */
[----:B0-----:R-:W-:Y:S02]  /*3680*/  IMAD.MOV.U32 R3, RZ, RZ, R13 ;  /* 0x000000ffff037224 */ /* 0x001fe400078e000d */
[----:B------:R-:W-:Y:S02]  /*3690*/  IMAD.MOV R15, RZ, RZ, -R15 ;  /* 0x000000ffff0f7224 */ /* 0x000fe400078e0a0f */
[----:B------:R-:W-:-:S04]  /*36a0*/  IMAD.HI.U32 R13, R6, R16, RZ ;  /* 0x00000010060d7227 */ /* 0x000fc800078e00ff */
[----:B------:R-:W-:Y:S01]  /*36b0*/  @!P2 IMAD.MOV R3, RZ, RZ, -R3 ;  /* 0x000000ffff03a224 */ /* 0x000fe200078e0a03 */
[C---:B------:R-:W-:Y:S01]  /*36c0*/  ISETP.GT.U32.AND P2, PT, R0.reuse, R7, PT ;  /* 0x000000070000720c */ /* 0x040fe20003f44070 */
[----:B------:R-:W-:Y:S02]  /*36d0*/  IMAD.MOV R14, RZ, RZ, -R14 ;  /* 0x000000ffff0e7224 */ /* 0x000fe400078e0a0e */
[C---:B------:R-:W-:Y:S01]  /*36e0*/  IMAD R4, R0.reuse, R15, R4 ;  /* 0x0000000f00047224 */ /* 0x040fe200078e0204 */
[----:B------:R0:W-:Y:S01]  /*36f0*/  STL [R1+0x124], R3 ;  /* 0x0001240301007387 */ /* 0x0001e20000100800 */
[----:B------:R-:W-:Y:S02]  /*3700*/  @!P0 IMAD.IADD R11, R11, 0x1, -R0 ;  /* 0x000000010b0b8824 */ /* 0x000fe400078e0a00 */
[----:B------:R-:W-:Y:S01]  /*3710*/  IMAD.MOV R13, RZ, RZ, -R13 ;  /* 0x000000ffff0d7224 */ /* 0x000fe200078e0a0d */
[C---:B------:R-:W-:Y:S01]  /*3720*/  ISETP.GT.U32.AND P0, PT, R0.reuse, R4, PT ;  /* 0x000000040000720c */ /* 0x040fe20003f04070 */
[----:B------:R-:W-:-:S02]  /*3730*/  IMAD R17, R0, R14, R17 ;  /* 0x0000000e00117224 */ /* 0x000fc400078e0211 */
[----:B------:R-:W-:Y:S02]  /*3740*/  IMAD R16, R0, R13, R16 ;  /* 0x0000000d00107224 */ /* 0x000fe400078e0210 */
[----:B------:R-:W-:Y:S02]  /*3750*/  IMAD.MOV.U32 R5, RZ, RZ, R12 ;  /* 0x000000ffff057224 */ /* 0x000fe400078e000c */
[----:B0-----:R-:W-:Y:S02]  /*3760*/  IMAD.MOV.U32 R3, RZ, RZ, R11 ;  /* 0x000000ffff037224 */ /* 0x001fe400078e000b */
[----:B------:R-:W-:Y:S01]  /*3770*/  @!P5 IMAD.IADD R18, R18, 0x1, -R0 ;  /* 0x000000011212d824 */ /* 0x000fe200078e0a00 */
[C---:B------:R-:W-:Y:S01]  /*3780*/  ISETP.GT.U32.AND P5, PT, R0.reuse, R16, PT ;  /* 0x000000100000720c */ /* 0x040fe20003fa4070 */
[----:B------:R-:W-:Y:S01]  /*3790*/  @!P6 IMAD.MOV R3, RZ, RZ, -R3 ;  /* 0x000000ffff03e224 */ /* 0x000fe200078e0a03 */
[----:B------:R-:W-:Y:S01]  /*37a0*/  ISETP.GT.U32.AND P6, PT, R0, R17, PT ;  /* 0x000000110000720c */ /* 0x000fe20003fc4070 */
[----:B------:R-:W-:Y:S01]  /*37b0*/  @!P1 IMAD.MOV R5, RZ, RZ, -R5 ;  /* 0x000000ffff059224 */ /* 0x000fe200078e0a05 */
[----:B------:R-:W-:Y:S01]  /*37c0*/  ISETP.GE.AND P1, PT, R2, RZ, PT ;  /* 0x000000ff0200720c */ /* 0x000fe20003f26270 */
[----:B------:R-:W-:-:S02]  /*37d0*/  VIADD R2, R8, 0x120 ;  /* 0x0000012008027836 */ /* 0x000fc40000000000 */
[--C-:B------:R-:W-:Y:S01]  /*37e0*/  @!P2 IMAD.IADD R7, R7, 0x1, -R0.reuse ;  /* 0x000000010707a824 */ /* 0x100fe200078e0a00 */
[----:B------:R-:W-:Y:S01]  /*37f0*/  ISETP.GE.AND P2, PT, R9, RZ, PT ;  /* 0x000000ff0900720c */ /* 0x000fe20003f46270 */
[----:B------:R-:W-:Y:S01]  /*3800*/  VIADD R9, R8, 0x11c ;  /* 0x0000011c08097836 */ /* 0x000fe20000000000 */
[----:B------:R-:W-:Y:S01]  /*3810*/  IABS R11, R2 ;  /* 0x00000002000b7213 */ /* 0x000fe20000000000 */
[--C-:B------:R-:W-:Y:S01]  /*3820*/  @!P0 IMAD.IADD R4, R4, 0x1, -R0.reuse ;  /* 0x0000000104048824 */ /* 0x100fe200078e0a00 */
[----:B------:R-:W-:Y:S01]  /*3830*/  STL [R1+0xe4], R5 ;  /* 0x0000e40501007387 */ /* 0x000fe20000100800 */
[----:B------:R-:W-:Y:S01]  /*3840*/  ISETP.GE.AND P0, PT, R10, RZ, PT ;  /* 0x000000ff0a00720c */ /* 0x000fe20003f06270 */
[--C-:B------:R-:W-:Y:S01]  /*3850*/  @!P5 IMAD.IADD R16, R16, 0x1, -R0.reuse ;  /* 0x000000011010d824 */ /* 0x100fe200078e0a00 */
[----:B------:R-:W-:Y:S01]  /*3860*/  IABS R10, R9 ;  /* 0x00000009000a7213 */ /* 0x000fe20000000000 */
[----:B------:R0:W-:Y:S01]  /*3870*/  STL [R1+0x118], R3 ;  /* 0x0001180301007387 */ /* 0x0001e20000100800 */
[----:B------:R-:W-:Y:S01]  /*3880*/  @!P6 IMAD.IADD R17, R17, 0x1, -R0 ;  /* 0x000000011111e824 */ /* 0x000fe200078e0a00 */
[----:B------:R-:W-:Y:S01]  /*3890*/  ISETP.GT.U32.AND P6, PT, R0, R4, PT ;  /* 0x000000040000720c */ /* 0x000fe20003fc4070 */
[----:B------:R-:W-:-:S03]  /*38a0*/  IMAD.HI.U32 R12, R6, R11, RZ ;  /* 0x0000000b060c7227 */ /* 0x000fc600078e00ff */
[----:B------:R-:W-:Y:S01]  /*38b0*/  ISETP.GT.U32.AND P5, PT, R0, R17, PT ;  /* 0x000000110000720c */ /* 0x000fe20003fa4070 */
[----:B------:R-:W-:Y:S02]  /*38c0*/  IMAD.MOV R12, RZ, RZ, -R12 ;  /* 0x000000ffff0c7224 */ /* 0x000fe400078e0a0c */
[----:B------:R-:W-:Y:S02]  /*38d0*/  VIADD R15, R8, 0x118 ;  /* 0x00000118080f7836 */ /* 0x000fe40000000000 */
[----:B0-----:R-:W-:Y:S02]  /*38e0*/  IMAD.MOV.U32 R3, RZ, RZ, R7 ;  /* 0x000000ffff037224 */ /* 0x001fe400078e0007 */
[----:B------:R-:W-:Y:S01]  /*38f0*/  IMAD.HI.U32 R7, R6, R10, RZ ;  /* 0x0000000a06077227 */ /* 0x000fe200078e00ff */
[----:B------:R-:W-:-:S03]  /*3900*/  IABS R14, R15 ;  /* 0x0000000f000e7213 */ /* 0x000fc60000000000 */
[----:B------:R-:W-:Y:S01]  /*3910*/  @!P4 IMAD.MOV R3, RZ, RZ, -R3 ;  /* 0x000000ffff03c224 */ /* 0x000fe200078e0a03 */
[C---:B------:R-:W-:Y:S01]  /*3920*/  ISETP.GT.U32.AND P4, PT, R0.reuse, R16, PT ;  /* 0x000000100000720c */ /* 0x040fe20003f84070 */
[----:B------:R-:W-:Y:S02]  /*3930*/  IMAD R11, R0, R12, R11 ;  /* 0x0000000c000b7224 */ /* 0x000fe400078e020b */
[----:B------:R-:W-:Y:S01]  /*3940*/  IMAD.MOV R7, RZ, RZ, -R7 ;  /* 0x000000ffff077224 */ /* 0x000fe200078e0a07 */
[----:B------:R0:W-:Y:S01]  /*3950*/  STL [R1+0x11c], R3 ;  /* 0x00011c0301007387 */ /* 0x0001e20000100800 */
[----:B------:R-:W-:Y:S01]  /*3960*/  @!P6 IMAD.IADD R4, R4, 0x1, -R0 ;  /* 0x000000010404e824 */ /* 0x000fe200078e0a00 */
[C---:B------:R-:W-:Y:S01]  /*3970*/  ISETP.GT.U32.AND P6, PT, R0.reuse, R11, PT ;  /* 0x0000000b0000720c */ /* 0x040fe20003fc4070 */
[----:B------:R-:W-:Y:S02]  /*3980*/  IMAD R10, R0, R7, R10 ;  /* 0x00000007000a7224 */ /* 0x000fe400078e020a */
[----:B------:R-:W-:-:S02]  /*3990*/  VIADD R13, R8, 0x114 ;  /* 0x00000114080d7836 */ /* 0x000fc40000000000 */
[----:B------:R-:W-:-:S03]  /*39a0*/  IMAD.HI.U32 R7, R6, R14, RZ ;  /* 0x0000000e06077227 */ /* 0x000fc600078e00ff */
[----:B------:R-:W-:Y:S01]  /*39b0*/  IABS R21, R13 ;  /* 0x0000000d00157213 */ /* 0x000fe20000000000 */
[----:B------:R-:W-:Y:S01]  /*39c0*/  @!P4 IMAD.IADD R16, R16, 0x1, -R0 ;  /* 0x000000011010c824 */ /* 0x000fe200078e0a00 */
[----:B------:R-:W-:Y:S01]  /*39d0*/  ISETP.GT.U32.AND P4, PT, R0, R10, PT ;  /* 0x0000000a0000720c */ /* 0x000fe20003f84070 */
[----:B------:R-:W-:Y:S02]  /*39e0*/  IMAD.MOV.U32 R5, RZ, RZ, R18 ;  /* 0x000000ffff057224 */ /* 0x000fe400078e0012 */
[--C-:B------:R-:W-:Y:S01]  /*39f0*/  @!P6 IMAD.IADD R11, R11, 0x1, -R0.reuse ;  /* 0x000000010b0be824 */ /* 0x100fe200078e0a00 */
[----:B------:R-:W-:Y:S01]  /*3a00*/  ISETP.GE.AND P6, PT, R9, RZ, PT ;  /* 0x000000ff0900720c */ /* 0x000fe20003fc6270 */
[----:B------:R-:W-:Y:S01]  /*3a10*/  @!P5 IMAD.IADD R17, R17, 0x1, -R0 ;  /* 0x000000011111d824 */ /* 0x000fe200078e0a00 */
[----:B------:R-:W-:Y:S01]  /*3a20*/  ISETP.GE.AND P5, PT, R2, RZ, PT ;  /* 0x000000ff0200720c */ /* 0x000fe20003fa6270 */
[----:B------:R-:W-:-:S04]  /*3a30*/  IMAD.HI.U32 R12, R6, R21, RZ ;  /* 0x00000015060c7227 */ /* 0x000fc800078e00ff */
[----:B------:R-:W-:Y:S02]  /*3a40*/  VIADD R2, R8, 0x110 ;  /* 0x0000011008027836 */ /* 0x000fe40000000000 */
[----:B------:R-:W-:Y:S02]  /*3a50*/  IMAD.MOV R7, RZ, RZ, -R7 ;  /* 0x000000ffff077224 */ /* 0x000fe400078e0a07 */
[----:B------:R-:W-:Y:S02]  /*3a60*/  @!P4 IMAD.IADD R10, R10, 0x1, -R0 ;  /* 0x000000010a0ac824 */ /* 0x000fe400078e0a00 */
[----:B------:R-:W-:Y:S01]  /*3a70*/  @!P3 IMAD.MOV R5, RZ, RZ, -R5 ;  /* 0x000000ffff05b224 */ /* 0x000fe200078e0a05 */
[C---:B------:R-:W-:Y:S01]  /*3a80*/  ISETP.GT.U32.AND P3, PT, R0.reuse, R11, PT ;  /* 0x0000000b0000720c */ /* 0x040fe20003f64070 */
[----:B0-----:R-:W-:Y:S01]  /*3a90*/  IMAD.MOV.U32 R3, RZ, RZ, R4 ;  /* 0x000000ffff037224 */ /* 0x001fe200078e0004 */
[----:B------:R-:W-:Y:S01]  /*3aa0*/  ISETP.GT.U32.AND P4, PT, R0, R10, PT ;  /* 0x0000000a0000720c */ /* 0x000fe20003f84070 */
[----:B------:R-:W-:Y:S01]  /*3ab0*/  IMAD.MOV R12, RZ, RZ, -R12 ;  /* 0x000000ffff0c7224 */ /* 0x000fe200078e0a0c */
[----:B------:R0:W-:Y:S01]  /*3ac0*/  STL [R1+0xf4], R5 ;  /* 0x0000f40501007387 */ /* 0x0001e20000100800 */
[----:B------:R-:W-:-:S02]  /*3ad0*/  VIADD R9, R8, 0x10c ;  /* 0x0000010c08097836 */ /* 0x000fc40000000000 */
[C---:B------:R-:W-:Y:S01]  /*3ae0*/  IMAD R14, R0.reuse, R7, R14 ;  /* 0x00000007000e7224 */ /* 0x040fe200078e020e */
[----:B------:R-:W-:Y:S01]  /*3af0*/  IABS R7, R2 ;  /* 0x0000000200077213 */ /* 0x000fe20000000000 */
[----:B------:R-:W-:Y:S02]  /*3b00*/  @!P1 IMAD.MOV R3, RZ, RZ, -R3 ;  /* 0x000000ffff039224 */ /* 0x000fe400078e0a03 */
[----:B------:R-:W-:Y:S01]  /*3b10*/  IMAD R21, R0, R12, R21 ;  /* 0x0000000c00157224 */ /* 0x000fe200078e0215 */
[----:B------:R-:W-:Y:S01]  /*3b20*/  IABS R12, R9 ;  /* 0x00000009000c7213 */ /* 0x000fe20000000000 */
[----:B------:R-:W-:Y:S01]  /*3b30*/  IMAD.HI.U32 R4, R6, R7, RZ ;  /* 0x0000000706047227 */ /* 0x000fe200078e00ff */
[----:B------:R-:W-:Y:S01]  /*3b40*/  ISETP.GT.U32.AND P1, PT, R0, R14, PT ;  /* 0x0000000e0000720c */ /* 0x000fe20003f24070 */
[----:B------:R1:W-:Y:S02]  /*3b50*/  STL [R1+0x114], R3 ;  /* 0x0001140301007387 */ /* 0x0003e40000100800 */
[----:B0-----:R-:W-:-:S02]  /*3b60*/  IMAD.MOV.U32 R5, RZ, RZ, R17 ;  /* 0x000000ffff057224 */ /* 0x001fc400078e0011 */
[----:B------:R-:W-:Y:S01]  /*3b70*/  @!P3 IMAD.IADD R11, R11, 0x1, -R0 ;  /* 0x000000010b0bb824 */ /* 0x000fe200078e0a00 */
[----:B------:R-:W-:Y:S01]  /*3b80*/  ISETP.GE.AND P3, PT, R13, RZ, PT ;  /* 0x000000ff0d00720c */ /* 0x000fe20003f66270 */
[----:B------:R-:W-:Y:S01]  /*3b90*/  @!P2 IMAD.MOV R5, RZ, RZ, -R5 ;  /* 0x000000ffff05a224 */ /* 0x000fe200078e0a05 */
[----:B------:R-:W-:Y:S01]  /*3ba0*/  ISETP.GT.U32.AND P2, PT, R0, R21, PT ;  /* 0x000000150000720c */ /* 0x000fe20003f44070 */
[----:B------:R-:W-:Y:S02]  /*3bb0*/  IMAD.MOV R4, RZ, RZ, -R4 ;  /* 0x000000ffff047224 */ /* 0x000fe400078e0a04 */
[----:B-1----:R-:W-:Y:S01]  /*3bc0*/  IMAD.MOV.U32 R3, RZ, RZ, R16 ;  /* 0x000000ffff037224 */ /* 0x002fe200078e0010 */
[----:B------:R0:W-:Y:S01]  /*3bd0*/  STL [R1+0x100], R5 ;  /* 0x0001000501007387 */ /* 0x0001e20000100800 */
[----:B------:R-:W-:-:S04]  /*3be0*/  IMAD.HI.U32 R16, R6, R12, RZ ;  /* 0x0000000c06107227 */ /* 0x000fc800078e00ff */
[----:B------:R-:W-:Y:S01]  /*3bf0*/  @!P0 IMAD.MOV R3, RZ, RZ, -R3 ;  /* 0x000000ffff038224 */ /* 0x000fe200078e0a03 */
[----:B------:R-:W-:Y:S01]  /*3c00*/  ISETP.GE.AND P0, PT, R15, RZ, PT ;  /* 0x000000ff0f00720c */ /* 0x000fe20003f06270 */
[----:B------:R-:W-:Y:S02]  /*3c10*/  IMAD.MOV R16, RZ, RZ, -R16 ;  /* 0x000000ffff107224 */ /* 0x000fe400078e0a10 */
[--C-:B------:R-:W-:Y:S01]  /*3c20*/  @!P4 IMAD.IADD R10, R10, 0x1, -R0.reuse ;  /* 0x000000010a0ac824 */ /* 0x100fe200078e0a00 */
[----:B------:R1:W-:Y:S01]  /*3c30*/  STL [R1+0x110], R3 ;  /* 0x0001100301007387 */ /* 0x0003e20000100800 */
[----:B------:R-:W-:Y:S01]  /*3c40*/  IMAD R7, R0, R4, R7 ;  /* 0x0000000400077224 */ /* 0x000fe200078e0207 */
[----:B------:R-:W-:Y:S01]  /*3c50*/  ISETP.GE.AND P4, PT, R2, RZ, PT ;  /* 0x000000ff0200720c */ /* 0x000fe20003f86270 */
[----:B0-----:R-:W-:Y:S02]  /*3c60*/  IMAD.MOV.U32 R5, RZ, RZ, R11 ;  /* 0x000000ffff057224 */ /* 0x001fe400078e000b */
[----:B------:R-:W-:-:S02]  /*3c70*/  @!P1 IMAD.IADD R14, R14, 0x1, -R0 ;  /* 0x000000010e0e9824 */ /* 0x000fc400078e0a00 */
[C---:B------:R-:W-:Y:S02]  /*3c80*/  IMAD R12, R0.reuse, R16, R12 ;  /* 0x00000010000c7224 */ /* 0x040fe400078e020c */
[----:B------:R-:W-:Y:S01]  /*3c90*/  @!P5 IMAD.MOV R5, RZ, RZ, -R5 ;  /* 0x000000ffff05d224 */ /* 0x000fe200078e0a05 */
[C---:B------:R-:W-:Y:S01]  /*3ca0*/  ISETP.GT.U32.AND P5, PT, R0.reuse, R7, PT ;  /* 0x000000070000720c */ /* 0x040fe20003fa4070 */
[----:B-1----:R-:W-:Y:S01]  /*3cb0*/  IMAD.MOV.U32 R3, RZ, RZ, R10 ;  /* 0x000000ffff037224 */ /* 0x002fe200078e000a */
[C---:B------:R-:W-:Y:S01]  /*3cc0*/  ISETP.GT.U32.AND P1, PT, R0.reuse, R14, PT ;  /* 0x0000000e0000720c */ /* 0x040fe20003f24070 */
[--C-:B------:R-:W-:Y:S01]  /*3cd0*/  @!P2 IMAD.IADD R21, R21, 0x1, -R0.reuse ;  /* 0x000000011515a824 */ /* 0x100fe200078e0a00 */
[----:B------:R-:W-:Y:S01]  /*3ce0*/  STL [R1+0x104], R5 ;  /* 0x0001040501007387 */ /* 0x000fe20000100800 */
[----:B------:R-:W-:Y:S01]  /*3cf0*/  @!P6 IMAD.MOV R3, RZ, RZ, -R3 ;  /* 0x000000ffff03e224 */ /* 0x000fe200078e0a03 */
[----:B------:R-:W-:Y:S01]  /*3d00*/  ISETP.GT.U32.AND P6, PT, R0, R12, PT ;  /* 0x0000000c0000720c */ /* 0x000fe20003fc4070 */
[----:B------:R-:W-:Y:S01]  /*3d10*/  VIADD R2, R8, 0x108 ;  /* 0x0000010808027836 */ /* 0x000fe20000000000 */
[----:B------:R-:W-:Y:S01]  /*3d20*/  ISETP.GT.U32.AND P2, PT, R0, R21, PT ;  /* 0x000000150000720c */ /* 0x000fe20003f44070 */
[C---:B------:R-:W-:Y:S01]  /*3d30*/  VIADD R4, R8.reuse, 0x104 ;  /* 0x0000010408047836 */ /* 0x040fe20000000000 */
[----:B------:R0:W-:Y:S01]  /*3d40*/  STL [R1+0x10c], R3 ;  /* 0x00010c0301007387 */ /* 0x0001e20000100800 */
[----:B------:R-:W-:Y:S01]  /*3d50*/  VIADD R16, R8, 0x100 ;  /* 0x0000010008107836 */ /* 0x000fe20000000000 */
[----:B------:R-:W-:Y:S01]  /*3d60*/  IABS R13, R2 ;  /* 0x00000002000d7213 */ /* 0x000fe20000000000 */
[--C-:B------:R-:W-:Y:S01]  /*3d70*/  @!P5 IMAD.IADD R7, R7, 0x1, -R0.reuse ;  /* 0x000000010707d824 */ /* 0x100fe200078e0a00 */
[----:B------:R-:W-:Y:S01]  /*3d80*/  IABS R10, R4 ;  /* 0x00000004000a7213 */ /* 0x000fe20000000000 */
[----:B------:R-:W-:Y:S01]  /*3d90*/  @!P1 IMAD.IADD R14, R14, 0x1, -R0 ;  /* 0x000000010e0e9824 */ /* 0x000fe200078e0a00 */
[----:B------:R-:W-:Y:S01]  /*3da0*/  ISETP.GE.AND P1, PT, R9, RZ, PT ;  /* 0x000000ff0900720c */ /* 0x000fe20003f26270 */
[----:B------:R-:W-:Y:S01]  /*3db0*/  IMAD.HI.U32 R9, R6, R13, RZ ;  /* 0x0000000d06097227 */ /* 0x000fe200078e00ff */
[----:B------:R-:W-:-:S02]  /*3dc0*/  ISETP.GT.U32.AND P5, PT, R0, R7, PT ;  /* 0x000000070000720c */ /* 0x000fc40003fa4070 */
[----:B------:R-:W-:Y:S01]  /*3dd0*/  IABS R11, R16 ;  /* 0x00000010000b7213 */ /* 0x000fe20000000000 */
[--C-:B------:R-:W-:Y:S02]  /*3de0*/  @!P6 IMAD.IADD R12, R12, 0x1, -R0.reuse ;  /* 0x000000010c0ce824 */ /* 0x100fe400078e0a00 */
[----:B------:R-:W-:Y:S01]  /*3df0*/  @!P2 IMAD.IADD R21, R21, 0x1, -R0 ;  /* 0x000000011515a824 */ /* 0x000fe200078e0a00 */
[----:B------:R-:W-:Y:S01]  /*3e00*/  ISETP.GE.AND P2, PT, R2, RZ, PT ;  /* 0x000000ff0200720c */ /* 0x000fe20003f46270 */
[----:B------:R-:W-:Y:S01]  /*3e10*/  IMAD.HI.U32 R2, R6, R10, RZ ;  /* 0x0000000a06027227 */ /* 0x000fe200078e00ff */
[----:B------:R-:W-:-:S03]  /*3e20*/  ISETP.GT.U32.AND P6, PT, R0, R12, PT ;  /* 0x0000000c0000720c */ /* 0x000fc60003fc4070 */
[----:B------:R-:W-:Y:S02]  /*3e30*/  IMAD.MOV R9, RZ, RZ, -R9 ;  /* 0x000000ffff097224 */ /* 0x000fe400078e0a09 */
[----:B------:R-:W-:Y:S02]  /*3e40*/  IMAD.MOV R2, RZ, RZ, -R2 ;  /* 0x000000ffff027224 */ /* 0x000fe400078e0a02 */
[C---:B------:R-:W-:Y:S02]  /*3e50*/  IMAD R13, R0.reuse, R9, R13 ;  /* 0x00000009000d7224 */ /* 0x040fe400078e020d */
[C---:B------:R-:W-:Y:S02]  /*3e60*/  IMAD R10, R0.reuse, R2, R10 ;  /* 0x00000002000a7224 */ /* 0x040fe400078e020a */
[--C-:B------:R-:W-:Y:S01]  /*3e70*/  @!P5 IMAD.IADD R7, R7, 0x1, -R0.reuse ;  /* 0x000000010707d824 */ /* 0x100fe200078e0a00 */
[----:B------:R-:W-:Y:S01]  /*3e80*/  ISETP.GT.U32.AND P5, PT, R0, R13, PT ;  /* 0x0000000d0000720c */ /* 0x000fe20003fa4070 */
[----:B------:R-:W-:Y:S01]  /*3e90*/  @!P6 IMAD.IADD R12, R12, 0x1, -R0 ;  /* 0x000000010c0ce824 */ /* 0x000fe200078e0a00 */
[----:B------:R-:W-:Y:S01]  /*3ea0*/  ISETP.GT.U32.AND P6, PT, R0, R10, PT ;  /* 0x0000000a0000720c */ /* 0x000fe20003fc4070 */
[----:B0-----:R-:W-:-:S02]  /*3eb0*/  IMAD.MOV.U32 R3, RZ, RZ, R14 ;  /* 0x000000ffff037224 */ /* 0x001fc400078e000e */
[----:B------:R-:W-:Y:S02]  /*3ec0*/  VIADD R14, R8, 0xfc ;  /* 0x000000fc080e7836 */ /* 0x000fe40000000000 */
[----:B------:R-:W-:Y:S01]  /*3ed0*/  @!P0 IMAD.MOV R3, RZ, RZ, -R3 ;  /* 0x000000ffff038224 */ /* 0x000fe200078e0a03 */
[----:B------:R-:W-:Y:S01]  /*3ee0*/  ISETP.GE.AND P0, PT, R4, RZ, PT ;  /* 0x000000ff0400720c */ /* 0x000fe20003f06270 */
[----:B------:R-:W-:Y:S01]  /*3ef0*/  VIADD R15, R8, 0xf8 ;  /* 0x000000f8080f7836 */ /* 0x000fe20000000000 */
[----:B------:R-:W-:Y:S01]  /*3f00*/  IABS R18, R14 ;  /* 0x0000000e00127213 */ /* 0x000fe20000000000 */
[----:B------:R-:W-:Y:S01]  /*3f10*/  IMAD.HI.U32 R4, R6, R11, RZ ;  /* 0x0000000b06047227 */ /* 0x000fe200078e00ff */
[----:B------:R0:W-:Y:S02]  /*3f20*/  STL [R1+0x108], R3 ;  /* 0x0001080301007387 */ /* 0x0001e40000100800 */
[----:B------:R-:W-:Y:S01]  /*3f30*/  IABS R17, R15 ;  /* 0x0000000f00117213 */ /* 0x000fe20000000000 */
[----:B------:R-:W-:-:S02]  /*3f40*/  @!P5 IMAD.IADD R13, R13, 0x1, -R0 ;  /* 0x000000010d0dd824 */ /* 0x000fc400078e0a00 */
[----:B------:R-:W-:Y:S02]  /*3f50*/  @!P6 IMAD.IADD R10, R10, 0x1, -R0 ;  /* 0x000000010a0ae824 */ /* 0x000fe400078e0a00 */
[----:B------:R-:W-:Y:S01]  /*3f60*/  IMAD.MOV R4, RZ, RZ, -R4 ;  /* 0x000000ffff047224 */ /* 0x000fe200078e0a04 */
[----:B------:R-:W-:Y:S01]  /*3f70*/  ISETP.GT.U32.AND P6, PT, R0, R13, PT ;  /* 0x0000000d0000720c */ /* 0x000fe20003fc4070 */
[----:B------:R-:W-:-:S04]  /*3f80*/  IMAD.HI.U32 R22, R6, R18, RZ ;  /* 0x0000001206167227 */ /* 0x000fc800078e00ff */
[----:B0-----:R-:W-:Y:S02]  /*3f90*/  IMAD.MOV.U32 R3, RZ, RZ, R21 ;  /* 0x000000ffff037224 */ /* 0x001fe400078e0015 */
[----:B------:R-:W-:Y:S02]  /*3fa0*/  VIADD R2, R8, 0xf4 ;  /* 0x000000f408027836 */ /* 0x000fe40000000000 */
[----:B------:R-:W-:Y:S01]  /*3fb0*/  @!P3 IMAD.MOV R3, RZ, RZ, -R3 ;  /* 0x000000ffff03b224 */ /* 0x000fe200078e0a03 */
[----:B------:R-:W-:Y:S01]  /*3fc0*/  ISETP.GE.AND P3, PT, R16, RZ, PT ;  /* 0x000000ff1000720c */ /* 0x000fe20003f66270 */
[----:B------:R-:W-:Y:S01]  /*3fd0*/  IMAD R11, R0, R4, R11 ;  /* 0x00000004000b7224 */ /* 0x000fe200078e020b */
[----:B------:R-:W-:Y:S01]  /*3fe0*/  IABS R4, R2 ;  /* 0x0000000200047213 */ /* 0x000fe20000000000 */
[----:B------:R-:W-:Y:S01]  /*3ff0*/  IMAD.HI.U32 R20, R6, R17, RZ ;  /* 0x0000001106147227 */ /* 0x000fe200078e00ff */
[----:B------:R0:W-:Y:S02]  /*4000*/  STL [R1+0xfc], R3 ;  /* 0x0000fc0301007387 */ /* 0x0001e40000100800 */
[----:B------:R-:W-:Y:S01]  /*4010*/  ISETP.GT.U32.AND P5, PT, R0, R11, PT ;  /* 0x0000000b0000720c */ /* 0x000fe20003fa4070 */
[----:B------:R-:W-:-:S02]  /*4020*/  IMAD.MOV R22, RZ, RZ, -R22 ;  /* 0x000000ffff167224 */ /* 0x000fc400078e0a16 */
[----:B------:R-:W-:Y:S02]  /*4030*/  IMAD.MOV R20, RZ, RZ, -R20 ;  /* 0x000000ffff147224 */ /* 0x000fe400078e0a14 */
[C---:B------:R-:W-:Y:S02]  /*4040*/  IMAD R16, R0.reuse, R22, R18 ;  /* 0x0000001600107224 */ /* 0x040fe400078e0212 */
[----:B------:R-:W-:Y:S02]  /*4050*/  @!P6 IMAD.IADD R13, R13, 0x1, -R0 ;  /* 0x000000010d0de824 */ /* 0x000fe400078e0a00 */
[----:B0-----:R-:W-:Y:S01]  /*4060*/  IMAD.MOV.U32 R3, RZ, RZ, R7 ;  /* 0x000000ffff037224 */ /* 0x001fe200078e0007 */
[C---:B------:R-:W-:Y:S01]  /*4070*/  ISETP.GT.U32.AND P6, PT, R0.reuse, R16, PT ;  /* 0x000000100000720c */ /* 0x040fe20003fc4070 */
[----:B------:R-:W-:Y:S02]  /*4080*/  IMAD.MOV.U32 R21, RZ, RZ, R4 ;  /* 0x000000ffff157224 */ /* 0x000fe400078e0004 */
[----:B------:R-:W-:Y:S01]  /*4090*/  @!P4 IMAD.MOV R3, RZ, RZ, -R3 ;  /* 0x000000ffff03c224 */ /* 0x000fe200078e0a03 */
[C---:B------:R-:W-:Y:S01]  /*40a0*/  ISETP.GT.U32.AND P4, PT, R0.reuse, R10, PT ;  /* 0x0000000a0000720c */ /* 0x040fe20003f84070 */
[----:B------:R-:W-:-:S02]  /*40b0*/  IMAD R4, R0, R20, R17 ;  /* 0x0000001400047224 */ /* 0x000fc400078e0211 */
[----:B------:R-:W-:Y:S01]  /*40c0*/  IMAD.HI.U32 R7, R6, R21, RZ ;  /* 0x0000001506077227 */ /* 0x000fe200078e00ff */
[----:B------:R0:W-:Y:S03]  /*40d0*/  STL [R1+0xe8], R3 ;  /* 0x0000e80301007387 */ /* 0x0001e60000100800 */
[----:B------:R-:W-:Y:S02]  /*40e0*/  @!P5 IMAD.IADD R11, R11, 0x1, -R0 ;  /* 0x000000010b0bd824 */ /* 0x000fe400078e0a00 */
[----:B------:R-:W-:Y:S02]  /*40f0*/  IMAD.MOV R7, RZ, RZ, -R7 ;  /* 0x000000ffff077224 */ /* 0x000fe400078e0a07 */
[----:B------:R-:W-:Y:S01]  /*4100*/  VIADD R9, R8, 0xf0 ;  /* 0x000000f008097836 */ /* 0x000fe20000000000 */
[C---:B------:R-:W-:Y:S01]  /*4110*/  ISETP.GT.U32.AND P5, PT, R0.reuse, R11, PT ;  /* 0x0000000b0000720c */ /* 0x040fe20003fa4070 */
[----:B------:R-:W-:-:S02]  /*4120*/  IMAD R17, R0, R7, R21 ;  /* 0x0000000700117224 */ /* 0x000fc400078e0215 */
[----:B0-----:R-:W-:Y:S01]  /*4130*/  IMAD.MOV.U32 R3, RZ, RZ, R13 ;  /* 0x000000ffff037224 */ /* 0x001fe200078e000d */
[----:B------:R-:W-:Y:S01]  /*4140*/  IABS R18, R9 ;  /* 0x0000000900127213 */ /* 0x000fe20000000000 */
[----:B------:R-:W-:Y:S02]  /*4150*/  IMAD.MOV.U32 R5, RZ, RZ, R12 ;  /* 0x000000ffff057224 */ /* 0x000fe400078e000c */
[----:B------:R-:W-:Y:S01]  /*4160*/  @!P2 IMAD.MOV R3, RZ, RZ, -R3 ;  /* 0x000000ffff03a224 */ /* 0x000fe200078e0a03 */
[----:B------:R-:W-:Y:S01]  /*4170*/  ISETP.GT.U32.AND P2, PT, R0, R4, PT ;  /* 0x000000040000720c */ /* 0x000fe20003f44070 */
[----:B------:R-:W-:Y:S01]  /*4180*/  @!P6 IMAD.IADD R16, R16, 0x1, -R0 ;  /* 0x000000011010e824 */ /* 0x000fe200078e0a00 */
[----:B------:R-:W-:Y:S01]  /*4190*/  ISETP.GT.U32.AND P6, PT, R0, R17, PT ;  /* 0x000000110000720c */ /* 0x000fe20003fc4070 */
[----:B------:R-:W-:Y:S01]  /*41a0*/  @!P1 IMAD.MOV R5, RZ, RZ, -R5 ;  /* 0x000000ffff059224 */ /* 0x000fe200078e0a05 */
[----:B------:R-:W-:Y:S01]  /*41b0*/  ISETP.GE.AND P1, PT, R14, RZ, PT ;  /* 0x000000ff0e00720c */ /* 0x000fe20003f26270 */
[----:B------:R-:W-:-:S03]  /*41c0*/  IMAD.HI.U32 R12, R6, R18, RZ ;  /* 0x00000012060c7227 */ /* 0x000fc600078e00ff */
[----:B------:R-:W-:Y:S01]  /*41d0*/  STL [R1+0xe0], R5 ;  /* 0x0000e00501007387 */ /* 0x000fe20000100800 */
[----:B------:R-:W-:Y:S01]  /*41e0*/  @!P4 IMAD.IADD R10, R10, 0x1, -R0 ;  /* 0x000000010a0ac824 */ /* 0x000fe200078e0a00 */
[----:B------:R-:W-:Y:S01]  /*41f0*/  ISETP.GE.AND P4, PT, R15, RZ, PT ;  /* 0x000000ff0f00720c */ /* 0x000fe20003f86270 */
[----:B------:R-:W-:Y:S01]  /*4200*/  IMAD.MOV R12, RZ, RZ, -R12 ;  /* 0x000000ffff0c7224 */ /* 0x000fe200078e0a0c */
[----:B------:R0:W-:Y:S01]  /*4210*/  STL [R1+0xdc], R3 ;  /* 0x0000dc0301007387 */ /* 0x0001e20000100800 */
[--C-:B------:R-:W-:Y:S01]  /*4220*/  @!P2 IMAD.IADD R4, R4, 0x1, -R0.reuse ;  /* 0x000000010404a824 */ /* 0x100fe200078e0a00 */
[----:B------:R-:W-:Y:S01]  /*4230*/  ISETP.GT.U32.AND P2, PT, R0, R16, PT ;  /* 0x000000100000720c */ /* 0x000fe20003f44070 */
[----:B------:R-:W-:Y:S01]  /*4240*/  @!P5 IMAD.IADD R11, R11, 0x1, -R0 ;  /* 0x000000010b0bd824 */ /* 0x000fe200078e0a00 */
[----:B------:R-:W-:Y:S01]  /*4250*/  ISETP.GE.AND P5, PT, R2, RZ, PT ;  /* 0x000000ff0200720c */ /* 0x000fe20003fa6270 */
[----:B------:R-:W-:Y:S02]  /*4260*/  VIADD R14, R8, 0xec ;  /* 0x000000ec080e7836 */ /* 0x000fe40000000000 */
[----:B------:R-:W-:-:S02]  /*4270*/  IMAD R2, R0, R12, R18 ;  /* 0x0000000c00027224 */ /* 0x000fc400078e0212 */
[----:B------:R-:W-:Y:S01]  /*4280*/  @!P6 IMAD.IADD R17, R17, 0x1, -R0 ;  /* 0x000000011111e824 */ /* 0x000fe200078e0a00 */
[----:B------:R-:W-:Y:S01]  /*4290*/  IABS R18, R14 ;  /* 0x0000000e00127213 */ /* 0x000fe20000000000 */
[----:B0-----:R-:W-:Y:S02]  /*42a0*/  IMAD.MOV.U32 R3, RZ, RZ, R10 ;  /* 0x000000ffff037224 */ /* 0x001fe400078e000a */
[----:B------:R-:W-:Y:S01]  /*42b0*/  VIADD R10, R8, 0xe4 ;  /* 0x000000e4080a7836 */ /* 0x000fe20000000000 */
[C---:B------:R-:W-:Y:S01]  /*42c0*/  ISETP.GT.U32.AND P6, PT, R0.reuse, R17, PT ;  /* 0x000000110000720c */ /* 0x040fe20003fc4070 */
[----:B------:R-:W-:Y:S01]  /*42d0*/  @!P0 IMAD.MOV R3, RZ, RZ, -R3 ;  /* 0x000000ffff038224 */ /* 0x000fe200078e0a03 */
[----:B------:R-:W-:Y:S01]  /*42e0*/  ISETP.GT.U32.AND P0, PT, R0, R4, PT ;  /* 0x000000040000720c */ /* 0x000fe20003f04070 */
[----:B------:R-:W-:Y:S01]  /*42f0*/  @!P2 IMAD.IADD R16, R16, 0x1, -R0 ;  /* 0x000000011010a824 */ /* 0x000fe200078e0a00 */
[----:B------:R-:W-:Y:S01]  /*4300*/  ISETP.GT.U32.AND P2, PT, R0, R2, PT ;  /* 0x000000020000720c */ /* 0x000fe20003f44070 */
[----:B------:R-:W-:Y:S01]  /*4310*/  IMAD.HI.U32 R21, R6, R18, RZ ;  /* 0x0000001206157227 */ /* 0x000fe200078e00ff */
[----:B------:R-:W-:Y:S01]  /*4320*/  IABS R15, R10 ;  /* 0x0000000a000f7213 */ /* 0x000fe20000000000 */
[----:B------:R0:W-:Y:S02]  /*4330*/  STL [R1+0xd8], R3 ;  /* 0x0000d80301007387 */ /* 0x0001e40000100800 */
[----:B------:R-:W-:-:S02]  /*4340*/  IMAD.MOV R21, RZ, RZ, -R21 ;  /* 0x000000ffff157224 */ /* 0x000fc400078e0a15 */
[C---:B------:R-:W-:Y:S02]  /*4350*/  VIADD R7, R8.reuse, 0xe8 ;  /* 0x000000e808077836 */ /* 0x040fe40000000000 */
[----:B------:R-:W-:Y:S02]  /*4360*/  VIADD R13, R8, 0xe0 ;  /* 0x000000e0080d7836 */ /* 0x000fe40000000000 */
[----:B------:R-:W-:Y:S01]  /*4370*/  @!P0 IMAD.IADD R4, R4, 0x1, -R0 ;  /* 0x0000000104048824 */ /* 0x000fe200078e0a00 */
[----:B------:R-:W-:Y:S01]  /*4380*/  ISETP.GE.AND P0, PT, R9, RZ, PT ;  /* 0x000000ff0900720c */ /* 0x000fe20003f06270 */
[----:B------:R-:W-:Y:S01]  /*4390*/  IMAD R9, R0, R21, R18 ;  /* 0x0000001500097224 */ /* 0x000fe200078e0212 */
[----:B------:R-:W-:Y:S01]  /*43a0*/  IABS R20, R7 ;  /* 0x0000000700147213 */ /* 0x000fe20000000000 */
[----:B------:R-:W-:Y:S01]  /*43b0*/  @!P2 IMAD.IADD R2, R2, 0x1, -R0 ;  /* 0x000000010202a824 */ /* 0x000fe200078e0a00 */
[----:B------:R-:W-:Y:S01]  /*43c0*/  IABS R12, R13 ;  /* 0x0000000d000c7213 */ /* 0x000fe20000000000 */
[----:B------:R-:W-:Y:S01]  /*43d0*/  IMAD.MOV.U32 R5, RZ, RZ, R11 ;  /* 0x000000ffff057224 */ /* 0x000fe200078e000b */
[----:B------:R-:W-:Y:S01]  /*43e0*/  ISETP.GE.AND P2, PT, R14, RZ, PT ;  /* 0x000000ff0e00720c */ /* 0x000fe20003f46270 */
[----:B------:R-:W-:-:S04]  /*43f0*/  IMAD.HI.U32 R22, R6, R15, RZ ;  /* 0x0000000f06167227 */ /* 0x000fc800078e00ff */
[----:B------:R-:W-:Y:S01]  /*4400*/  @!P6 IMAD.IADD R17, R17, 0x1, -R0 ;  /* 0x000000011111e824 */ /* 0x000fe200078e0a00 */
[C---:B------:R-:W-:Y:S01]  /*4410*/  ISETP.GT.U32.AND P6, PT, R0.reuse, R9, PT ;  /* 0x000000090000720c */ /* 0x040fe20003fc4070 */
[----:B------:R-:W-:Y:S01]  /*4420*/  @!P3 IMAD.MOV R5, RZ, RZ, -R5 ;  /* 0x000000ffff05b224 */ /* 0x000fe200078e0a05 */
[----:B------:R-:W-:Y:S01]  /*4430*/  ISETP.GT.U32.AND P3, PT, R0, R2, PT ;  /* 0x000000020000720c */ /* 0x000fe20003f64070 */
[----:B------:R-:W-:-:S03]  /*4440*/  IMAD.HI.U32 R18, R6, R20, RZ ;  /* 0x0000001406127227 */ /* 0x000fc600078e00ff */
[----:B------:R1:W-:Y:S01]  /*4450*/  STL [R1+0xd4], R5 ;  /* 0x0000d40501007387 */ /* 0x0003e20000100800 */
[----:B------:R-:W-:-:S04]  /*4460*/  IMAD.HI.U32 R21, R6, R12, RZ ;  /* 0x0000000c06157227 */ /* 0x000fc800078e00ff */
[----:B------:R-:W-:Y:S02]  /*4470*/  IMAD.MOV R22, RZ, RZ, -R22 ;  /* 0x000000ffff167224 */ /* 0x000fe400078e0a16 */
[----:B0-----:R-:W-:Y:S02]  /*4480*/  IMAD.MOV.U32 R3, RZ, RZ, R16 ;  /* 0x000000ffff037224 */ /* 0x001fe400078e0010 */
[----:B------:R-:W-:Y:S02]  /*4490*/  IMAD.MOV R18, RZ, RZ, -R18 ;  /* 0x000000ffff127224 */ /* 0x000fe400078e0a12 */
[----:B------:R-:W-:Y:S02]  /*44a0*/  IMAD.MOV R21, RZ, RZ, -R21 ;  /* 0x000000ffff157224 */ /* 0x000fe400078e0a15 */
[----:B------:R-:W-:Y:S02]  /*44b0*/  IMAD R15, R0, R22, R15 ;  /* 0x00000016000f7224 */ /* 0x000fe400078e020f */
[----:B-1----:R-:W-:-:S02]  /*44c0*/  IMAD.MOV.U32 R5, RZ, RZ, R4 ;  /* 0x000000ffff057224 */ /* 0x002fc400078e0004 */
[----:B------:R-:W-:Y:S02]  /*44d0*/  @!P1 IMAD.MOV R3, RZ, RZ, -R3 ;  /* 0x000000ffff039224 */ /* 0x000fe400078e0a03 */
[C---:B------:R-:W-:Y:S02]  /*44e0*/  IMAD R18, R0.reuse, R18, R20 ;  /* 0x0000001200127224 */ /* 0x040fe400078e0214 */
[C---:B------:R-:W-:Y:S01]  /*44f0*/  IMAD R12, R0.reuse, R21, R12 ;  /* 0x00000015000c7224 */ /* 0x040fe200078e020c */
[----:B------:R0:W-:Y:S01]  /*4500*/  STL [R1+0xd0], R3 ;  /* 0x0000d00301007387 */ /* 0x0001e20000100800 */
[----:B------:R-:W-:Y:S01]  /*4510*/  @!P4 IMAD.MOV R5, RZ, RZ, -R5 ;  /* 0x000000ffff05c224 */ /* 0x000fe200078e0a05 */
[C---:B------:R-:W-:Y:S01]  /*4520*/  ISETP.GT.U32.AND P4, PT, R0.reuse, R15, PT ;  /* 0x0000000f0000720c */ /* 0x040fe20003f84070 */
[--C-:B------:R-:W-:Y:S01]  /*4530*/  @!P6 IMAD.IADD R9, R9, 0x1, -R0.reuse ;  /* 0x000000010909e824 */ /* 0x100fe200078e0a00 */
[----:B------:R-:W-:Y:S01]  /*4540*/  ISETP.GT.U32.AND P6, PT, R0, R18, PT ;  /* 0x000000120000720c */ /* 0x000fe20003fc4070 */
[--C-:B------:R-:W-:Y:S01]  /*4550*/  @!P3 IMAD.IADD R2, R2, 0x1, -R0.reuse ;  /* 0x000000010202b824 */ /* 0x100fe200078e0a00 */
[----:B------:R-:W-:Y:S01]  /*4560*/  ISETP.GT.U32.AND P3, PT, R0, R12, PT ;  /* 0x0000000c0000720c */ /* 0x000fe20003f64070 */
[----:B------:R-:W-:Y:S01]  /*4570*/  VIADD R14, R8, 0xdc ;  /* 0x000000dc080e7836 */ /* 0x000fe20000000000 */
[----:B------:R-:W-:Y:S01]  /*4580*/  ISETP.GT.U32.AND P1, PT, R0, R9, PT ;  /* 0x000000090000720c */ /* 0x000fe20003f24070 */
[C---:B------:R-:W-:Y:S01]  /*4590*/  VIADD R20, R8.reuse, 0xd8 ;  /* 0x000000d808147836 */ /* 0x040fe20000000000 */
[----:B------:R-:W-:Y:S01]  /*45a0*/  STL [R1+0xcc], R5 ;  /* 0x0000cc0501007387 */ /* 0x000fe20000100800 */
[----:B0-----:R-:W-:Y:S01]  /*45b0*/  IMAD.MOV.U32 R3, RZ, RZ, R17 ;  /* 0x000000ffff037224 */ /* 0x001fe200078e0011 */
[----:B------:R-:W-:Y:S01]  /*45c0*/  IABS R11, R14 ;  /* 0x0000000e000b7213 */ /* 0x000fe20000000000 */
[----:B------:R-:W-:Y:S01]  /*45d0*/  VIADD R21, R8, 0xc8 ;  /* 0x000000c808157836 */ /* 0x000fe20000000000 */
[----:B------:R-:W-:Y:S01]  /*45e0*/  IABS R16, R20 ;  /* 0x0000001400107213 */ /* 0x000fe20000000000 */
[----:B------:R-:W-:Y:S01]  /*45f0*/  @!P5 IMAD.MOV R3, RZ, RZ, -R3 ;  /* 0x000000ffff03d224 */ /* 0x000fe200078e0a03 */
[----:B------:R-:W-:Y:S01]  /*4600*/  ISETP.GE.AND P5, PT, R7, RZ, PT ;  /* 0x000000ff0700720c */ /* 0x000fe20003fa6270 */
[----:B------:R-:W-:-:S02]  /*4610*/  @!P4 IMAD.IADD R15, R15, 0x1, -R0 ;  /* 0x000000010f0fc824 */ /* 0x000fc400078e0a00 */
[----:B------:R-:W-:Y:S01]  /*4620*/  IMAD.HI.U32 R4, R6, R11, RZ ;  /* 0x0000000b06047227 */ /* 0x000fe200078e00ff */
[----:B------:R0:W-:Y:S03]  /*4630*/  STL [R1+0xc8], R3 ;  /* 0x0000c80301007387 */ /* 0x0001e60000100800 */
[----:B------:R-:W-:Y:S02]  /*4640*/  IMAD.MOV.U32 R7, RZ, RZ, R16 ;  /* 0x000000ffff077224 */ /* 0x000fe400078e0010 */
[--C-:B------:R-:W-:Y:S01]  /*4650*/  @!P6 IMAD.IADD R18, R18, 0x1, -R0.reuse ;  /* 0x000000011212e824 */ /* 0x100fe200078e0a00 */
[----:B------:R-:W-:Y:S01]  /*4660*/  ISETP.GE.AND P6, PT, R13, RZ, PT ;  /* 0x000000ff0d00720c */ /* 0x000fe20003fc6270 */
[----:B------:R-:W-:Y:S01]  /*4670*/  @!P3 IMAD.IADD R12, R12, 0x1, -R0 ;  /* 0x000000010c0cb824 */ /* 0x000fe200078e0a00 */
[C---:B------:R-:W-:Y:S01]  /*4680*/  ISETP.GT.U32.AND P3, PT, R0.reuse, R15, PT ;  /* 0x0000000f0000720c */ /* 0x040fe20003f64070 */
[----:B------:R-:W-:Y:S01]  /*4690*/  IMAD.MOV R4, RZ, RZ, -R4 ;  /* 0x000000ffff047224 */ /* 0x000fe200078e0a04 */
[----:B------:R-:W-:Y:S01]  /*46a0*/  ISETP.GT.U32.AND P4, PT, R0, R18, PT ;  /* 0x000000120000720c */ /* 0x000fe20003f84070 */
[----:B0-----:R-:W-:-:S02]  /*46b0*/  IMAD.MOV.U32 R3, RZ, RZ, R2 ;  /* 0x000000ffff037224 */ /* 0x001fc400078e0002 */
[----:B------:R-:W-:Y:S01]  /*46c0*/  @!P1 IMAD.IADD R9, R9, 0x1, -R0 ;  /* 0x0000000109099824 */ /* 0x000fe200078e0a00 */
[----:B------:R-:W-:Y:S01]  /*46d0*/  ISETP.GE.AND P1, PT, R10, RZ, PT ;  /* 0x000000ff0a00720c */ /* 0x000fe20003f26270 */
[----:B------:R-:W-:Y:S01]  /*46e0*/  @!P0 IMAD.MOV R3, RZ, RZ, -R3 ;  /* 0x000000ffff038224 */ /* 0x000fe200078e0a03 */
[----:B------:R-:W-:Y:S01]  /*46f0*/  ISETP.GT.U32.AND P0, PT, R0, R12, PT ;  /* 0x0000000c0000720c */ /* 0x000fe20003f04070 */
[----:B------:R-:W-:-:S03]  /*4700*/  IMAD.HI.U32 R13, R6, R7, RZ ;  /* 0x00000007060d7227 */ /* 0x000fc600078e00ff */
[----:B------:R0:W-:Y:S01]  /*4710*/  STL [R1+0xc4], R3 ;  /* 0x0000c40301007387 */ /* 0x0001e20000100800 */
[C---:B------:R-:W-:Y:S02]  /*4720*/  IMAD R10, R0.reuse, R4, R11 ;  /* 0x00000004000a7224 */ /* 0x040fe400078e020b */
[----:B------:R-:W-:Y:S02]  /*4730*/  IMAD.MOV R2, RZ, RZ, -R13 ;  /* 0x000000ffff027224 */ /* 0x000fe400078e0a0d */
[--C-:B------:R-:W-:Y:S02]  /*4740*/  @!P3 IMAD.IADD R15, R15, 0x1, -R0.reuse ;  /* 0x000000010f0fb824 */ /* 0x100fe400078e0a00 */
[----:B------:R-:W-:Y:S02]  /*4750*/  IMAD R7, R0, R2, R7 ;  /* 0x0000000200077224 */ /* 0x000fe400078e0207 */
[----:B------:R-:W-:Y:S02]  /*4760*/  VIADD R13, R8, 0xd4 ;  /* 0x000000d4080d7836 */ /* 0x000fe40000000000 */
[----:B0-----:R-:W-:Y:S01]  /*4770*/  IMAD.MOV.U32 R3, RZ, RZ, R9 ;  /* 0x000000ffff037224 */ /* 0x001fe200078e0009 */
[----:B------:R-:W-:Y:S01]  /*4780*/  ISETP.GT.U32.AND P3, PT, R0, R7, PT ;  /* 0x000000070000720c */ /* 0x000fe20003f64070 */
[----:B------:R-:W-:Y:S01]  /*4790*/  VIADD R9, R8, 0xd0 ;  /* 0x000000d008097836 */ /* 0x000fe20000000000 */
[----:B------:R-:W-:Y:S01]  /*47a0*/  IABS R4, R13 ;  /* 0x0000000d00047213 */ /* 0x000fe20000000000 */
[----:B------:R-:W-:Y:S01]  /*47b0*/  @!P2 IMAD.MOV R3, RZ, RZ, -R3 ;  /* 0x000000ffff03a224 */ /* 0x000fe200078e0a03 */
[----:B------:R-:W-:Y:S01]  /*47c0*/  ISETP.GT.U32.AND P2, PT, R0, R10, PT ;  /* 0x0000000a0000720c */ /* 0x000fe20003f44070 */
[----:B------:R-:W-:Y:S01]  /*47d0*/  @!P4 IMAD.IADD R18, R18, 0x1, -R0 ;  /* 0x000000011212c824 */ /* 0x000fe200078e0a00 */
[----:B------:R-:W-:Y:S01]  /*47e0*/  IABS R2, R9 ;  /* 0x0000000900027213 */ /* 0x000fe20000000000 */
[----:B------:R-:W-:Y:S01]  /*47f0*/  IMAD.HI.U32 R17, R6, R4, RZ ;  /* 0x0000000406117227 */ /* 0x000fe200078e00ff */
[----:B------:R0:W-:Y:S01]  /*4800*/  STL [R1+0xc0], R3 ;  /* 0x0000c00301007387 */ /* 0x0001e20000100800 */
[----:B------:R-:W-:-:S02]  /*4810*/  ISETP.GE.AND P4, PT, R14, RZ, PT ;  /* 0x000000ff0e00720c */ /* 0x000fc40003f86270 */
[----:B------:R-:W-:-:S04]  /*4820*/  IMAD.HI.U32 R16, R6, R2, RZ ;  /* 0x0000000206107227 */ /* 0x000fc800078e00ff */
[--C-:B------:R-:W-:Y:S02]  /*4830*/  @!P3 IMAD.IADD R7, R7, 0x1, -R0.reuse ;  /* 0x000000010707b824 */ /* 0x100fe400078e0a00 */
[----:B------:R-:W-:Y:S01]  /*4840*/  @!P2 IMAD.IADD R10, R10, 0x1, -R0 ;  /* 0x000000010a0aa824 */ /* 0x000fe200078e0a00 */
[----:B------:R-:W-:Y:S01]  /*4850*/  ISETP.GE.AND P2, PT, R13, RZ, PT ;  /* 0x000000ff0d00720c */ /* 0x000fe20003f46270 */
[----:B0-----:R-:W-:Y:S02]  /*4860*/  IMAD.MOV.U32 R3, RZ, RZ, R18 ;  /* 0x000000ffff037224 */ /* 0x001fe400078e0012 */
[----:B------:R-:W-:Y:S01]  /*4870*/  @!P0 IMAD.IADD R12, R12, 0x1, -R0 ;  /* 0x000000010c0c8824 */ /* 0x000fe200078e0a00 */
[C---:B------:R-:W-:Y:S01]  /*4880*/  ISETP.GT.U32.AND P3, PT, R0.reuse, R10, PT ;  /* 0x0000000a0000720c */ /* 0x040fe20003f64070 */
[----:B------:R-:W-:Y:S01]  /*4890*/  @!P5 IMAD.MOV R3, RZ, RZ, -R3 ;  /* 0x000000ffff03d224 */ /* 0x000fe200078e0a03 */
[----:B------:R-:W-:Y:S01]  /*48a0*/  ISETP.GT.U32.AND P5, PT, R0, R7, PT ;  /* 0x000000070000720c */ /* 0x000fe20003fa4070 */
[----:B------:R-:W-:Y:S01]  /*48b0*/  IMAD.MOV R17, RZ, RZ, -R17 ;  /* 0x000000ffff117224 */ /* 0x000fe200078e0a11 */
[----:B------:R-:W-:Y:S01]  /*48c0*/  ISETP.GE.AND P0, PT, R20, RZ, PT ;  /* 0x000000ff1400720c */ /* 0x000fe20003f06270 */
[----:B------:R-:W-:Y:S01]  /*48d0*/  VIADD R11, R8, 0xcc ;  /* 0x000000cc080b7836 */ /* 0x000fe20000000000 */
[----:B------:R0:W-:Y:S01]  /*48e0*/  STL [R1+0xac], R3 ;  /* 0x0000ac0301007387 */ /* 0x0001e20000100800 */
[----:B------:R-:W-:-:S02]  /*48f0*/  IMAD.MOV R13, RZ, RZ, -R16 ;  /* 0x000000ffff0d7224 */ /* 0x000fc400078e0a10 */
[----:B------:R-:W-:Y:S01]  /*4900*/  IMAD.MOV.U32 R5, RZ, RZ, R15 ;  /* 0x000000ffff057224 */ /* 0x000fe200078e000f */
[----:B------:R-:W-:Y:S01]  /*4910*/  IABS R14, R11 ;  /* 0x0000000b000e7213 */ /* 0x000fe20000000000 */
[C---:B------:R-:W-:Y:S02]  /*4920*/  IMAD R4, R0.reuse, R17, R4 ;  /* 0x0000001100047224 */ /* 0x040fe400078e0204 */
[C---:B------:R-:W-:Y:S02]  /*4930*/  IMAD R2, R0.reuse, R13, R2 ;  /* 0x0000000d00027224 */ /* 0x040fe400078e0202 */
[----:B------:R-:W-:Y:S01]  /*4940*/  @!P1 IMAD.MOV R5, RZ, RZ, -R5 ;  /* 0x000000ffff059224 */ /* 0x000fe200078e0a05 */
[----:B------:R-:W-:Y:S01]  /*4950*/  ISETP.GT.U32.AND P1, PT, R0, R4, PT ;  /* 0x000000040000720c */ /* 0x000fe20003f24070 */
[----:B0-----:R-:W-:Y:S02]  /*4960*/  IMAD.MOV.U32 R3, RZ, RZ, R12 ;  /* 0x000000ffff037224 */ /* 0x001fe400078e000c */
[----:B------:R-:W-:Y:S01]  /*4970*/  @!P3 IMAD.IADD R10, R10, 0x1, -R0 ;  /* 0x000000010a0ab824 */ /* 0x000fe200078e0a00 */
[----:B------:R-:W-:Y:S01]  /*4980*/  ISETP.GT.U32.AND P3, PT, R0, R2, PT ;  /* 0x000000020000720c */ /* 0x000fe20003f64070 */
[----:B------:R-:W-:Y:S01]  /*4990*/  @!P6 IMAD.MOV R3, RZ, RZ, -R3 ;  /* 0x000000ffff03e224 */ /* 0x000fe200078e0a03 */
[----:B------:R-:W-:Y:S01]  /*49a0*/  STL [R1+0xb0], R5 ;  /* 0x0000b00501007387 */ /* 0x000fe20000100800 */
[----:B------:R-:W-:Y:S01]  /*49b0*/  IMAD.MOV.U32 R18, RZ, RZ, R14 ;  /* 0x000000ffff127224 */ /* 0x000fe200078e000e */
[----:B------:R-:W-:Y:S01]  /*49c0*/  ISETP.GE.AND P6, PT, R9, RZ, PT ;  /* 0x000000ff0900720c */ /* 0x000fe20003fc6270 */
[----:B------:R-:W-:Y:S01]  /*49d0*/  @!P5 IMAD.IADD R7, R7, 0x1, -R0 ;  /* 0x000000010707d824 */ /* 0x000fe200078e0a00 */
[----:B------:R0:W-:Y:S01]  /*49e0*/  STL [R1+0xb8], R3 ;  /* 0x0000b80301007387 */ /* 0x0001e20000100800 */
[----:B------:R-:W-:Y:S01]  /*49f0*/  IMAD.HI.U32 R12, R6, R18, RZ ;  /* 0x00000012060c7227 */ /* 0x000fe200078e00ff */
[----:B------:R-:W-:-:S03]  /*4a00*/  ISETP.GE.AND P5, PT, R11, RZ, PT ;  /* 0x000000ff0b00720c */ /* 0x000fc60003fa6270 */
[----:B------:R-:W-:Y:S02]  /*4a10*/  IMAD.MOV R12, RZ, RZ, -R12 ;  /* 0x000000ffff0c7224 */ /* 0x000fe400078e0a0c */
[----:B------:R-:W-:Y:S02]  /*4a20*/  @!P1 IMAD.IADD R4, R4, 0x1, -R0 ;  /* 0x0000000104049824 */ /* 0x000fe400078e0a00 */
[C---:B------:R-:W-:Y:S02]  /*4a30*/  IMAD R18, R0.reuse, R12, R18 ;  /* 0x0000000c00127224 */ /* 0x040fe400078e0212 */
[----:B0-----:R-:W-:Y:S01]  /*4a40*/  IMAD.MOV.U32 R3, RZ, RZ, R10 ;  /* 0x000000ffff037224 */ /* 0x001fe200078e000a */
[----:B------:R-:W-:Y:S01]  /*4a50*/  ISETP.GT.U32.AND P1, PT, R0, R4, PT ;  /* 0x000000040000720c */ /* 0x000fe20003f24070 */
[----:B------:R-:W-:Y:S02]  /*4a60*/  @!P3 IMAD.IADD R2, R2, 0x1, -R0 ;  /* 0x000000010202b824 */ /* 0x000fe400078e0a00 */
[----:B------:R-:W-:Y:S01]  /*4a70*/  @!P4 IMAD.MOV R3, RZ, RZ, -R3 ;  /* 0x000000ffff03c224 */ /* 0x000fe200078e0a03 */
[----:B------:R-:W-:Y:S01]  /*4a80*/  ISETP.GE.AND P4, PT, R21, RZ, PT ;  /* 0x000000ff1500720c */ /* 0x000fe20003f86270 */
[----:B------:R-:W-:Y:S01]  /*4a90*/  VIADD R12, R8, 0xc4 ;  /* 0x000000c4080c7836 */ /* 0x000fe20000000000 */
[----:B------:R-:W-:Y:S01]  /*4aa0*/  ISETP.GT.U32.AND P3, PT, R0, R2, PT ;  /* 0x000000020000720c */ /* 0x000fe20003f64070 */
[C---:B------:R-:W-:Y:S01]  /*4ab0*/  VIADD R11, R8.reuse, 0xc0 ;  /* 0x000000c0080b7836 */ /* 0x040fe20000000000 */
[----:B------:R0:W-:Y:S01]  /*4ac0*/  STL [R1+0xbc], R3 ;  /* 0x0000bc0301007387 */ /* 0x0001e20000100800 */
[----:B------:R-:W-:Y:S01]  /*4ad0*/  IABS R21, R21 ;  /* 0x0000001500157213 */ /* 0x000fe20000000000 */
[C---:B------:R-:W-:Y:S01]  /*4ae0*/  VIADD R25, R8.reuse, 0xb8 ;  /* 0x000000b808197836 */ /* 0x040fe20000000000 */
[----:B------:R-:W-:Y:S01]  /*4af0*/  IABS R13, R12 ;  /* 0x0000000c000d7213 */ /* 0x000fe20000000000 */
[----:B------:R-:W-:Y:S01]  /*4b00*/  VIADD R15, R8, 0xb0 ;  /* 0x000000b0080f7836 */ /* 0x000fe20000000000 */
[----:B------:R-:W-:Y:S01]  /*4b10*/  IABS R9, R11 ;  /* 0x0000000b00097213 */ /* 0x000fe20000000000 */
[----:B------:R-:W-:-:S04]  /*4b20*/  IMAD.HI.U32 R14, R6, R21, RZ ;  /* 0x00000015060e7227 */ /* 0x000fc800078e00ff */
[----:B0-----:R-:W-:Y:S02]  /*4b30*/  IMAD.MOV.U32 R3, RZ, RZ, R7 ;  /* 0x000000ffff037224 */ /* 0x001fe400078e0007 */
[----:B------:R-:W-:Y:S01]  /*4b40*/  @!P1 IMAD.IADD R4, R4, 0x1, -R0 ;  /* 0x0000000104049824 */ /* 0x000fe200078e0a00 */
[----:B------:R-:W-:Y:S01]  /*4b50*/  ISETP.GE.AND P1, PT, R12, RZ, PT ;  /* 0x000000ff0c00720c */ /* 0x000fe20003f26270 */
[----:B------:R-:W-:Y:S01]  /*4b60*/  @!P0 IMAD.MOV R3, RZ, RZ, -R3 ;  /* 0x000000ffff038224 */ /* 0x000fe200078e0a03 */
[----:B------:R-:W-:Y:S01]  /*4b70*/  ISETP.GT.U32.AND P0, PT, R0, R18, PT ;  /* 0x000000120000720c */ /* 0x000fe20003f04070 */
[----:B------:R-:W-:Y:S02]  /*4b80*/  IMAD.MOV R12, RZ, RZ, -R14 ;  /* 0x000000ffff0c7224 */ /* 0x000fe400078e0a0e */
[----:B------:R-:W-:Y:S01]  /*4b90*/  @!P3 IMAD.IADD R2, R2, 0x1, -R0 ;  /* 0x000000010202b824 */ /* 0x000fe200078e0a00 */
[----:B------:R0:W-:Y:S01]  /*4ba0*/  STL [R1+0x1c0], R3 ;  /* 0x0001c00301007387 */ /* 0x0001e20000100800 */
[----:B------:R-:W-:Y:S01]  /*4bb0*/  IMAD R21, R0, R12, R21 ;  /* 0x0000000c00157224 */ /* 0x000fe200078e0215 */
[----:B------:R-:W-:Y:S01]  /*4bc0*/  IABS R12, R15 ;  /* 0x0000000f000c7213 */ /* 0x000fe20000000000 */
[----:B------:R-:W-:Y:S01]  /*4bd0*/  IMAD.HI.U32 R10, R6, R13, RZ ;  /* 0x0000000d060a7227 */ /* 0x000fe200078e00ff */
[----:B------:R-:W-:-:S03]  /*4be0*/  ISETP.GE.AND P3, PT, R11, RZ, PT ;  /* 0x000000ff0b00720c */ /* 0x000fc60003f66270 */
[----:B------:R-:W-:-:S04]  /*4bf0*/  IMAD.HI.U32 R7, R6, R9, RZ ;  /* 0x0000000906077227 */ /* 0x000fc800078e00ff */
[----:B------:R-:W-:Y:S02]  /*4c00*/  @!P0 IMAD.IADD R18, R18, 0x1, -R0 ;  /* 0x0000000112128824 */ /* 0x000fe400078e0a00 */
[----:B0-----:R-:W-:Y:S01]  /*4c10*/  IMAD.MOV.U32 R3, RZ, RZ, R2 ;  /* 0x000000ffff037224 */ /* 0x001fe200078e0002 */
[----:B------:R-:W-:Y:S01]  /*4c20*/  IABS R2, R25 ;  /* 0x0000001900027213 */ /* 0x000fe20000000000 */
[----:B------:R-:W-:Y:S01]  /*4c30*/  IMAD.MOV R10, RZ, RZ, -R10 ;  /* 0x000000ffff0a7224 */ /* 0x000fe200078e0a0a */
[C---:B------:R-:W-:Y:S01]  /*4c40*/  ISETP.GT.U32.AND P0, PT, R0.reuse, R18, PT ;  /* 0x000000120000720c */ /* 0x040fe20003f04070 */
[----:B------:R-:W-:Y:S01]  /*4c50*/  @!P6 IMAD.MOV R3, RZ, RZ, -R3 ;  /* 0x000000ffff03e224 */ /* 0x000fe200078e0a03 */
[C---:B------:R-:W-:Y:S01]  /*4c60*/  ISETP.GT.U32.AND P6, PT, R0.reuse, R21, PT ;  /* 0x000000150000720c */ /* 0x040fe20003fc4070 */
[----:B------:R-:W-:Y:S02]  /*4c70*/  IMAD.MOV R7, RZ, RZ, -R7 ;  /* 0x000000ffff077224 */ /* 0x000fe400078e0a07 */
[----:B------:R-:W-:-:S02]  /*4c80*/  IMAD R13, R0, R10, R13 ;  /* 0x0000000a000d7224 */ /* 0x000fc400078e020d */
[----:B------:R-:W-:Y:S02]  /*4c90*/  IMAD R9, R0, R7, R9 ;  /* 0x0000000700097224 */ /* 0x000fe400078e0209 */
[----:B------:R-:W-:Y:S02]  /*4ca0*/  VIADD R7, R8, 0xbc ;  /* 0x000000bc08077836 */ /* 0x000fe40000000000 */
[----:B------:R-:W-:Y:S02]  /*4cb0*/  IMAD.MOV.U32 R5, RZ, RZ, R4 ;  /* 0x000000ffff057224 */ /* 0x000fe400078e0004 */
[--C-:B------:R-:W-:Y:S01]  /*4cc0*/  @!P0 IMAD.IADD R18, R18, 0x1, -R0.reuse ;  /* 0x0000000112128824 */ /* 0x100fe200078e0a00 */
[----:B------:R-:W-:Y:S01]  /*4cd0*/  ISETP.GT.U32.AND P0, PT, R0, R13, PT ;  /* 0x0000000d0000720c */ /* 0x000fe20003f04070 */
[----:B------:R-:W-:Y:S01]  /*4ce0*/  @!P2 IMAD.MOV R5, RZ, RZ, -R5 ;  /* 0x000000ffff05a224 */ /* 0x000fe200078e0a05 */
[----:B------:R-:W-:Y:S01]  /*4cf0*/  ISETP.GE.AND P2, PT, R7, RZ, PT ;  /* 0x000000ff0700720c */ /* 0x000fe20003f46270 */
[----:B------:R-:W-:Y:S01]  /*4d00*/  @!P6 IMAD.IADD R21, R21, 0x1, -R0 ;  /* 0x000000011515e824 */ /* 0x000fe200078e0a00 */
[----:B------:R-:W-:Y:S01]  /*4d10*/  IABS R7, R7 ;  /* 0x0000000700077213 */ /* 0x000fe20000000000 */
[----:B------:R-:W-:Y:S01]  /*4d20*/  VIADD R14, R8, 0xb4 ;  /* 0x000000b4080e7836 */ /* 0x000fe20000000000 */
[----:B------:R-:W-:Y:S01]  /*4d30*/  STL [R1+0x1b8], R5 ;  /* 0x0001b80501007387 */ /* 0x000fe20000100800 */
[----:B------:R-:W-:Y:S01]  /*4d40*/  IMAD.HI.U32 R17, R6, R2, RZ ;  /* 0x0000000206117227 */ /* 0x000fe200078e00ff */
[----:B------:R-:W-:-:S02]  /*4d50*/  ISETP.GT.U32.AND P6, PT, R0, R21, PT ;  /* 0x000000150000720c */ /* 0x000fc40003fc4070 */
[----:B------:R0:W-:Y:S01]  /*4d60*/  STL [R1+0x1bc], R3 ;  /* 0x0001bc0301007387 */ /* 0x0001e20000100800 */
[----:B------:R-:W-:Y:S01]  /*4d70*/  IMAD.HI.U32 R20, R6, R7, RZ ;  /* 0x0000000706147227 */ /* 0x000fe200078e00ff */
[----:B------:R-:W-:-:S03]  /*4d80*/  IABS R10, R14 ;  /* 0x0000000e000a7213 */ /* 0x000fc60000000000 */
[----:B------:R-:W-:Y:S02]  /*4d90*/  @!P0 IMAD.IADD R13, R13, 0x1, -R0 ;  /* 0x000000010d0d8824 */ /* 0x000fe400078e0a00 */
[----:B------:R-:W-:Y:S02]  /*4da0*/  IMAD.MOV R20, RZ, RZ, -R20 ;  /* 0x000000ffff147224 */ /* 0x000fe400078e0a14 */
[----:B------:R-:W-:Y:S01]  /*4db0*/  IMAD.MOV R17, RZ, RZ, -R17 ;  /* 0x000000ffff117224 */ /* 0x000fe200078e0a11 */
[C---:B------:R-:W-:Y:S01]  /*4dc0*/  ISETP.GT.U32.AND P0, PT, R0.reuse, R13, PT ;  /* 0x0000000d0000720c */ /* 0x040fe20003f04070 */
[----:B0-----:R-:W-:Y:S02]  /*4dd0*/  IMAD.MOV.U32 R3, RZ, RZ, R18 ;  /* 0x000000ffff037224 */ /* 0x001fe400078e0012 */
[C---:B------:R-:W-:Y:S02]  /*4de0*/  IMAD R7, R0.reuse, R20, R7 ;  /* 0x0000001400077224 */ /* 0x040fe400078e0207 */
[----:B------:R-:W-:Y:S01]  /*4df0*/  @!P5 IMAD.MOV R3, RZ, RZ, -R3 ;  /* 0x000000ffff03d224 */ /* 0x000fe200078e0a03 */
[C---:B------:R-:W-:Y:S01]  /*4e00*/  ISETP.GT.U32.AND P5, PT, R0.reuse, R9, PT ;  /* 0x000000090000720c */ /* 0x040fe20003fa4070 */
[----:B------:R-:W-:Y:S01]  /*4e10*/  @!P6 IMAD.IADD R21, R21, 0x1, -R0 ;  /* 0x000000011515e824 */ /* 0x000fe200078e0a00 */
[----:B------:R-:W-:Y:S01]  /*4e20*/  ISETP.GT.U32.AND P6, PT, R0, R7, PT ;  /* 0x000000070000720c */ /* 0x000fe20003fc4070 */
[----:B------:R-:W-:Y:S01]  /*4e30*/  IMAD.HI.U32 R4, R6, R10, RZ ;  /* 0x0000000a06047227 */ /* 0x000fe200078e00ff */
[----:B------:R0:W-:Y:S03]  /*4e40*/  STL [R1+0x1b4], R3 ;  /* 0x0001b40301007387 */ /* 0x0001e60000100800 */
[----:B------:R-:W-:-:S02]  /*4e50*/  IMAD R2, R0, R17, R2 ;  /* 0x0000001100027224 */ /* 0x000fc400078e0202 */
[----:B------:R-:W-:Y:S02]  /*4e60*/  IMAD.MOV R17, RZ, RZ, -R4 ;  /* 0x000000ffff117224 */ /* 0x000fe400078e0a04 */
[----:B------:R-:W-:Y:S01]  /*4e70*/  @!P0 IMAD.IADD R13, R13, 0x1, -R0 ;  /* 0x000000010d0d8824 */ /* 0x000fe200078e0a00 */
[C---:B------:R-:W-:Y:S01]  /*4e80*/  ISETP.GT.U32.AND P0, PT, R0.reuse, R2, PT ;  /* 0x000000020000720c */ /* 0x040fe20003f04070 */
[C---:B------:R-:W-:Y:S02]  /*4e90*/  IMAD R10, R0.reuse, R17, R10 ;  /* 0x00000011000a7224 */ /* 0x040fe400078e020a */
[--C-:B------:R-:W-:Y:S02]  /*4ea0*/  @!P5 IMAD.IADD R9, R9, 0x1, -R0.reuse ;  /* 0x000000010909d824 */ /* 0x100fe400078e0a00 */
[----:B------:R-:W-:Y:S01]  /*4eb0*/  @!P6 IMAD.IADD R7, R7, 0x1, -R0 ;  /* 0x000000010707e824 */ /* 0x000fe200078e0a00 */
[----:B------:R-:W-:Y:S01]  /*4ec0*/  ISETP.GT.U32.AND P5, PT, R0, R10, PT ;  /* 0x0000000a0000720c */ /* 0x000fe20003fa4070 */
[----:B------:R-:W-:Y:S01]  /*4ed0*/  IMAD.HI.U32 R18, R6, R12, RZ ;  /* 0x0000000c06127227 */ /* 0x000fe200078e00ff */
[----:B------:R-:W-:-:S03]  /*4ee0*/  ISETP.GT.U32.AND P6, PT, R0, R9, PT ;  /* 0x000000090000720c */ /* 0x000fc60003fc4070 */
[----:B------:R-:W-:Y:S02]  /*4ef0*/  VIADD R16, R8, 0xac ;  /* 0x000000ac08107836 */ /* 0x000fe40000000000 */
[----:B------:R-:W-:Y:S02]  /*4f00*/  IMAD.MOV R18, RZ, RZ, -R18 ;  /* 0x000000ffff127224 */ /* 0x000fe400078e0a12 */
[----:B0-----:R-:W-:Y:S01]  /*4f10*/  IMAD.MOV.U32 R3, RZ, RZ, R21 ;  /* 0x000000ffff037224 */ /* 0x001fe200078e0015 */
[----:B------:R-:W-:Y:S01]  /*4f20*/  IABS R11, R16 ;  /* 0x00000010000b7213 */ /* 0x000fe20000000000 */
[----:B------:R-:W-:Y:S02]  /*4f30*/  IMAD R12, R0, R18, R12 ;  /* 0x00000012000c7224 */ /* 0x000fe400078e020c */
[----:B------:R-:W-:Y:S01]  /*4f40*/  @!P0 IMAD.IADD R2, R2, 0x1, -R0 ;  /* 0x0000000102028824 */ /* 0x000fe200078e0a00 */
[----:B------:R-:W-:Y:S01]  /*4f50*/  ISETP.GT.U32.AND P0, PT, R0, R7, PT ;  /* 0x000000070000720c */ /* 0x000fe20003f04070 */
[----:B------:R-:W-:-:S02]  /*4f60*/  @!P4 IMAD.MOV R3, RZ, RZ, -R3 ;  /* 0x000000ffff03c224 */ /* 0x000fc400078e0a03 */
[--C-:B------:R-:W-:Y:S01]  /*4f70*/  @!P5 IMAD.IADD R10, R10, 0x1, -R0.reuse ;  /* 0x000000010a0ad824 */ /* 0x100fe200078e0a00 */
[C---:B------:R-:W-:Y:S01]  /*4f80*/  ISETP.GT.U32.AND P5, PT, R0.reuse, R2, PT ;  /* 0x000000020000720c */ /* 0x040fe20003fa4070 */
[----:B------:R-:W-:Y:S01]  /*4f90*/  @!P6 IMAD.IADD R9, R9, 0x1, -R0 ;  /* 0x000000010909e824 */ /* 0x000fe200078e0a00 */
[----:B------:R-:W-:Y:S01]  /*4fa0*/  ISETP.GT.U32.AND P6, PT, R0, R12, PT ;  /* 0x0000000c0000720c */ /* 0x000fe20003fc4070 */
[----:B------:R-:W-:Y:S01]  /*4fb0*/  IMAD.HI.U32 R4, R6, R11, RZ ;  /* 0x0000000b06047227 */ /* 0x000fe200078e00ff */
[----:B------:R0:W-:Y:S01]  /*4fc0*/  STL [R1+0xa8], R3 ;  /* 0x0000a80301007387 */ /* 0x0001e20000100800 */
[----:B------:R-:W-:Y:S02]  /*4fd0*/  ISETP.GT.U32.AND P4, PT, R0, R10, PT ;  /* 0x0000000a0000720c */ /* 0x000fe40003f84070 */
[----:B------:R-:W-:Y:S02]  /*4fe0*/  IMAD.MOV R4, RZ, RZ, -R4 ;  /* 0x000000ffff047224 */ /* 0x000fe400078e0a04 */
[----:B------:R-:W-:-:S02]  /*4ff0*/  VIADD R17, R8, 0xa8 ;  /* 0x000000a808117836 */ /* 0x000fc40000000000 */
[----:B------:R-:W-:Y:S02]  /*5000*/  VIADD R20, R8, 0xa0 ;  /* 0x000000a008147836 */ /* 0x000fe40000000000 */
[C---:B------:R-:W-:Y:S01]  /*5010*/  IMAD R11, R0.reuse, R4, R11 ;  /* 0x00000004000b7224 */ /* 0x040fe200078e020b */
[----:B------:R-:W-:Y:S01]  /*5020*/  IABS R4, R17 ;  /* 0x0000001100047213 */ /* 0x000fe20000000000 */
[----:B0-----:R-:W-:Y:S01]  /*5030*/  IMAD.MOV.U32 R3, RZ, RZ, R13 ;  /* 0x000000ffff037224 */ /* 0x001fe200078e000d */
[----:B------:R-:W-:Y:S01]  /*5040*/  IABS R22, R20 ;  /* 0x0000001400167213 */ /* 0x000fe20000000000 */
[----:B------:R-:W-:Y:S01]  /*5050*/  @!P0 IMAD.IADD R7, R7, 0x1, -R0 ;  /* 0x0000000107078824 */ /* 0x000fe200078e0a00 */
[----:B------:R-:W-:Y:S01]  /*5060*/  ISETP.GT.U32.AND P0, PT, R0, R11, PT ;  /* 0x0000000b0000720c */ /* 0x000fe20003f04070 */
[----:B------:R-:W-:Y:S02]  /*5070*/  @!P1 IMAD.MOV R3, RZ, RZ, -R3 ;  /* 0x000000ffff039224 */ /* 0x000fe400078e0a03 */
[----:B------:R-:W-:-:S02]  /*5080*/  IMAD.MOV.U32 R5, RZ, RZ, R9 ;  /* 0x000000ffff057224 */ /* 0x000fc400078e0009 */
[--C-:B------:R-:W-:Y:S01]  /*5090*/  @!P5 IMAD.IADD R2, R2, 0x1, -R0.reuse ;  /* 0x000000010202d824 */ /* 0x100fe200078e0a00 */
[----:B------:R0:W-:Y:S01]  /*50a0*/  STL [R1+0xa4], R3 ;  /* 0x0000a40301007387 */ /* 0x0001e20000100800 */
[----:B------:R-:W-:Y:S01]  /*50b0*/  @!P6 IMAD.IADD R12, R12, 0x1, -R0 ;  /* 0x000000010c0ce824 */ /* 0x000fe200078e0a00 */
[----:B------:R-:W-:Y:S01]  /*50c0*/  ISETP.GE.AND P5, PT, R25, RZ, PT ;  /* 0x000000ff1900720c */ /* 0x000fe20003fa6270 */
[----:B------:R-:W-:Y:S01]  /*50d0*/  IMAD.HI.U32 R28, R6, R4, RZ ;  /* 0x00000004061c7227 */ /* 0x000fe200078e00ff */
[----:B------:R-:W-:Y:S02]  /*50e0*/  ISETP.GE.AND P6, PT, R14, RZ, PT ;  /* 0x000000ff0e00720c */ /* 0x000fe40003fc6270 */
[----:B------:R-:W-:Y:S01]  /*50f0*/  ISETP.GT.U32.AND P1, PT, R0, R12, PT ;  /* 0x0000000c0000720c */ /* 0x000fe20003f24070 */
[----:B------:R-:W-:-:S04]  /*5100*/  IMAD.HI.U32 R25, R6, R22, RZ ;  /* 0x0000001606197227 */ /* 0x000fc800078e00ff */
[----:B0-----:R-:W-:Y:S02]  /*5110*/  IMAD.MOV.U32 R3, RZ, RZ, R7 ;  /* 0x000000ffff037224 */ /* 0x001fe400078e0007 */
[----:B------:R-:W-:Y:S02]  /*5120*/  @!P3 IMAD.MOV R5, RZ, RZ, -R5 ;  /* 0x000000ffff05b224 */ /* 0x000fe400078e0a05 */
[----:B------:R-:W-:Y:S02]  /*5130*/  VIADD R18, R8, 0xa4 ;  /* 0x000000a408127836 */ /* 0x000fe40000000000 */
[----:B------:R-:W-:Y:S01]  /*5140*/  @!P2 IMAD.MOV R3, RZ, RZ, -R3 ;  /* 0x000000ffff03a224 */ /* 0x000fe200078e0a03 */
[----:B------:R-:W-:Y:S01]  /*5150*/  STL [R1+0xa0], R5 ;  /* 0x0000a00501007387 */ /* 0x000fe20000100800 */
[----:B------:R-:W-:Y:S01]  /*5160*/  IMAD.MOV R28, RZ, RZ, -R28 ;  /* 0x000000ffff1c7224 */ /* 0x000fe200078e0a1c */
[----:B------:R-:W-:Y:S01]  /*5170*/  IABS R21, R18 ;  /* 0x0000001200157213 */ /* 0x000fe20000000000 */
[----:B------:R-:W-:Y:S01]  /*5180*/  @!P4 IMAD.IADD R10, R10, 0x1, -R0 ;  /* 0x000000010a0ac824 */ /* 0x000fe200078e0a00 */
[----:B------:R0:W-:Y:S01]  /*5190*/  STL [R1+0x9c], R3 ;  /* 0x00009c0301007387 */ /* 0x0001e20000100800 */
[----:B------:R-:W-:-:S02]  /*51a0*/  IMAD.MOV R25, RZ, RZ, -R25 ;  /* 0x000000ffff197224 */ /* 0x000fc400078e0a19 */
[C---:B------:R-:W-:Y:S02]  /*51b0*/  IMAD R4, R0.reuse, R28, R4 ;  /* 0x0000001c00047224 */ /* 0x040fe400078e0204 */
[----:B------:R-:W-:Y:S02]  /*51c0*/  IMAD R22, R0, R25, R22 ;  /* 0x0000001900167224 */ /* 0x000fe400078e0216 */
[----:B------:R-:W-:Y:S01]  /*51d0*/  IMAD.HI.U32 R28, R6, R21, RZ ;  /* 0x00000015061c7227 */ /* 0x000fe200078e00ff */
[----:B------:R-:W-:-:S03]  /*51e0*/  ISETP.GT.U32.AND P4, PT, R0, R4, PT ;  /* 0x000000040000720c */ /* 0x000fc60003f84070 */
[----:B0-----:R-:W-:Y:S02]  /*51f0*/  IMAD.MOV.U32 R3, RZ, RZ, R10 ;  /* 0x000000ffff037224 */ /* 0x001fe400078e000a */
[----:B------:R-:W-:Y:S02]  /*5200*/  IMAD.MOV R28, RZ, RZ, -R28 ;  /* 0x000000ffff1c7224 */ /* 0x000fe400078e0a1c */
[----:B------:R-:W-:Y:S01]  /*5210*/  @!P6 IMAD.MOV R3, RZ, RZ, -R3 ;  /* 0x000000ffff03e224 */ /* 0x000fe200078e0a03 */
[----:B------:R-:W-:Y:S01]  /*5220*/  ISETP.GT.U32.AND P6, PT, R0, R22, PT ;  /* 0x000000160000720c */ /* 0x000fe20003fc4070 */
[----:B------:R-:W-:Y:S01]  /*5230*/  @!P0 IMAD.IADD R11, R11, 0x1, -R0 ;  /* 0x000000010b0b8824 */ /* 0x000fe200078e0a00 */
[----:B------:R-:W-:Y:S01]  /*5240*/  ISETP.GE.AND P0, PT, R15, RZ, PT ;  /* 0x000000ff0f00720c */ /* 0x000fe20003f06270 */
[----:B------:R-:W-:Y:S01]  /*5250*/  @!P5 IMAD.MOV R2, RZ, RZ, -R2 ;  /* 0x000000ffff02d224 */ /* 0x000fe200078e0a02 */
[----:B------:R-:W-:Y:S01]  /*5260*/  ISETP.GE.AND P5, PT, R16, RZ, PT ;  /* 0x000000ff1000720c */ /* 0x000fe20003fa6270 */
[C---:B------:R-:W-:Y:S01]  /*5270*/  IMAD R21, R0.reuse, R28, R21 ;  /* 0x0000001c00157224 */ /* 0x040fe200078e0215 */
[----:B------:R-:W-:Y:S01]  /*5280*/  ISETP.GT.U32.AND P3, PT, R0, R11, PT ;  /* 0x0000000b0000720c */ /* 0x000fe20003f64070 */
[----:B------:R-:W-:Y:S01]  /*5290*/  VIADD R14, R8, 0x9c ;  /* 0x0000009c080e7836 */ /* 0x000fe20000000000 */
[----:B------:R0:W-:Y:S01]  /*52a0*/  STL [R1+0x98], R2 ;  /* 0x0000980201007387 */ /* 0x0001e20000100800 */
[--C-:B------:R-:W-:Y:S01]  /*52b0*/  @!P1 IMAD.IADD R12, R12, 0x1, -R0.reuse ;  /* 0x000000010c0c9824 */ /* 0x100fe200078e0a00 */
[----:B------:R-:W-:Y:S01]  /*52c0*/  ISETP.GT.U32.AND P2, PT, R0, R21, PT ;  /* 0x000000150000720c */ /* 0x000fe20003f44070 */
[--C-:B------:R-:W-:Y:S01]  /*52d0*/  @!P4 IMAD.IADD R4, R4, 0x1, -R0.reuse ;  /* 0x000000010404c824 */ /* 0x100fe200078e0a00 */
[----:B------:R1:W-:Y:S01]  /*52e0*/  STL [R1+0x94], R3 ;  /* 0x0000940301007387 */ /* 0x0003e20000100800 */
[----:B------:R-:W-:Y:S01]  /*52f0*/  @!P6 IMAD.IADD R22, R22, 0x1, -R0 ;  /* 0x000000011616e824 */ /* 0x000fe200078e0a00 */
[----:B------:R-:W-:Y:S01]  /*5300*/  IABS R15, R14 ;  /* 0x0000000e000f7213 */ /* 0x000fe20000000000 */
[----:B------:R-:W-:Y:S01]  /*5310*/  VIADD R9, R8, 0x94 ;  /* 0x0000009408097836 */ /* 0x000fe20000000000 */
[----:B------:R-:W-:Y:S01]  /*5320*/  ISETP.GT.U32.AND P4, PT, R0, R4, PT ;  /* 0x000000040000720c */ /* 0x000fe20003f84070 */
[----:B------:R-:W-:Y:S01]  /*5330*/  VIADD R7, R8, 0x98 ;  /* 0x0000009808077836 */ /* 0x000fe20000000000 */
[----:B------:R-:W-:Y:S01]  /*5340*/  ISETP.GE.AND P1, PT, R17, RZ, PT ;  /* 0x000000ff1100720c */ /* 0x000fe20003f26270 */
[----:B0-----:R-:W-:-:S04]  /*5350*/  IMAD.HI.U32 R2, R6, R15, RZ ;  /* 0x0000000f06027227 */ /* 0x001fc800078e00ff */
[----:B-1----:R-:W-:Y:S02]  /*5360*/  IMAD.MOV.U32 R3, RZ, RZ, R12 ;  /* 0x000000ffff037224 */ /* 0x002fe400078e000c */
[----:B------:R-:W-:Y:S02]  /*5370*/  IMAD.MOV R2, RZ, RZ, -R2 ;  /* 0x000000ffff027224 */ /* 0x000fe400078e0a02 */
[----:B------:R-:W-:Y:S01]  /*5380*/  @!P0 IMAD.MOV R3, RZ, RZ, -R3 ;  /* 0x000000ffff038224 */ /* 0x000fe200078e0a03 */
[----:B------:R-:W-:Y:S01]  /*5390*/  ISETP.GT.U32.AND P0, PT, R0, R22, PT ;  /* 0x000000160000720c */ /* 0x000fe20003f04070 */
[--C-:B------:R-:W-:Y:S01]  /*53a0*/  @!P2 IMAD.IADD R21, R21, 0x1, -R0.reuse ;  /* 0x000000011515a824 */ /* 0x100fe200078e0a00 */
[----:B------:R-:W-:Y:S01]  /*53b0*/  ISETP.GE.AND P2, PT, R14, RZ, PT ;  /* 0x000000ff0e00720c */ /* 0x000fe20003f46270 */
[----:B------:R-:W-:Y:S01]  /*53c0*/  IMAD R14, R0, R2, R15 ;  /* 0x00000002000e7224 */ /* 0x000fe200078e020f */
[----:B------:R0:W-:Y:S01]  /*53d0*/  STL [R1+0x90], R3 ;  /* 0x0000900301007387 */ /* 0x0001e20000100800 */
[--C-:B------:R-:W-:Y:S01]  /*53e0*/  @!P4 IMAD.IADD R4, R4, 0x1, -R0.reuse ;  /* 0x000000010404c824 */ /* 0x100fe200078e0a00 */
[----:B------:R-:W-:Y:S01]  /*53f0*/  ISETP.GT.U32.AND P6, PT, R0, R21, PT ;  /* 0x000000150000720c */ /* 0x000fe20003fc4070 */
[----:B------:R-:W-:Y:S01]  /*5400*/  @!P3 IMAD.IADD R11, R11, 0x1, -R0 ;  /* 0x000000010b0bb824 */ /* 0x000fe200078e0a00 */
[----:B------:R-:W-:Y:S01]  /*5410*/  ISETP.GE.AND P4, PT, R20, RZ, PT ;  /* 0x000000ff1400720c */ /* 0x000fe20003f86270 */
[----:B------:R-:W-:Y:S01]  /*5420*/  VIADD R2, R8, 0x90 ;  /* 0x0000009008027836 */ /* 0x000fe20000000000 */
[----:B------:R-:W-:Y:S01]  /*5430*/  ISETP.GE.AND P3, PT, R18, RZ, PT ;  /* 0x000000ff1200720c */ /* 0x000fe20003f66270 */
[----:B------:R-:W-:-:S02]  /*5440*/  IMAD.MOV.U32 R5, RZ, RZ, R11 ;  /* 0x000000ffff057224 */ /* 0x000fc400078e000b */
[----:B------:R-:W-:Y:S01]  /*5450*/  @!P0 IMAD.IADD R22, R22, 0x1, -R0 ;  /* 0x0000000116168824 */ /* 0x000fe200078e0a00 */
[----:B------:R-:W-:Y:S01]  /*5460*/  ISETP.GT.U32.AND P0, PT, R0, R14, PT ;  /* 0x0000000e0000720c */ /* 0x000fe20003f04070 */
[----:B0-----:R-:W-:Y:S01]  /*5470*/  IMAD.MOV.U32 R3, RZ, RZ, R4 ;  /* 0x000000ffff037224 */ /* 0x001fe200078e0004 */
[----:B------:R-:W-:Y:S01]  /*5480*/  IABS R4, R9 ;  /* 0x0000000900047213 */ /* 0x000fe20000000000 */
[----:B------:R-:W-:Y:S01]  /*5490*/  @!P5 IMAD.MOV R5, RZ, RZ, -R5 ;  /* 0x000000ffff05d224 */ /* 0x000fe200078e0a05 */
[----:B------:R-:W-:Y:S01]  /*54a0*/  ISETP.GE.AND P5, PT, R7, RZ, PT ;  /* 0x000000ff0700720c */ /* 0x000fe20003fa6270 */
[----:B------:R-:W-:Y:S01]  /*54b0*/  @!P1 IMAD.MOV R3, RZ, RZ, -R3 ;  /* 0x000000ffff039224 */ /* 0x000fe200078e0a03 */
[----:B------:R-:W-:Y:S01]  /*54c0*/  IABS R7, R7 ;  /* 0x0000000700077213 */ /* 0x000fe20000000000 */
[----:B------:R-:W-:Y:S01]  /*54d0*/  IMAD.HI.U32 R11, R6, R4, RZ ;  /* 0x00000004060b7227 */ /* 0x000fe200078e00ff */
[----:B------:R-:W-:Y:S01]  /*54e0*/  STL [R1+0x8c], R5 ;  /* 0x00008c0501007387 */ /* 0x000fe20000100800 */
[----:B------:R-:W-:-:S02]  /*54f0*/  ISETP.GE.AND P1, PT, R9, RZ, PT ;  /* 0x000000ff0900720c */ /* 0x000fc40003f26270 */
[----:B------:R-:W-:Y:S01]  /*5500*/  IMAD.MOV R11, RZ, RZ, -R11 ;  /* 0x000000ffff0b7224 */ /* 0x000fe200078e0a0b */
[----:B------:R0:W-:Y:S01]  /*5510*/  STL [R1+0x88], R3 ;  /* 0x0000880301007387 */ /* 0x0001e20000100800 */
[----:B------:R-:W-:Y:S02]  /*5520*/  @!P0 IMAD.IADD R14, R14, 0x1, -R0 ;  /* 0x000000010e0e8824 */ /* 0x000fe400078e0a00 */
[----:B------:R-:W-:-:S03]  /*5530*/  IMAD.HI.U32 R10, R6, R7, RZ ;  /* 0x00000007060a7227 */ /* 0x000fc600078e00ff */
[C---:B------:R-:W-:Y:S01]  /*5540*/  ISETP.GT.U32.AND P0, PT, R0.reuse, R14, PT ;  /* 0x0000000e0000720c */ /* 0x040fe20003f04070 */
[----:B------:R-:W-:Y:S02]  /*5550*/  IMAD R4, R0, R11, R4 ;  /* 0x0000000b00047224 */ /* 0x000fe400078e0204 */
[----:B------:R-:W-:Y:S01]  /*5560*/  @!P6 IMAD.IADD R21, R21, 0x1, -R0 ;  /* 0x000000011515e824 */ /* 0x000fe200078e0a00 */
[----:B------:R-:W-:Y:S01]  /*5570*/  ISETP.GE.AND P6, PT, R2, RZ, PT ;  /* 0x000000ff0200720c */ /* 0x000fe20003fc6270 */
[----:B0-----:R-:W-:Y:S01]  /*5580*/  IMAD.MOV.U32 R3, RZ, RZ, R22 ;  /* 0x000000ffff037224 */ /* 0x001fe200078e0016 */
[----:B------:R-:W-:Y:S01]  /*5590*/  IABS R2, R2 ;  /* 0x0000000200027213 */ /* 0x000fe20000000000 */
[----:B------:R-:W-:Y:S02]  /*55a0*/  VIADD R12, R8, 0x8c ;  /* 0x0000008c080c7836 */ /* 0x000fe40000000000 */
[----:B------:R-:W-:Y:S02]  /*55b0*/  IMAD.MOV R10, RZ, RZ, -R10 ;  /* 0x000000ffff0a7224 */ /* 0x000fe400078e0a0a */
[----:B------:R-:W-:Y:S01]  /*55c0*/  @!P4 IMAD.MOV R3, RZ, RZ, -R3 ;  /* 0x000000ffff03c224 */ /* 0x000fe200078e0a03 */
[----:B------:R-:W-:Y:S01]  /*55d0*/  ISETP.GT.U32.AND P4, PT, R0, R4, PT ;  /* 0x000000040000720c */ /* 0x000fe20003f84070 */
[----:B------:R-:W-:Y:S01]  /*55e0*/  IMAD.MOV.U32 R5, RZ, RZ, R21 ;  /* 0x000000ffff057224 */ /* 0x000fe200078e0015 */
[----:B------:R-:W-:Y:S01]  /*55f0*/  IABS R15, R12 ;  /* 0x0000000c000f7213 */ /* 0x000fe20000000000 */
[----:B------:R-:W-:-:S04]  /*5600*/  IMAD.HI.U32 R13, R6, R2, RZ ;  /* 0x00000002060d7227 */ /* 0x000fc800078e00ff */
[C---:B------:R-:W-:Y:S02]  /*5610*/  IMAD R7, R0.reuse, R10, R7 ;  /* 0x0000000a00077224 */ /* 0x040fe400078e0207 */
[----:B------:R-:W-:Y:S02]  /*5620*/  @!P3 IMAD.MOV R5, RZ, RZ, -R5 ;  /* 0x000000ffff05b224 */ /* 0x000fe400078e0a05 */
[----:B------:R-:W-:Y:S01]  /*5630*/  IMAD.MOV R13, RZ, RZ, -R13 ;  /* 0x000000ffff0d7224 */ /* 0x000fe200078e0a0d */
[----:B------:R-:W-:Y:S01]  /*5640*/  ISETP.GT.U32.AND P3, PT, R0, R7, PT ;  /* 0x000000070000720c */ /* 0x000fe20003f64070 */
[----:B------:R-:W-:Y:S01]  /*5650*/  IMAD.HI.U32 R11, R6, R15, RZ ;  /* 0x0000000f060b7227 */ /* 0x000fe200078e00ff */
[----:B------:R-:W-:Y:S03]  /*5660*/  STL [R1+0x84], R5 ;  /* 0x0000840501007387 */ /* 0x000fe60000100800 */
[----:B------:R-:W-:Y:S01]  /*5670*/  VIADD R21, R8, 0x84 ;  /* 0x0000008408157836 */ /* 0x000fe20000000000 */
[----:B------:R0:W-:Y:S01]  /*5680*/  STL [R1+0x80], R3 ;  /* 0x0000800301007387 */ /* 0x0001e20000100800 */
[----:B------:R-:W-:-:S02]  /*5690*/  @!P0 IMAD.IADD R14, R14, 0x1, -R0 ;  /* 0x000000010e0e8824 */ /* 0x000fc400078e0a00 */
[----:B------:R-:W-:Y:S01]  /*56a0*/  IMAD R2, R0, R13, R2 ;  /* 0x0000000d00027224 */ /* 0x000fe200078e0202 */
[----:B------:R-:W-:Y:S01]  /*56b0*/  IABS R20, R21 ;  /* 0x0000001500147213 */ /* 0x000fe20000000000 */
[----:B------:R-:W-:Y:S02]  /*56c0*/  IMAD.MOV R11, RZ, RZ, -R11 ;  /* 0x000000ffff0b7224 */ /* 0x000fe400078e0a0b */
[----:B------:R-:W-:Y:S01]  /*56d0*/  @!P4 IMAD.IADD R4, R4, 0x1, -R0 ;  /* 0x000000010404c824 */ /* 0x000fe200078e0a00 */
[C---:B------:R-:W-:Y:S01]  /*56e0*/  ISETP.GT.U32.AND P0, PT, R0.reuse, R2, PT ;  /* 0x000000020000720c */ /* 0x040fe20003f04070 */
[----:B------:R-:W-:Y:S02]  /*56f0*/  IMAD R15, R0, R11, R15 ;  /* 0x0000000b000f7224 */ /* 0x000fe400078e020f */
[----:B0-----:R-:W-:Y:S02]  /*5700*/  IMAD.MOV.U32 R3, RZ, RZ, R14 ;  /* 0x000000ffff037224 */ /* 0x001fe400078e000e */
[----:B------:R-:W-:-:S04]  /*5710*/  IMAD.HI.U32 R17, R6, R20, RZ ;  /* 0x0000001406117227 */ /* 0x000fc800078e00ff */
[----:B------:R-:W-:Y:S01]  /*5720*/  @!P2 IMAD.MOV R3, RZ, RZ, -R3 ;  /* 0x000000ffff03a224 */ /* 0x000fe200078e0a03 */
[C---:B------:R-:W-:Y:S01]  /*5730*/  ISETP.GT.U32.AND P2, PT, R0.reuse, R4, PT ;  /* 0x000000040000720c */ /* 0x040fe20003f44070 */
[----:B------:R-:W-:Y:S01]  /*5740*/  @!P3 IMAD.IADD R7, R7, 0x1, -R0 ;  /* 0x000000010707b824 */ /* 0x000fe200078e0a00 */
[----:B------:R-:W-:Y:S01]  /*5750*/  ISETP.GT.U32.AND P3, PT, R0, R15, PT ;  /* 0x0000000f0000720c */ /* 0x000fe20003f64070 */
[----:B------:R-:W-:Y:S01]  /*5760*/  IMAD.MOV R17, RZ, RZ, -R17 ;  /* 0x000000ffff117224 */ /* 0x000fe200078e0a11 */
[----:B------:R0:W-:Y:S01]  /*5770*/  STL [R1+0x7c], R3 ;  /* 0x00007c0301007387 */ /* 0x0001e20000100800 */
[----:B------:R-:W-:Y:S01]  /*5780*/  VIADD R9, R8, 0x88 ;  /* 0x0000008808097836 */ /* 0x000fe20000000000 */
[----:B------:R-:W-:Y:S01]  /*5790*/  ISETP.GT.U32.AND P4, PT, R0, R7, PT ;  /* 0x000000070000720c */ /* 0x000fe20003f84070 */
[----:B------:R-:W-:Y:S02]  /*57a0*/  VIADD R16, R8, 0x80 ;  /* 0x0000008008107836 */ /* 0x000fe40000000000 */
[----:B------:R-:W-:Y:S01]  /*57b0*/  IMAD R20, R0, R17, R20 ;  /* 0x0000001100147224 */ /* 0x000fe200078e0214 */
[----:B------:R-:W-:Y:S01]  /*57c0*/  IABS R10, R9 ;  /* 0x00000009000a7213 */ /* 0x000fe20000000000 */
[--C-:B------:R-:W-:Y:S01]  /*57d0*/  @!P0 IMAD.IADD R2, R2, 0x1, -R0.reuse ;  /* 0x0000000102028824 */ /* 0x100fe200078e0a00 */
[----:B------:R-:W-:Y:S01]  /*57e0*/  IABS R11, R16 ;  /* 0x00000010000b7213 */ /* 0x000fe20000000000 */
[--C-:B------:R-:W-:Y:S01]  /*57f0*/  @!P2 IMAD.IADD R4, R4, 0x1, -R0.reuse ;  /* 0x000000010404a824 */ /* 0x100fe200078e0a00 */
[C---:B------:R-:W-:Y:S01]  /*5800*/  ISETP.GT.U32.AND P2, PT, R0.reuse, R20, PT ;  /* 0x000000140000720c */ /* 0x040fe20003f44070 */
[----:B------:R-:W-:Y:S01]  /*5810*/  @!P3 IMAD.IADD R15, R15, 0x1, -R0 ;  /* 0x000000010f0fb824 */ /* 0x000fe200078e0a00 */
[----:B------:R-:W-:Y:S01]  /*5820*/  ISETP.GT.U32.AND P0, PT, R0, R2, PT ;  /* 0x000000020000720c */ /* 0x000fe20003f04070 */
[----:B------:R-:W-:-:S03]  /*5830*/  IMAD.HI.U32 R13, R6, R10, RZ ;  /* 0x0000000a060d7227 */ /* 0x000fc600078e00ff */
[----:B------:R-:W-:Y:S01]  /*5840*/  ISETP.GT.U32.AND P3, PT, R0, R15, PT ;  /* 0x0000000f0000720c */ /* 0x000fe20003f64070 */
[----:B------:R-:W-:Y:S02]  /*5850*/  IMAD.MOV.U32 R14, RZ, RZ, R11 ;  /* 0x000000ffff0e7224 */ /* 0x000fe400078e000b */
[----:B------:R-:W-:Y:S02]  /*5860*/  IMAD.MOV R13, RZ, RZ, -R13 ;  /* 0x000000ffff0d7224 */ /* 0x000fe400078e0a0d */
[----:B------:R-:W-:Y:S02]  /*5870*/  VIADD R11, R8, 0x78 ;  /* 0x00000078080b7836 */ /* 0x000fe40000000000 */
[----:B------:R-:W-:-:S03]  /*5880*/  IMAD.HI.U32 R17, R6, R14, RZ ;  /* 0x0000000e06117227 */ /* 0x000fc600078e00ff */
[----:B------:R-:W-:Y:S01]  /*5890*/  IABS R22, R11 ;  /* 0x0000000b00167213 */ /* 0x000fe20000000000 */
[----:B------:R-:W-:Y:S02]  /*58a0*/  @!P4 IMAD.IADD R7, R7, 0x1, -R0 ;  /* 0x000000010707c824 */ /* 0x000fe400078e0a00 */
[----:B------:R-:W-:Y:S02]  /*58b0*/  IMAD R10, R0, R13, R10 ;  /* 0x0000000d000a7224 */ /* 0x000fe400078e020a */
[----:B------:R-:W-:Y:S02]  /*58c0*/  IMAD.MOV R17, RZ, RZ, -R17 ;  /* 0x000000ffff117224 */ /* 0x000fe400078e0a11 */
[----:B------:R-:W-:Y:S01]  /*58d0*/  @!P2 IMAD.IADD R20, R20, 0x1, -R0 ;  /* 0x000000011414a824 */ /* 0x000fe200078e0a00 */
[----:B------:R-:W-:Y:S01]  /*58e0*/  ISETP.GT.U32.AND P4, PT, R0, R10, PT ;  /* 0x0000000a0000720c */ /* 0x000fe20003f84070 */
[----:B0-----:R-:W-:Y:S01]  /*58f0*/  IMAD.MOV.U32 R3, RZ, RZ, R4 ;  /* 0x000000ffff037224 */ /* 0x001fe200078e0004 */
[----:B------:R-:W-:Y:S01]  /*5900*/  ISETP.GE.AND P2, PT, R21, RZ, PT ;  /* 0x000000ff1500720c */ /* 0x000fe20003f46270 */
[----:B------:R-:W-:Y:S01]  /*5910*/  @!P0 IMAD.IADD R2, R2, 0x1, -R0 ;  /* 0x0000000102028824 */ /* 0x000fe200078e0a00 */
[----:B------:R-:W-:Y:S01]  /*5920*/  ISETP.GE.AND P0, PT, R12, RZ, PT ;  /* 0x000000ff0c00720c */ /* 0x000fe20003f06270 */
[----:B------:R-:W-:-:S02]  /*5930*/  IMAD.MOV.U32 R5, RZ, RZ, R7 ;  /* 0x000000ffff057224 */ /* 0x000fc400078e0007 */
[C---:B------:R-:W-:Y:S02]  /*5940*/  IMAD R12, R0.reuse, R17, R14 ;  /* 0x00000011000c7224 */ /* 0x040fe400078e020e */
[----:B------:R-:W-:Y:S01]  /*5950*/  @!P1 IMAD.MOV R3, RZ, RZ, -R3 ;  /* 0x000000ffff039224 */ /* 0x000fe200078e0a03 */
[----:B------:R-:W-:Y:S01]  /*5960*/  ISETP.GT.U32.AND P1, PT, R0, R20, PT ;  /* 0x000000140000720c */ /* 0x000fe20003f24070 */
[----:B------:R-:W-:Y:S02]  /*5970*/  VIADD R13, R8, 0x7c ;  /* 0x0000007c080d7836 */ /* 0x000fe40000000000 */
[----:B------:R-:W-:-:S03]  /*5980*/  IMAD.HI.U32 R7, R6, R22, RZ ;  /* 0x0000001606077227 */ /* 0x000fc600078e00ff */
[----:B------:R-:W-:Y:S01]  /*5990*/  IABS R18, R13 ;  /* 0x0000000d00127213 */ /* 0x000fe20000000000 */
[----:B------:R-:W-:Y:S02]  /*59a0*/  @!P5 IMAD.MOV R5, RZ, RZ, -R5 ;  /* 0x000000ffff05d224 */ /* 0x000fe400078e0a05 */
[----:B------:R-:W-:Y:S01]  /*59b0*/  @!P3 IMAD.IADD R15, R15, 0x1, -R0 ;  /* 0x000000010f0fb824 */ /* 0x000fe200078e0a00 */
[----:B------:R-:W-:Y:S01]  /*59c0*/  ISETP.GT.U32.AND P3, PT, R0, R12, PT ;  /* 0x0000000c0000720c */ /* 0x000fe20003f64070 */
[----:B------:R-:W-:Y:S01]  /*59d0*/  @!P6 IMAD.MOV R2, RZ, RZ, -R2 ;  /* 0x000000ffff02e224 */ /* 0x000fe200078e0a02 */
[----:B------:R-:W-:Y:S01]  /*59e0*/  STL [R1+0x78], R5 ;  /* 0x0000780501007387 */ /* 0x000fe20000100800 */
[----:B------:R-:W-:Y:S02]  /*59f0*/  IMAD.MOV R7, RZ, RZ, -R7 ;  /* 0x000000ffff077224 */ /* 0x000fe400078e0a07 */
[----:B------:R-:W-:Y:S01]  /*5a00*/  IMAD.HI.U32 R17, R6, R18, RZ ;  /* 0x0000001206117227 */ /* 0x000fe200078e00ff */
[----:B------:R-:W-:Y:S03]  /*5a10*/  STL [R1+0x15c], R3 ;  /* 0x00015c0301007387 */ /* 0x000fe60000100800 */
[--C-:B------:R-:W-:Y:S01]  /*5a20*/  @!P4 IMAD.IADD R10, R10, 0x1, -R0.reuse ;  /* 0x000000010a0ac824 */ /* 0x100fe200078e0a00 */
[----:B------:R0:W-:Y:S01]  /*5a30*/  STL [R1+0x70], R2 ;  /* 0x0000700201007387 */ /* 0x0001e20000100800 */
[----:B------:R-:W-:Y:S01]  /*5a40*/  @!P1 IMAD.IADD R20, R20, 0x1, -R0 ;  /* 0x0000000114149824 */ /* 0x000fe200078e0a00 */
[----:B------:R-:W-:Y:S01]  /*5a50*/  ISETP.GE.AND P4, PT, R9, RZ, PT ;  /* 0x000000ff0900720c */ /* 0x000fe20003f86270 */
[----:B------:R-:W-:-:S02]  /*5a60*/  IMAD.MOV R9, RZ, RZ, -R17 ;  /* 0x000000ffff097224 */ /* 0x000fc400078e0a11 */
[----:B------:R-:W-:Y:S01]  /*5a70*/  @!P3 IMAD.IADD R12, R12, 0x1, -R0 ;  /* 0x000000010c0cb824 */ /* 0x000fe200078e0a00 */
[C---:B------:R-:W-:Y:S01]  /*5a80*/  ISETP.GT.U32.AND P3, PT, R0.reuse, R10, PT ;  /* 0x0000000a0000720c */ /* 0x040fe20003f64070 */
[----:B------:R-:W-:Y:S02]  /*5a90*/  IMAD R9, R0, R9, R18 ;  /* 0x0000000900097224 */ /* 0x000fe400078e0212 */
[----:B------:R-:W-:Y:S01]  /*5aa0*/  VIADD R14, R8, 0x74 ;  /* 0x00000074080e7836 */ /* 0x000fe20000000000 */
[C---:B------:R-:W-:Y:S01]  /*5ab0*/  ISETP.GT.U32.AND P5, PT, R0.reuse, R12, PT ;  /* 0x0000000c0000720c */ /* 0x040fe20003fa4070 */
[C---:B0-----:R-:W-:Y:S01]  /*5ac0*/  IMAD R2, R0.reuse, R7, R22 ;  /* 0x0000000700027224 */ /* 0x041fe200078e0216 */
[C---:B------:R-:W-:Y:S01]  /*5ad0*/  ISETP.GT.U32.AND P6, PT, R0.reuse, R9, PT ;  /* 0x000000090000720c */ /* 0x040fe20003fc4070 */
[----:B------:R-:W-:Y:S01]  /*5ae0*/  IMAD.MOV.U32 R3, RZ, RZ, R15 ;  /* 0x000000ffff037224 */ /* 0x000fe200078e000f */
[----:B------:R-:W-:Y:S01]  /*5af0*/  IABS R17, R14 ;  /* 0x0000000e00117213 */ /* 0x000fe20000000000 */
[----:B------:R-:W-:Y:S01]  /*5b00*/  @!P2 IMAD.MOV R20, RZ, RZ, -R20 ;  /* 0x000000ffff14a224 */ /* 0x000fe200078e0a14 */
[----:B------:R-:W-:Y:S01]  /*5b10*/  ISETP.GT.U32.AND P1, PT, R0, R2, PT ;  /* 0x000000020000720c */ /* 0x000fe20003f24070 */
[----:B------:R-:W-:Y:S01]  /*5b20*/  @!P0 IMAD.MOV R3, RZ, RZ, -R3 ;  /* 0x000000ffff038224 */ /* 0x000fe200078e0a03 */
[----:B------:R-:W-:Y:S01]  /*5b30*/  ISETP.GE.AND P0, PT, R16, RZ, PT ;  /* 0x000000ff1000720c */ /* 0x000fe20003f06270 */
[----:B------:R-:W-:Y:S01]  /*5b40*/  @!P3 IMAD.IADD R10, R10, 0x1, -R0 ;  /* 0x000000010a0ab824 */ /* 0x000fe200078e0a00 */
[----:B------:R-:W-:Y:S01]  /*5b50*/  ISETP.GE.AND P3, PT, R13, RZ, PT ;  /* 0x000000ff0d00720c */ /* 0x000fe20003f66270 */
[----:B------:R-:W-:Y:S01]  /*5b60*/  IMAD.HI.U32 R4, R6, R17, RZ ;  /* 0x0000001106047227 */ /* 0x000fe200078e00ff */
[----:B------:R0:W-:Y:S03]  /*5b70*/  STL [R1+0x14c], R3 ;  /* 0x00014c0301007387 */ /* 0x0001e60000100800 */
[----:B------:R-:W-:-:S02]  /*5b80*/  IMAD.MOV R4, RZ, RZ, -R4 ;  /* 0x000000ffff047224 */ /* 0x000fc400078e0a04 */
[--C-:B------:R-:W-:Y:S02]  /*5b90*/  @!P6 IMAD.IADD R9, R9, 0x1, -R0.reuse ;  /* 0x000000010909e824 */ /* 0x100fe400078e0a00 */
[--C-:B------:R-:W-:Y:S02]  /*5ba0*/  @!P1 IMAD.IADD R2, R2, 0x1, -R0.reuse ;  /* 0x0000000102029824 */ /* 0x100fe400078e0a00 */
[----:B------:R-:W-:Y:S01]  /*5bb0*/  @!P5 IMAD.IADD R12, R12, 0x1, -R0 ;  /* 0x000000010c0cd824 */ /* 0x000fe200078e0a00 */
[C---:B------:R-:W-:Y:S01]  /*5bc0*/  ISETP.GT.U32.AND P6, PT, R0.reuse, R9, PT ;  /* 0x000000090000720c */ /* 0x040fe20003fc4070 */
[----:B0-----:R-:W-:Y:S01]  /*5bd0*/  IMAD.MOV.U32 R3, RZ, RZ, R10 ;  /* 0x000000ffff037224 */ /* 0x001fe200078e000a */
[----:B------:R-:W-:Y:S01]  /*5be0*/  ISETP.GT.U32.AND P2, PT, R0, R2, PT ;  /* 0x000000020000720c */ /* 0x000fe20003f44070 */
[----:B------:R-:W-:Y:S01]  /*5bf0*/  VIADD R10, R8, 0x70 ;  /* 0x00000070080a7836 */ /* 0x000fe20000000000 */
[----:B------:R-:W-:Y:S01]  /*5c00*/  ISETP.GE.AND P5, PT, R11, RZ, PT ;  /* 0x000000ff0b00720c */ /* 0x000fe20003fa6270 */
[----:B------:R-:W-:-:S02]  /*5c10*/  IMAD R4, R0, R4, R17 ;  /* 0x0000000400047224 */ /* 0x000fc400078e0211 */
[----:B------:R-:W-:Y:S01]  /*5c20*/  VIADD R7, R8, 0x6c ;  /* 0x0000006c08077836 */ /* 0x000fe20000000000 */
[----:B------:R-:W-:Y:S01]  /*5c30*/  ISETP.GE.AND P1, PT, R10, RZ, PT ;  /* 0x000000ff0a00720c */ /* 0x000fe20003f26270 */
[----:B------:R-:W-:Y:S01]  /*5c40*/  @!P0 IMAD.MOV R12, RZ, RZ, -R12 ;  /* 0x000000ffff0c8224 */ /* 0x000fe200078e0a0c */
[----:B------:R-:W-:Y:S01]  /*5c50*/  IABS R10, R10 ;  /* 0x0000000a000a7213 */ /* 0x000fe20000000000 */
[----:B------:R-:W-:Y:S01]  /*5c60*/  @!P4 IMAD.MOV R3, RZ, RZ, -R3 ;  /* 0x000000ffff03c224 */ /* 0x000fe200078e0a03 */
[----:B------:R-:W-:Y:S01]  /*5c70*/  ISETP.GE.AND P0, PT, R7, RZ, PT ;  /* 0x000000ff0700720c */ /* 0x000fe20003f06270 */
[--C-:B------:R-:W-:Y:S01]  /*5c80*/  @!P6 IMAD.IADD R9, R9, 0x1, -R0.reuse ;  /* 0x000000010909e824 */ /* 0x100fe200078e0a00 */
[----:B------:R-:W-:Y:S01]  /*5c90*/  IABS R15, R7 ;  /* 0x00000007000f7213 */ /* 0x000fe20000000000 */
[----:B------:R-:W-:Y:S01]  /*5ca0*/  @!P2 IMAD.IADD R2, R2, 0x1, -R0 ;  /* 0x000000010202a824 */ /* 0x000fe200078e0a00 */
[----:B------:R-:W-:Y:S01]  /*5cb0*/  ISETP.GT.U32.AND P2, PT, R0, R4, PT ;  /* 0x000000040000720c */ /* 0x000fe20003f44070 */
[----:B------:R-:W-:Y:S01]  /*5cc0*/  IMAD.MOV.U32 R7, RZ, RZ, R10 ;  /* 0x000000ffff077224 */ /* 0x000fe200078e000a */
[----:B------:R-:W-:Y:S01]  /*5cd0*/  ISETP.GE.AND P4, PT, R14, RZ, PT ;  /* 0x000000ff0e00720c */ /* 0x000fe20003f86270 */
[----:B------:R-:W-:Y:S01]  /*5ce0*/  VIADD R14, R8, 0x68 ;  /* 0x00000068080e7836 */ /* 0x000fe20000000000 */
[----:B------:R0:W-:Y:S01]  /*5cf0*/  STL [R1+0x60], R3 ;  /* 0x0000600301007387 */ /* 0x0001e20000100800 */
[----:B------:R-:W-:-:S03]  /*5d00*/  IMAD.HI.U32 R21, R6, R7, RZ ;  /* 0x0000000706157227 */ /* 0x000fc600078e00ff */
[----:B------:R-:W-:Y:S01]  /*5d10*/  ISETP.GE.AND P6, PT, R14, RZ, PT ;  /* 0x000000ff0e00720c */ /* 0x000fe20003fc6270 */
[----:B------:R-:W-:Y:S01]  /*5d20*/  IMAD.MOV R21, RZ, RZ, -R21 ;  /* 0x000000ffff157224 */ /* 0x000fe200078e0a15 */
[----:B------:R-:W-:Y:S01]  /*5d30*/  IABS R14, R14 ;  /* 0x0000000e000e7213 */ /* 0x000fe20000000000 */
[----:B------:R-:W-:Y:S01]  /*5d40*/  VIADD R16, R8, 0x64 ;  /* 0x0000006408107836 */ /* 0x000fe20000000000 */
[----:B------:R-:W-:Y:S01]  /*5d50*/  STL [R1+0x690], R20 ;  /* 0x0006901401007387 */ /* 0x000fe20000100800 */
[----:B------:R-:W-:Y:S02]  /*5d60*/  IMAD R7, R0, R21, R7 ;  /* 0x0000001500077224 */ /* 0x000fe400078e0207 */
[----:B0-----:R-:W-:Y:S01]  /*5d70*/  IMAD.MOV.U32 R3, RZ, RZ, R9 ;  /* 0x000000ffff037224 */ /* 0x001fe200078e0009 */
[----:B------:R-:W-:Y:S01]  /*5d80*/  IABS R13, R16 ;  /* 0x00000010000d7213 */ /* 0x000fe20000000000 */
[----:B------:R-:W-:Y:S01]  /*5d90*/  @!P2 IMAD.IADD R4, R4, 0x1, -R0 ;  /* 0x000000010404a824 */ /* 0x000fe200078e0a00 */
[----:B------:R-:W-:Y:S01]  /*5da0*/  ISETP.GT.U32.AND P2, PT, R0, R7, PT ;  /* 0x000000070000720c */ /* 0x000fe20003f44070 */
[----:B------:R-:W-:Y:S01]  /*5db0*/  IMAD.HI.U32 R18, R6, R15, RZ ;  /* 0x0000000f06127227 */ /* 0x000fe200078e00ff */
[----:B------:R-:W-:Y:S03]  /*5dc0*/  STL [R1+0x694], R12 ;  /* 0x0006940c01007387 */ /* 0x000fe60000100800 */
[----:B------:R-:W-:Y:S01]  /*5dd0*/  @!P3 IMAD.MOV R3, RZ, RZ, -R3 ;  /* 0x000000ffff03b224 */ /* 0x000fe200078e0a03 */
[----:B------:R-:W-:Y:S01]  /*5de0*/  ISETP.GT.U32.AND P3, PT, R0, R4, PT ;  /* 0x000000040000720c */ /* 0x000fe20003f64070 */
[----:B------:R-:W-:-:S03]  /*5df0*/  IMAD.HI.U32 R11, R6, R14, RZ ;  /* 0x0000000e060b7227 */ /* 0x000fc600078e00ff */
[----:B------:R0:W-:Y:S01]  /*5e00*/  STL [R1+0x14], R3 ;  /* 0x0000140301007387 */ /* 0x0001e20000100800 */
[----:B------:R-:W-:Y:S02]  /*5e10*/  IMAD.MOV R18, RZ, RZ, -R18 ;  /* 0x000000ffff127224 */ /* 0x000fe400078e0a12 */
[----:B------:R-:W-:Y:S02]  /*5e20*/  IMAD.MOV R11, RZ, RZ, -R11 ;  /* 0x000000ffff0b7224 */ /* 0x000fe400078e0a0b */
[C---:B------:R-:W-:Y:S02]  /*5e30*/  IMAD R15, R0.reuse, R18, R15 ;  /* 0x00000012000f7224 */ /* 0x040fe400078e020f */
[----:B------:R-:W-:Y:S02]  /*5e40*/  IMAD R14, R0, R11, R14 ;  /* 0x0000000b000e7224 */ /* 0x000fe400078e020e */
[----:B------:R-:W-:-:S04]  /*5e50*/  IMAD.HI.U32 R11, R6, R13, RZ ;  /* 0x0000000d060b7227 */ /* 0x000fc800078e00ff */
[----:B0-----:R-:W-:Y:S02]  /*5e60*/  IMAD.MOV.U32 R3, RZ, RZ, R2 ;  /* 0x000000ffff037224 */ /* 0x001fe400078e0002 */
[----:B------:R-:W-:Y:S02]  /*5e70*/  IMAD.MOV R11, RZ, RZ, -R11 ;  /* 0x000000ffff0b7224 */ /* 0x000fe400078e0a0b */
[----:B------:R-:W-:Y:S01]  /*5e80*/  @!P5 IMAD.MOV R3, RZ, RZ, -R3 ;  /* 0x000000ffff03d224 */ /* 0x000fe200078e0a03 */
[----:B------:R-:W-:Y:S01]  /*5e90*/  ISETP.GT.U32.AND P5, PT, R0, R15, PT ;  /* 0x0000000f0000720c */ /* 0x000fe20003fa4070 */
[--C-:B------:R-:W-:Y:S01]  /*5ea0*/  @!P3 IMAD.IADD R4, R4, 0x1, -R0.reuse ;  /* 0x000000010404b824 */ /* 0x100fe200078e0a00 */
[----:B------:R-:W-:Y:S01]  /*5eb0*/  ISETP.GT.U32.AND P3, PT, R0, R14, PT ;  /* 0x0000000e0000720c */ /* 0x000fe20003f64070 */
[----:B------:R-:W-:Y:S01]  /*5ec0*/  @!P2 IMAD.IADD R7, R7, 0x1, -R0 ;  /* 0x000000010707a824 */ /* 0x000fe200078e0a00 */
[----:B------:R0:W-:Y:S01]  /*5ed0*/  STL [R1+0xf8], R3 ;  /* 0x0000f80301007387 */ /* 0x0001e20000100800 */
[----:B------:R-:W-:-:S02]  /*5ee0*/  VIADD R17, R8, 0x60 ;  /* 0x0000006008117836 */ /* 0x000fc40000000000 */
[C---:B------:R-:W-:Y:S01]  /*5ef0*/  IMAD R13, R0.reuse, R11, R13 ;  /* 0x0000000b000d7224 */ /* 0x040fe200078e020d */
[----:B------:R-:W-:Y:S01]  /*5f00*/  ISETP.GT.U32.AND P2, PT, R0, R7, PT ;  /* 0x000000070000720c */ /* 0x000fe20003f44070 */
[C---:B------:R-:W-:Y:S01]  /*5f10*/  VIADD R18, R8.reuse, 0x5c ;  /* 0x0000005c08127836 */ /* 0x040fe20000000000 */
[----:B------:R-:W-:Y:S01]  /*5f20*/  IABS R10, R17 ;  /* 0x00000011000a7213 */ /* 0x000fe20000000000 */
[----:B------:R-:W-:Y:S02]  /*5f30*/  VIADD R11, R8, 0x54 ;  /* 0x00000054080b7836 */ /* 0x000fe40000000000 */
[----:B------:R-:W-:Y:S02]  /*5f40*/  @!P5 IMAD.IADD R15, R15, 0x1, -R0 ;  /* 0x000000010f0fd824 */ /* 0x000fe400078e0a00 */
[----:B0-----:R-:W-:Y:S01]  /*5f50*/  IMAD.MOV.U32 R3, RZ, RZ, R4 ;  /* 0x000000ffff037224 */ /* 0x001fe200078e0004 */
[----:B------:R-:W-:Y:S01]  /*5f60*/  IABS R4, R11 ;  /* 0x0000000b00047213 */ /* 0x000fe20000000000 */
[----:B------:R-:W-:Y:S01]  /*5f70*/  IMAD.HI.U32 R9, R6, R10, RZ ;  /* 0x0000000a06097227 */ /* 0x000fe200078e00ff */
[----:B------:R-:W-:-:S03]  /*5f80*/  ISETP.GT.U32.AND P5, PT, R0, R15, PT ;  /* 0x0000000f0000720c */ /* 0x000fc60003fa4070 */
[----:B------:R-:W-:Y:S01]  /*5f90*/  @!P4 IMAD.MOV R3, RZ, RZ, -R3 ;  /* 0x000000ffff03c224 */ /* 0x000fe200078e0a03 */
[C---:B------:R-:W-:Y:S01]  /*5fa0*/  ISETP.GT.U32.AND P4, PT, R0.reuse, R13, PT ;  /* 0x0000000d0000720c */ /* 0x040fe20003f84070 */
[----:B------:R-:W-:Y:S01]  /*5fb0*/  IMAD.MOV R2, RZ, RZ, -R9 ;  /* 0x000000ffff027224 */ /* 0x000fe200078e0a09 */
[----:B------:R-:W-:Y:S01]  /*5fc0*/  IABS R9, R18 ;  /* 0x0000001200097213 */ /* 0x000fe20000000000 */
[----:B------:R-:W-:Y:S01]  /*5fd0*/  @!P2 IMAD.IADD R7, R7, 0x1, -R0 ;  /* 0x000000010707a824 */ /* 0x000fe200078e0a00 */
[----:B------:R0:W-:Y:S01]  /*5fe0*/  STL [R1+0xf0], R3 ;  /* 0x0000f00301007387 */ /* 0x0001e20000100800 */
[----:B------:R-:W-:Y:S02]  /*5ff0*/  IMAD R2, R0, R2, R10 ;  /* 0x0000000200027224 */ /* 0x000fe400078e020a */
[----:B------:R-:W-:Y:S02]  /*6000*/  VIADD R10, R8, 0x58 ;  /* 0x00000058080a7836 */ /* 0x000fe40000000000 */
[----:B------:R-:W-:Y:S01]  /*6010*/  IMAD.HI.U32 R22, R6, R9, RZ ;  /* 0x0000000906167227 */ /* 0x000fe200078e00ff */
[----:B------:R-:W-:-:S02]  /*6020*/  ISETP.GT.U32.AND P2, PT, R0, R2, PT ;  /* 0x000000020000720c */ /* 0x000fc40003f44070 */
[----:B------:R-:W-:Y:S01]  /*6030*/  IABS R21, R10 ;  /* 0x0000000a00157213 */ /* 0x000fe20000000000 */
[----:B------:R-:W-:Y:S01]  /*6040*/  @!P4 IMAD.IADD R13, R13, 0x1, -R0 ;  /* 0x000000010d0dc824 */ /* 0x000fe200078e0a00 */
[----:B------:R-:W-:Y:S01]  /*6050*/  ISETP.GE.AND P4, PT, R16, RZ, PT ;  /* 0x000000ff1000720c */ /* 0x000fe20003f86270 */
[----:B0-----:R-:W-:Y:S02]  /*6060*/  IMAD.MOV.U32 R3, RZ, RZ, R7 ;  /* 0x000000ffff037224 */ /* 0x001fe400078e0007 */
[----:B------:R-:W-:Y:S02]  /*6070*/  IMAD.MOV R22, RZ, RZ, -R22 ;  /* 0x000000ffff167224 */ /* 0x000fe400078e0a16 */
[----:B------:R-:W-:Y:S01]  /*6080*/  @!P1 IMAD.MOV R3, RZ, RZ, -R3 ;  /* 0x000000ffff039224 */ /* 0x000fe200078e0a03 */
[C---:B------:R-:W-:Y:S01]  /*6090*/  ISETP.GT.U32.AND P1, PT, R0.reuse, R13, PT ;  /* 0x0000000d0000720c */ /* 0x040fe20003f24070 */
[----:B------:R-:W-:Y:S02]  /*60a0*/  IMAD R9, R0, R22, R9 ;  /* 0x0000001600097224 */ /* 0x000fe400078e0209 */
[----:B------:R-:W-:Y:S01]  /*60b0*/  @!P5 IMAD.IADD R15, R15, 0x1, -R0 ;  /* 0x000000010f0fd824 */ /* 0x000fe200078e0a00 */
[----:B------:R0:W-:Y:S01]  /*60c0*/  STL [R1+0xb4], R3 ;  /* 0x0000b40301007387 */ /* 0x0001e20000100800 */
[----:B------:R-:W-:Y:S01]  /*60d0*/  IMAD.HI.U32 R22, R6, R21, RZ ;  /* 0x0000001506167227 */ /* 0x000fe200078e00ff */
[----:B------:R-:W-:-:S03]  /*60e0*/  ISETP.GT.U32.AND P5, PT, R0, R9, PT ;  /* 0x000000090000720c */ /* 0x000fc60003fa4070 */
[----:B------:R-:W-:Y:S02]  /*60f0*/  @!P3 IMAD.IADD R14, R14, 0x1, -R0 ;  /* 0x000000010e0eb824 */ /* 0x000fe400078e0a00 */
[----:B------:R-:W-:-:S03]  /*6100*/  IMAD.HI.U32 R25, R6, R4, RZ ;  /* 0x0000000406197227 */ /* 0x000fc600078e00ff */
[C---:B------:R-:W-:Y:S01]  /*6110*/  ISETP.GT.U32.AND P3, PT, R0.reuse, R14, PT ;  /* 0x0000000e0000720c */ /* 0x040fe20003f64070 */
[----:B0-----:R-:W-:Y:S02]  /*6120*/  IMAD.MOV.U32 R3, RZ, RZ, R15 ;  /* 0x000000ffff037224 */ /* 0x001fe400078e000f */
[----:B------:R-:W-:Y:S02]  /*6130*/  IMAD.MOV R22, RZ, RZ, -R22 ;  /* 0x000000ffff167224 */ /* 0x000fe400078e0a16 */
[----:B------:R-:W-:Y:S02]  /*6140*/  @!P0 IMAD.MOV R3, RZ, RZ, -R3 ;  /* 0x000000ffff038224 */ /* 0x000fe400078e0a03 */
[----:B------:R-:W-:Y:S02]  /*6150*/  IMAD.MOV R25, RZ, RZ, -R25 ;  /* 0x000000ffff197224 */ /* 0x000fe400078e0a19 */
[----:B------:R-:W-:Y:S01]  /*6160*/  IMAD R7, R0, R22, R21 ;  /* 0x0000001600077224 */ /* 0x000fe200078e0215 */
[----:B------:R0:W-:Y:S01]  /*6170*/  STL [R1+0x20], R3 ;  /* 0x0000200301007387 */ /* 0x0001e20000100800 */
[----:B------:R-:W-:-:S02]  /*6180*/  @!P1 IMAD.IADD R13, R13, 0x1, -R0 ;  /* 0x000000010d0d9824 */ /* 0x000fc400078e0a00 */
[----:B------:R-:W-:Y:S01]  /*6190*/  @!P2 IMAD.IADD R2, R2, 0x1, -R0 ;  /* 0x000000010202a824 */ /* 0x000fe200078e0a00 */
[C---:B------:R-:W-:Y:S01]  /*61a0*/  ISETP.GT.U32.AND P1, PT, R0.reuse, R7, PT ;  /* 0x000000070000720c */ /* 0x040fe20003f24070 */
[----:B------:R-:W-:Y:S01]  /*61b0*/  IMAD R4, R0, R25, R4 ;  /* 0x0000001900047224 */ /* 0x000fe200078e0204 */
[----:B------:R-:W-:Y:S01]  /*61c0*/  ISETP.GE.AND P2, PT, R18, RZ, PT ;  /* 0x000000ff1200720c */ /* 0x000fe20003f46270 */
[--C-:B------:R-:W-:Y:S01]  /*61d0*/  @!P5 IMAD.IADD R9, R9, 0x1, -R0.reuse ;  /* 0x000000010909d824 */ /* 0x100fe200078e0a00 */
[----:B------:R-:W-:Y:S01]  /*61e0*/  ISETP.GT.U32.AND P5, PT, R0, R2, PT ;  /* 0x000000020000720c */ /* 0x000fe20003fa4070 */
[----:B------:R-:W-:Y:S01]  /*61f0*/  @!P3 IMAD.IADD R14, R14, 0x1, -R0 ;  /* 0x000000010e0eb824 */ /* 0x000fe200078e0a00 */
[----:B------:R-:W-:Y:S01]  /*6200*/  ISETP.GE.AND P3, PT, R17, RZ, PT ;  /* 0x000000ff1100720c */ /* 0x000fe20003f66270 */
[----:B0-----:R-:W-:Y:S01]  /*6210*/  IMAD.MOV.U32 R3, RZ, RZ, R13 ;  /* 0x000000ffff037224 */ /* 0x001fe200078e000d */
[----:B------:R-:W-:Y:S01]  /*6220*/  ISETP.GT.U32.AND P0, PT, R0, R9, PT ;  /* 0x000000090000720c */ /* 0x000fe20003f04070 */
[----:B------:R-:W-:-:S02]  /*6230*/  VIADD R16, R8, 0x50 ;  /* 0x0000005008107836 */ /* 0x000fc40000000000 */
[----:B------:R-:W-:Y:S01]  /*6240*/  @!P4 IMAD.MOV R3, RZ, RZ, -R3 ;  /* 0x000000ffff03c224 */ /* 0x000fe200078e0a03 */
[----:B------:R-:W-:Y:S01]  /*6250*/  ISETP.GT.U32.AND P4, PT, R0, R4, PT ;  /* 0x000000040000720c */ /* 0x000fe20003f84070 */
[----:B------:R-:W-:Y:S01]  /*6260*/  IMAD.MOV.U32 R5, RZ, RZ, R14 ;  /* 0x000000ffff057224 */ /* 0x000fe200078e000e */
[----:B------:R-:W-:Y:S01]  /*6270*/  IABS R14, R16 ;  /* 0x00000010000e7213 */ /* 0x000fe20000000000 */
[--C-:B------:R-:W-:Y:S02]  /*6280*/  @!P1 IMAD.IADD R7, R7, 0x1, -R0.reuse ;  /* 0x0000000107079824 */ /* 0x100fe400078e0a00 */
[----:B------:R-:W-:Y:S01]  /*6290*/  @!P5 IMAD.IADD R2, R2, 0x1, -R0 ;  /* 0x000000010202d824 */ /* 0x000fe200078e0a00 */
[----:B------:R-:W-:Y:S01]  /*62a0*/  ISETP.GE.AND P5, PT, R11, RZ, PT ;  /* 0x000000ff0b00720c */ /* 0x000fe20003fa6270 */
[----:B------:R-:W-:-:S04]  /*62b0*/  IMAD.HI.U32 R11, R6, R14, RZ ;  /* 0x0000000e060b7227 */ /* 0x000fc800078e00ff */
[----:B------:R-:W-:Y:S02]  /*62c0*/  VIADD R15, R8, 0x4c ;  /* 0x0000004c080f7836 */ /* 0x000fe40000000000 */
[--C-:B------:R-:W-:Y:S01]  /*62d0*/  @!P4 IMAD.IADD R4, R4, 0x1, -R0.reuse ;  /* 0x000000010404c824 */ /* 0x100fe200078e0a00 */
[----:B------:R-:W-:Y:S01]  /*62e0*/  ISETP.GT.U32.AND P4, PT, R0, R7, PT ;  /* 0x000000070000720c */ /* 0x000fe20003f84070 */
[----:B------:R-:W-:Y:S01]  /*62f0*/  IMAD.MOV R11, RZ, RZ, -R11 ;  /* 0x000000ffff0b7224 */ /* 0x000fe200078e0a0b */
[----:B------:R-:W-:Y:S01]  /*6300*/  ISETP.GE.AND P1, PT, R15, RZ, PT ;  /* 0x000000ff0f00720c */ /* 0x000fe20003f26270 */
[----:B------:R-:W-:Y:S01]  /*6310*/  @!P6 IMAD.MOV R5, RZ, RZ, -R5 ;  /* 0x000000ffff05e224 */ /* 0x000fe200078e0a05 */
[----:B------:R-:W-:Y:S01]  /*6320*/  ISETP.GE.AND P6, PT, R10, RZ, PT ;  /* 0x000000ff0a00720c */ /* 0x000fe20003fc6270 */
[----:B------:R-:W-:Y:S01]  /*6330*/  @!P0 IMAD.IADD R9, R9, 0x1, -R0 ;  /* 0x0000000109098824 */ /* 0x000fe200078e0a00 */
[----:B------:R-:W-:Y:S01]  /*6340*/  IABS R10, R15 ;  /* 0x0000000f000a7213 */ /* 0x000fe20000000000 */
[----:B------:R-:W-:Y:S01]  /*6350*/  IMAD R15, R0, R11, R14 ;  /* 0x0000000b000f7224 */ /* 0x000fe200078e020e */
[----:B------:R0:W-:Y:S01]  /*6360*/  STL [R1+0x34], R5 ;  /* 0x0000340501007387 */ /* 0x0001e20000100800 */
[----:B------:R-:W-:Y:S01]  /*6370*/  ISETP.GE.AND P0, PT, R16, RZ, PT ;  /* 0x000000ff1000720c */ /* 0x000fe20003f06270 */
[----:B------:R-:W-:-:S02]  /*6380*/  VIADD R16, R8, 0x48 ;  /* 0x0000004808107836 */ /* 0x000fc40000000000 */
[----:B------:R1:W-:Y:S01]  /*6390*/  STL [R1+0x38], R3 ;  /* 0x0000380301007387 */ /* 0x0003e20000100800 */
[----:B------:R-:W-:Y:S01]  /*63a0*/  @!P4 IMAD.IADD R7, R7, 0x1, -R0 ;  /* 0x000000010707c824 */ /* 0x000fe200078e0a00 */
[----:B------:R-:W-:Y:S01]  /*63b0*/  ISETP.GT.U32.AND P4, PT, R0, R15, PT ;  /* 0x0000000f0000720c */ /* 0x000fe20003f84070 */
[----:B------:R-:W-:-:S04]  /*63c0*/  IMAD.HI.U32 R13, R6, R10, RZ ;  /* 0x0000000a060d7227 */ /* 0x000fc800078e00ff */
[----:B------:R-:W-:Y:S02]  /*63d0*/  IMAD.MOV R13, RZ, RZ, -R13 ;  /* 0x000000ffff0d7224 */ /* 0x000fe400078e0a0d */
[----:B0-----:R-:W-:Y:S02]  /*63e0*/  IMAD.MOV.U32 R5, RZ, RZ, R9 ;  /* 0x000000ffff057224 */ /* 0x001fe400078e0009 */
[----:B-1----:R-:W-:Y:S02]  /*63f0*/  IMAD.MOV.U32 R3, RZ, RZ, R2 ;  /* 0x000000ffff037224 */ /* 0x002fe400078e0002 */
[C---:B------:R-:W-:Y:S02]  /*6400*/  IMAD R2, R0.reuse, R13, R10 ;  /* 0x0000000d00027224 */ /* 0x040fe400078e020a */
[----:B------:R-:W-:Y:S01]  /*6410*/  @!P3 IMAD.MOV R3, RZ, RZ, -R3 ;  /* 0x000000ffff03b224 */ /* 0x000fe200078e0a03 */
[----:B------:R-:W-:Y:S01]  /*6420*/  ISETP.GT.U32.AND P3, PT, R0, R4, PT ;  /* 0x000000040000720c */ /* 0x000fe20003f64070 */
[----:B------:R-:W-:-:S02]  /*6430*/  @!P4 IMAD.IADD R15, R15, 0x1, -R0 ;  /* 0x000000010f0fc824 */ /* 0x000fc400078e0a00 */
[----:B------:R-:W-:Y:S01]  /*6440*/  @!P2 IMAD.MOV R5, RZ, RZ, -R5 ;  /* 0x000000ffff05a224 */ /* 0x000fe200078e0a05 */
[----:B------:R-:W-:Y:S01]  /*6450*/  ISETP.GE.AND P2, PT, R16, RZ, PT ;  /* 0x000000ff1000720c */ /* 0x000fe20003f46270 */
[----:B------:R-:W-:Y:S01]  /*6460*/  VIADD R10, R8, 0x44 ;  /* 0x00000044080a7836 */ /* 0x000fe20000000000 */
[----:B------:R-:W-:Y:S01]  /*6470*/  IABS R16, R16 ;  /* 0x0000001000107213 */ /* 0x000fe20000000000 */
[----:B------:R-:W-:Y:S01]  /*6480*/  IMAD.MOV.U32 R12, RZ, RZ, R7 ;  /* 0x000000ffff0c7224 */ /* 0x000fe200078e0007 */
[----:B------:R-:W-:Y:S01]  /*6490*/  ISETP.GT.U32.AND P4, PT, R0, R15, PT ;  /* 0x0000000f0000720c */ /* 0x000fe20003f84070 */
[----:B------:R-:W-:Y:S01]  /*64a0*/  STL [R1+0x6c], R3 ;  /* 0x00006c0301007387 */ /* 0x000fe20000100800 */
[----:B------:R-:W-:Y:S01]  /*64b0*/  IABS R9, R10 ;  /* 0x0000000a00097213 */ /* 0x000fe20000000000 */
[----:B------:R-:W-:Y:S02]  /*64c0*/  IMAD.HI.U32 R7, R6, R16, RZ ;  /* 0x0000001006077227 */ /* 0x000fe400078e00ff */
[----:B------:R0:W-:Y:S02]  /*64d0*/  STL [R1+0x58], R5 ;  /* 0x0000580501007387 */ /* 0x0001e40000100800 */
[----:B------:R-:W-:Y:S01]  /*64e0*/  @!P3 IMAD.IADD R4, R4, 0x1, -R0 ;  /* 0x000000010404b824 */ /* 0x000fe200078e0a00 */
[----:B------:R-:W-:Y:S01]  /*64f0*/  ISETP.GE.AND P3, PT, R10, RZ, PT ;  /* 0x000000ff0a00720c */ /* 0x000fe20003f66270 */
[----:B------:R-:W-:-:S02]  /*6500*/  IMAD.MOV R7, RZ, RZ, -R7 ;  /* 0x000000ffff077224 */ /* 0x000fc400078e0a07 */
[----:B------:R-:W-:Y:S02]  /*6510*/  @!P6 IMAD.MOV R12, RZ, RZ, -R12 ;  /* 0x000000ffff0ce224 */ /* 0x000fe400078e0a0c */
[----:B------:R-:W-:Y:S02]  /*6520*/  IMAD R16, R0, R7, R16 ;  /* 0x0000000700107224 */ /* 0x000fe400078e0210 */
[----:B0-----:R-:W-:Y:S01]  /*6530*/  IMAD.MOV.U32 R5, RZ, RZ, R4 ;  /* 0x000000ffff057224 */ /* 0x001fe200078e0004 */
[----:B------:R0:W-:Y:S01]  /*6540*/  STL [R1+0x54], R12 ;  /* 0x0000540c01007387 */ /* 0x0001e20000100800 */
[----:B------:R-:W-:-:S04]  /*6550*/  IMAD.HI.U32 R4, R6, R9, RZ ;  /* 0x0000000906047227 */ /* 0x000fc800078e00ff */
[----:B------:R-:W-:Y:S01]  /*6560*/  @!P5 IMAD.MOV R5, RZ, RZ, -R5 ;  /* 0x000000ffff05d224 */ /* 0x000fe200078e0a05 */
[C---:B------:R-:W-:Y:S01]  /*6570*/  ISETP.GT.U32.AND P5, PT, R0.reuse, R2, PT ;  /* 0x000000020000720c */ /* 0x040fe20003fa4070 */
[----:B------:R-:W-:Y:S02]  /*6580*/  IMAD.MOV R4, RZ, RZ, -R4 ;  /* 0x000000ffff047224 */ /* 0x000fe400078e0a04 */
[----:B------:R-:W-:Y:S01]  /*6590*/  @!P4 IMAD.IADD R15, R15, 0x1, -R0 ;  /* 0x000000010f0fc824 */ /* 0x000fe200078e0a00 */
[----:B------:R1:W-:Y:S01]  /*65a0*/  STL [R1+0x48], R5 ;  /* 0x0000480501007387 */ /* 0x0003e20000100800 */
[C---:B------:R-:W-:Y:S01]  /*65b0*/  IMAD R9, R0.reuse, R4, R9 ;  /* 0x0000000400097224 */ /* 0x040fe200078e0209 */
[----:B------:R-:W-:Y:S01]  /*65c0*/  ISETP.GT.U32.AND P4, PT, R0, R16, PT ;  /* 0x000000100000720c */ /* 0x000fe20003f84070 */
[C---:B------:R-:W-:Y:S02]  /*65d0*/  VIADD R11, R8.reuse, 0x3c ;  /* 0x0000003c080b7836 */ /* 0x040fe40000000000 */
[----:B------:R-:W-:-:S02]  /*65e0*/  VIADD R3, R8, 0x38 ;  /* 0x0000003808037836 */ /* 0x000fc40000000000 */
[C---:B------:R-:W-:Y:S01]  /*65f0*/  VIADD R14, R8.reuse, 0x40 ;  /* 0x00000040080e7836 */ /* 0x040fe20000000000 */
[----:B------:R-:W-:Y:S01]  /*6600*/  IABS R18, R11 ;  /* 0x0000000b00127213 */ /* 0x000fe20000000000 */
[----:B0-----:R-:W-:Y:S01]  /*6610*/  VIADD R12, R8, 0x30 ;  /* 0x00000030080c7836 */ /* 0x001fe20000000000 */
[----:B------:R-:W-:Y:S01]  /*6620*/  IABS R13, R3 ;  /* 0x00000003000d7213 */ /* 0x000fe20000000000 */
[----:B-1----:R-:W-:Y:S01]  /*6630*/  IMAD.MOV.U32 R5, RZ, RZ, R15 ;  /* 0x000000ffff057224 */ /* 0x002fe200078e000f */
[----:B------:R-:W-:Y:S01]  /*6640*/  ISETP.GE.AND P6, PT, R14, RZ, PT ;  /* 0x000000ff0e00720c */ /* 0x000fe20003fc6270 */
[----:B------:R-:W-:Y:S01]  /*6650*/  IMAD.HI.U32 R7, R6, R18, RZ ;  /* 0x0000001206077227 */ /* 0x000fe200078e00ff */
[----:B------:R-:W-:Y:S02]  /*6660*/  IABS R14, R14 ;  /* 0x0000000e000e7213 */ /* 0x000fe40000000000 */
[----:B------:R-:W-:Y:S01]  /*6670*/  IABS R21, R12 ;  /* 0x0000000c00157213 */ /* 0x000fe20000000000 */
[----:B------:R-:W-:Y:S01]  /*6680*/  @!P0 IMAD.MOV R5, RZ, RZ, -R5 ;  /* 0x000000ffff058224 */ /* 0x000fe200078e0a05 */
[----:B------:R-:W-:Y:S01]  /*6690*/  ISETP.GT.U32.AND P0, PT, R0, R9, PT ;  /* 0x000000090000720c */ /* 0x000fe20003f04070 */
[----:B------:R-:W-:-:S02]  /*66a0*/  @!P4 IMAD.IADD R16, R16, 0x1, -R0 ;  /* 0x000000011010c824 */ /* 0x000fc400078e0a00 */
[----:B------:R-:W-:Y:S01]  /*66b0*/  IMAD.HI.U32 R4, R6, R13, RZ ;  /* 0x0000000d06047227 */ /* 0x000fe200078e00ff */
[----:B------:R0:W-:Y:S02]  /*66c0*/  STL [R1+0x44], R5 ;  /* 0x0000440501007387 */ /* 0x0001e40000100800 */
[C---:B------:R-:W-:Y:S01]  /*66d0*/  ISETP.GT.U32.AND P4, PT, R0.reuse, R16, PT ;  /* 0x000000100000720c */ /* 0x040fe20003f84070 */
[----:B------:R-:W-:Y:S01]  /*66e0*/  IMAD.MOV R7, RZ, RZ, -R7 ;  /* 0x000000ffff077224 */ /* 0x000fe200078e0a07 */
[----:B------:R-:W-:Y:S01]  /*66f0*/  STL [R1+0x74], R12 ;  /* 0x0000740c01007387 */ /* 0x000fe20000100800 */
[----:B------:R-:W-:Y:S02]  /*6700*/  IMAD.MOV R4, RZ, RZ, -R4 ;  /* 0x000000ffff047224 */ /* 0x000fe400078e0a04 */
[----:B------:R-:W-:Y:S01]  /*6710*/  IMAD R18, R0, R7, R18 ;  /* 0x0000000700127224 */ /* 0x000fe200078e0212 */
[----:B------:R-:W-:Y:S01]  /*6720*/  IABS R7, R29 ;  /* 0x0000001d00077213 */ /* 0x000fe20000000000 */
[----:B------:R-:W-:-:S02]  /*6730*/  @!P0 IMAD.IADD R9, R9, 0x1, -R0 ;  /* 0x0000000109098824 */ /* 0x000fc400078e0a00 */
[----:B------:R-:W-:Y:S02]  /*6740*/  IMAD R13, R0, R4, R13 ;  /* 0x00000004000d7224 */ /* 0x000fe400078e020d */
[----:B------:R-:W-:Y:S01]  /*6750*/  IMAD.HI.U32 R10, R6, R14, RZ ;  /* 0x0000000e060a7227 */ /* 0x000fe200078e00ff */
[----:B------:R-:W-:-:S03]  /*6760*/  ISETP.GT.U32.AND P0, PT, R0, R9, PT ;  /* 0x000000090000720c */ /* 0x000fc60003f04070 */
[--C-:B------:R-:W-:Y:S01]  /*6770*/  @!P4 IMAD.IADD R16, R16, 0x1, -R0.reuse ;  /* 0x000000011010c824 */ /* 0x100fe200078e0a00 */
[----:B------:R-:W-:Y:S01]  /*6780*/  ISETP.GT.U32.AND P4, PT, R0, R18, PT ;  /* 0x000000120000720c */ /* 0x000fe20003f84070 */
[----:B------:R-:W-:Y:S02]  /*6790*/  @!P5 IMAD.IADD R2, R2, 0x1, -R0 ;  /* 0x000000010202d824 */ /* 0x000fe400078e0a00 */
[----:B------:R-:W-:Y:S02]  /*67a0*/  IMAD.MOV R10, RZ, RZ, -R10 ;  /* 0x000000ffff0a7224 */ /* 0x000fe400078e0a0a */
[----:B------:R-:W-:Y:S01]  /*67b0*/  IMAD.HI.U32 R22, R6, R21, RZ ;  /* 0x0000001506167227 */ /* 0x000fe200078e00ff */
[----:B------:R-:W-:-:S03]  /*67c0*/  ISETP.GT.U32.AND P5, PT, R0, R2, PT ;  /* 0x000000020000720c */ /* 0x000fc60003fa4070 */
[----:B------:R-:W-:Y:S01]  /*67d0*/  @!P0 IMAD.IADD R9, R9, 0x1, -R0 ;  /* 0x0000000109098824 */ /* 0x000fe200078e0a00 */
[C---:B------:R-:W-:Y:S01]  /*67e0*/  ISETP.GT.U32.AND P0, PT, R0.reuse, R13, PT ;  /* 0x0000000d0000720c */ /* 0x040fe20003f04070 */
[----:B------:R-:W-:Y:S02]  /*67f0*/  IMAD R14, R0, R10, R14 ;  /* 0x0000000a000e7224 */ /* 0x000fe400078e020e */
[----:B------:R-:W-:Y:S01]  /*6800*/  @!P4 IMAD.IADD R18, R18, 0x1, -R0 ;  /* 0x000000011212c824 */ /* 0x000fe200078e0a00 */
[----:B------:R-:W-:Y:S01]  /*6810*/  ISETP.GE.AND P4, PT, R11, RZ, PT ;  /* 0x000000ff0b00720c */ /* 0x000fe20003f86270 */
[----:B------:R-:W-:Y:S02]  /*6820*/  VIADD R10, R8, 0x2c ;  /* 0x0000002c080a7836 */ /* 0x000fe40000000000 */
[----:B------:R-:W-:Y:S02]  /*6830*/  IMAD.MOV R22, RZ, RZ, -R22 ;  /* 0x000000ffff167224 */ /* 0x000fe400078e0a16 */
[--C-:B------:R-:W-:Y:S01]  /*6840*/  @!P5 IMAD.IADD R2, R2, 0x1, -R0.reuse ;  /* 0x000000010202d824 */ /* 0x100fe200078e0a00 */
[----:B------:R-:W-:Y:S01]  /*6850*/  IABS R17, R10 ;  /* 0x0000000a00117213 */ /* 0x000fe20000000000 */
[C---:B------:R-:W-:Y:S01]  /*6860*/  IMAD R11, R0.reuse, R22, R21 ;  /* 0x00000016000b7224 */ /* 0x040fe200078e0215 */
[----:B------:R1:W-:Y:S01]  /*6870*/  STL [R1+0x68], R10 ;  /* 0x0000680a01007387 */ /* 0x0003e20000100800 */
[----:B------:R-:W-:Y:S01]  /*6880*/  @!P0 IMAD.IADD R13, R13, 0x1, -R0 ;  /* 0x000000010d0d8824 */ /* 0x000fe200078e0a00 */
[----:B------:R-:W-:Y:S01]  /*6890*/  ISETP.GT.U32.AND P0, PT, R0, R18, PT ;  /* 0x000000120000720c */ /* 0x000fe20003f04070 */
[----:B------:R-:W-:Y:S01]  /*68a0*/  IMAD.HI.U32 R15, R6, R17, RZ ;  /* 0x00000011060f7227 */ /* 0x000fe200078e00ff */
[----:B------:R-:W-:-:S03]  /*68b0*/  ISETP.GT.U32.AND P5, PT, R0, R14, PT ;  /* 0x0000000e0000720c */ /* 0x000fc60003fa4070 */
[C---:B0-----:R-:W-:Y:S02]  /*68c0*/  VIADD R5, R8.reuse, 0x28 ;  /* 0x0000002808057836 */ /* 0x041fe40000000000 */
[----:B------:R-:W-:Y:S02]  /*68d0*/  IMAD.MOV R15, RZ, RZ, -R15 ;  /* 0x000000ffff0f7224 */ /* 0x000fe400078e0a0f */
[----:B------:R-:W-:Y:S01]  /*68e0*/  VIADD R24, R8, 0x1c ;  /* 0x0000001c08187836 */ /* 0x000fe20000000000 */
[----:B------:R0:W-:Y:S01]  /*68f0*/  STL [R1+0x64], R5 ;  /* 0x0000640501007387 */ /* 0x0001e20000100800 */
[----:B------:R-:W-:Y:S01]  /*6900*/  @!P1 IMAD.MOV R2, RZ, RZ, -R2 ;  /* 0x000000ffff029224 */ /* 0x000fe200078e0a02 */
[----:B-1----:R-:W-:Y:S01]  /*6910*/  IABS R10, R5 ;  /* 0x00000005000a7213 */ /* 0x002fe20000000000 */
[----:B------:R-:W-:Y:S01]  /*6920*/  @!P0 IMAD.IADD R18, R18, 0x1, -R0 ;  /* 0x0000000112128824 */ /* 0x000fe200078e0a00 */
[----:B------:R-:W-:Y:S01]  /*6930*/  ISETP.GT.U32.AND P0, PT, R0, R11, PT ;  /* 0x0000000b0000720c */ /* 0x000fe20003f04070 */
[----:B------:R-:W-:Y:S01]  /*6940*/  VIADD R26, R8, 0x20 ;  /* 0x00000020081a7836 */ /* 0x000fe20000000000 */
[----:B------:R-:W-:Y:S01]  /*6950*/  STL [R1+0x6e8], R16 ;  /* 0x0006e81001007387 */ /* 0x000fe20000100800 */
[----:B------:R-:W-:Y:S01]  /*6960*/  IMAD R17, R0, R15, R17 ;  /* 0x0000000f00117224 */ /* 0x000fe200078e0211 */
[----:B------:R-:W-:Y:S01]  /*6970*/  IABS R15, R24 ;  /* 0x00000018000f7213 */ /* 0x000fe20000000000 */
[C---:B------:R-:W-:Y:S01]  /*6980*/  VIADD R27, R8.reuse, 0x24 ;  /* 0x00000024081b7836 */ /* 0x040fe20000000000 */
[----:B------:R-:W-:Y:S01]  /*6990*/  STL [R1+0x6ec], R9 ;  /* 0x0006ec0901007387 */ /* 0x000fe20000100800 */
[----:B0-----:R-:W-:-:S02]  /*69a0*/  VIADD R5, R8, 0x10 ;  /* 0x0000001008057836 */ /* 0x001fc40000000000 */
[----:B------:R-:W-:Y:S01]  /*69b0*/  IMAD.HI.U32 R22, R6, R15, RZ ;  /* 0x0000000f06167227 */ /* 0x000fe200078e00ff */
[----:B------:R0:W-:Y:S03]  /*69c0*/  STL [R1+0x24], R2 ;  /* 0x0000240201007387 */ /* 0x0001e60000100800 */
[----:B------:R-:W-:Y:S01]  /*69d0*/  @!P0 IMAD.IADD R11, R11, 0x1, -R0 ;  /* 0x000000010b0b8824 */ /* 0x000fe200078e0a00 */
[----:B------:R-:W-:Y:S01]  /*69e0*/  ISETP.GE.AND P0, PT, R3, RZ, PT ;  /* 0x000000ff0300720c */ /* 0x000fe20003f06270 */
[----:B------:R-:W-:Y:S01]  /*69f0*/  IMAD.MOV R22, RZ, RZ, -R22 ;  /* 0x000000ffff167224 */ /* 0x000fe200078e0a16 */
[----:B------:R1:W-:Y:S01]  /*6a00*/  STL [R1+0x6e4], R27 ;  /* 0x0006e41b01007387 */ /* 0x0003e20000100800 */
[----:B------:R-:W-:Y:S02]  /*6a10*/  VIADD R3, R8, 0xc ;  /* 0x0000000c08037836 */ /* 0x000fe40000000000 */
[----:B------:R-:W-:Y:S01]  /*6a20*/  IMAD R15, R0, R22, R15 ;  /* 0x00000016000f7224 */ /* 0x000fe200078e020f */
[----:B0-----:R-:W-:Y:S01]  /*6a30*/  IABS R2, R26 ;  /* 0x0000001a00027213 */ /* 0x001fe20000000000 */
[----:B------:R-:W-:Y:S01]  /*6a40*/  @!P5 IMAD.IADD R14, R14, 0x1, -R0 ;  /* 0x000000010e0ed824 */ /* 0x000fe200078e0a00 */
[----:B------:R-:W-:Y:S01]  /*6a50*/  IABS R22, R5 ;  /* 0x0000000500167213 */ /* 0x000fe20000000000 */
[----:B------:R-:W-:-:S03]  /*6a60*/  IMAD.HI.U32 R4, R6, R7, RZ ;  /* 0x0000000706047227 */ /* 0x000fc600078e00ff */
[----:B------:R-:W-:Y:S01]  /*6a70*/  ISETP.GT.U32.AND P5, PT, R0, R14, PT ;  /* 0x0000000e0000720c */ /* 0x000fe20003fa4070 */
[----:B------:R-:W-:-:S04]  /*6a80*/  IMAD.HI.U32 R25, R6, R2, RZ ;  /* 0x0000000206197227 */ /* 0x000fc800078e00ff */
[----:B------:R-:W-:Y:S02]  /*6a90*/  IMAD.MOV R25, RZ, RZ, -R25 ;  /* 0x000000ffff197224 */ /* 0x000fe400078e0a19 */
[----:B------:R-:W-:-:S04]  /*6aa0*/  IMAD.HI.U32 R9, R6, R22, RZ ;  /* 0x0000001606097227 */ /* 0x000fc800078e00ff */
[----:B------:R-:W-:Y:S01]  /*6ab0*/  IMAD R2, R0, R25, R2 ;  /* 0x0000001900027224 */ /* 0x000fe200078e0202 */
[----:B------:R-:W-:Y:S01]  /*6ac0*/  IABS R25, R3 ;  /* 0x0000000300197213 */ /* 0x000fe20000000000 */
[----:B------:R-:W-:Y:S02]  /*6ad0*/  IMAD.MOV R9, RZ, RZ, -R9 ;  /* 0x000000ffff097224 */ /* 0x000fe400078e0a09 */
[----:B------:R-:W-:Y:S02]  /*6ae0*/  IMAD.MOV R4, RZ, RZ, -R4 ;  /* 0x000000ffff047224 */ /* 0x000fe400078e0a04 */
[----:B------:R-:W-:-:S04]  /*6af0*/  IMAD.HI.U32 R16, R6, R25, RZ ;  /* 0x0000001906107227 */ /* 0x000fc800078e00ff */
[----:B------:R-:W-:Y:S02]  /*6b00*/  IMAD.MOV R16, RZ, RZ, -R16 ;  /* 0x000000ffff107224 */ /* 0x000fe400078e0a10 */
[C---:B------:R-:W-:Y:S02]  /*6b10*/  IMAD R22, R0.reuse, R9, R22 ;  /* 0x0000000900167224 */ /* 0x040fe400078e0216 */
[----:B------:R-:W2:Y:S01]  /*6b20*/  LDL.LU R9, [R1+0x6ec] ;  /* 0x0006ec0001097983 */ /* 0x000ea20000300800 */
[C---:B------:R-:W-:Y:S02]  /*6b30*/  IMAD R25, R0.reuse, R16, R25 ;  /* 0x0000001000197224 */ /* 0x040fe400078e0219 */
[----:B------:R-:W-:Y:S01]  /*6b40*/  IMAD R7, R0, R4, R7 ;  /* 0x0000000400077224 */ /* 0x000fe200078e0207 */
[----:B------:R-:W3:Y:S01]  /*6b50*/  LDL.LU R16, [R1+0x6e8] ;  /* 0x0006e80001107983 */ /* 0x000ee20000300800 */
[----:B------:R-:W-:Y:S02]  /*6b60*/  @!P5 IMAD.IADD R14, R14, 0x1, -R0 ;  /* 0x000000010e0ed824 */ /* 0x000fe400078e0a00 */
[----:B------:R-:W-:Y:S01]  /*6b70*/  IMAD.HI.U32 R4, R6, R10, RZ ;  /* 0x0000000a06047227 */ /* 0x000fe200078e00ff */
[----:B------:R-:W-:-:S03]  /*6b80*/  ISETP.GT.U32.AND P5, PT, R0, R7, PT ;  /* 0x000000070000720c */ /* 0x000fc60003fa4070 */
[----:B------:R-:W-:Y:S02]  /*6b90*/  IMAD.MOV R4, RZ, RZ, -R4 ;  /* 0x000000ffff047224 */ /* 0x000fe400078e0a04 */
[----:B------:R-:W-:Y:S02]  /*6ba0*/  VIADD R23, R8, 0x18 ;  /* 0x0000001808177836 */ /* 0x000fe40000000000 */
[----:B------:R-:W-:Y:S01]  /*6bb0*/  IMAD R10, R0, R4, R10 ;  /* 0x00000004000a7224 */ /* 0x000fe200078e020a */
[----:B------:R-:W-:Y:S01]  /*6bc0*/  IABS R4, R27 ;  /* 0x0000001b00047213 */ /* 0x000fe20000000000 */
[C---:B------:R-:W-:Y:S01]  /*6bd0*/  VIADD R19, R8.reuse, 0x14 ;  /* 0x0000001408137836 */ /* 0x040fe20000000000 */
[----:B------:R-:W-:Y:S01]  /*6be0*/  IABS R28, R23 ;  /* 0x00000017001c7213 */ /* 0x000fe20000000000 */
[----:B------:R-:W-:Y:S02]  /*6bf0*/  VIADD R20, R8, 0x8 ;  /* 0x0000000808147836 */ /* 0x000fe40000000000 */
[----:B------:R-:W-:Y:S01]  /*6c00*/  @!P5 IMAD.IADD R7, R7, 0x1, -R0 ;  /* 0x000000010707d824 */ /* 0x000fe200078e0a00 */
[----:B------:R-:W-:Y:S01]  /*6c10*/  ISETP.GT.U32.AND P5, PT, R0, R13, PT ;  /* 0x0000000d0000720c */ /* 0x000fe20003fa4070 */
[----:B------:R-:W-:-:S03]  /*6c20*/  IMAD.HI.U32 R21, R6, R4, RZ ;  /* 0x0000000406157227 */ /* 0x000fc600078e00ff */
[----:B------:R-:W-:Y:S01]  /*6c30*/  ISETP.GT.U32.AND P1, PT, R0, R7, PT ;  /* 0x000000070000720c */ /* 0x000fe20003f24070 */
[----:B------:R-:W-:Y:S02]  /*6c40*/  IMAD.MOV R21, RZ, RZ, -R21 ;  /* 0x000000ffff157224 */ /* 0x000fe400078e0a15 */
[----:B------:R-:W-:Y:S01]  /*6c50*/  VIADD R12, R8, 0x4 ;  /* 0x00000004080c7836 */ /* 0x000fe20000000000 */
[----:B------:R-:W-:Y:S01]  /*6c60*/  IABS R8, R19 ;  /* 0x0000001300087213 */ /* 0x000fe20000000000 */
[----:B------:R-:W-:Y:S02]  /*6c70*/  IMAD R4, R0, R21, R4 ;  /* 0x0000001500047224 */ /* 0x000fe400078e0204 */
[----:B------:R-:W-:Y:S01]  /*6c80*/  IMAD.HI.U32 R21, R6, R28, RZ ;  /* 0x0000001c06157227 */ /* 0x000fe200078e00ff */
[----:B-1----:R-:W-:-:S03]  /*6c90*/  IABS R27, R12 ;  /* 0x0000000c001b7213 */ /* 0x002fc60000000000 */
[----:B------:R-:W-:Y:S02]  /*6ca0*/  IMAD.MOV R21, RZ, RZ, -R21 ;  /* 0x000000ffff157224 */ /* 0x000fe400078e0a15 */
[----:B------:R-:W-:Y:S01]  /*6cb0*/  @!P1 IMAD.IADD R7, R7, 0x1, -R0 ;  /* 0x0000000107079824 */ /* 0x000fe200078e0a00 */
[C---:B------:R-:W-:Y:S01]  /*6cc0*/  ISETP.GT.U32.AND P1, PT, R0.reuse, R10, PT ;  /* 0x0000000a0000720c */ /* 0x040fe20003f24070 */
[C---:B------:R-:W-:Y:S01]  /*6cd0*/  IMAD R28, R0.reuse, R21, R28 ;  /* 0x00000015001c7224 */ /* 0x040fe200078e021c */
[----:B------:R-:W-:Y:S01]  /*6ce0*/  IABS R21, R20 ;  /* 0x0000001400157213 */ /* 0x000fe20000000000 */
[----:B------:R-:W-:Y:S01]  /*6cf0*/  @!P5 IMAD.IADD R13, R13, 0x1, -R0 ;  /* 0x000000010d0dd824 */ /* 0x000fe200078e0a00 */
[----:B------:R-:W-:-:S09]  /*6d00*/  ISETP.GT.U32.AND P5, PT, R0, R17, PT ;  /* 0x000000110000720c */ /* 0x000fd20003fa4070 */
[----:B------:R-:W-:Y:S01]  /*6d10*/  @!P1 IMAD.IADD R10, R10, 0x1, -R0 ;  /* 0x000000010a0a9824 */ /* 0x000fe200078e0a00 */
[----:B------:R-:W-:Y:S01]  /*6d20*/  ISETP.GE.AND P1, PT, R29, RZ, PT ;  /* 0x000000ff1d00720c */ /* 0x000fe20003f26270 */
[----:B------:R-:W-:-:S04]  /*6d30*/  IMAD.HI.U32 R29, R6, R8, RZ ;  /* 0x00000008061d7227 */ /* 0x000fc800078e00ff */
[----:B------:R-:W-:Y:S02]  /*6d40*/  IMAD.MOV R29, RZ, RZ, -R29 ;  /* 0x000000ffff1d7224 */ /* 0x000fe400078e0a1d */
[----:B------:R-:W-:Y:S02]  /*6d50*/  @!P6 IMAD.MOV R14, RZ, RZ, -R14 ;  /* 0x000000ffff0ee224 */ /* 0x000fe400078e0a0e */
[----:B------:R-:W-:Y:S02]  /*6d60*/  IMAD R8, R0, R29, R8 ;  /* 0x0000001d00087224 */ /* 0x000fe400078e0208 */
[----:B------:R-:W-:-:S04]  /*6d70*/  IMAD.HI.U32 R29, R6, R21, RZ ;  /* 0x00000015061d7227 */ /* 0x000fc800078e00ff */
[----:B------:R-:W-:Y:S02]  /*6d80*/  IMAD.MOV R29, RZ, RZ, -R29 ;  /* 0x000000ffff1d7224 */ /* 0x000fe400078e0a1d */
[----:B------:R-:W-:-:S04]  /*6d90*/  IMAD.HI.U32 R6, R6, R27, RZ ;  /* 0x0000001b06067227 */ /* 0x000fc800078e00ff */
[C---:B------:R-:W-:Y:S02]  /*6da0*/  IMAD R21, R0.reuse, R29, R21 ;  /* 0x0000001d00157224 */ /* 0x040fe400078e0215 */
[----:B------:R-:W4:Y:S01]  /*6db0*/  LDL.LU R29, [R1+0x64] ;  /* 0x00006400011d7983 */ /* 0x000f220000300800 */
[----:B------:R-:W-:Y:S02]  /*6dc0*/  @!P4 IMAD.MOV R18, RZ, RZ, -R18 ;  /* 0x000000ffff12c224 */ /* 0x000fe400078e0a12 */
[----:B------:R-:W-:Y:S02]  /*6dd0*/  @!P0 IMAD.MOV R13, RZ, RZ, -R13 ;  /* 0x000000ffff0d8224 */ /* 0x000fe400078e0a0d */
[----:B------:R-:W-:Y:S02]  /*6de0*/  IMAD.MOV R6, RZ, RZ, -R6 ;  /* 0x000000ffff067224 */ /* 0x000fe400078e0a06 */
[----:B------:R-:W-:Y:S01]  /*6df0*/  @!P5 IMAD.IADD R17, R17, 0x1, -R0 ;  /* 0x000000011111d824 */ /* 0x000fe200078e0a00 */
[C---:B------:R-:W-:Y:S01]  /*6e00*/  ISETP.GT.U32.AND P5, PT, R0.reuse, R4, PT ;  /* 0x000000040000720c */ /* 0x040fe20003fa4070 */
[----:B------:R-:W-:-:S12]  /*6e10*/  IMAD R6, R0, R6, R27 ;  /* 0x0000000600067224 */ /* 0x000fd800078e021b */
[----:B------:R-:W-:Y:S01]  /*6e20*/  @!P5 IMAD.IADD R4, R4, 0x1, -R0 ;  /* 0x000000010404d824 */ /* 0x000fe200078e0a00 */
[----:B------:R-:W-:-:S13]  /*6e30*/  ISETP.GT.U32.AND P5, PT, R0, R2, PT ;  /* 0x000000020000720c */ /* 0x000fda0003fa4070 */
[----:B------:R-:W-:Y:S01]  /*6e40*/  @!P5 IMAD.IADD R2, R2, 0x1, -R0 ;  /* 0x000000010202d824 */ /* 0x000fe200078e0a00 */
[----:B------:R-:W-:Y:S01]  /*6e50*/  ISETP.GT.U32.AND P5, PT, R0, R15, PT ;  /* 0x0000000f0000720c */ /* 0x000fe20003fa4070 */
[----:B--2---:R-:W-:Y:S02]  /*6e60*/  @!P3 IMAD.MOV R9, RZ, RZ, -R9 ;  /* 0x000000ffff09b224 */ /* 0x004fe400078e0a09 */
[----:B---3--:R-:W-:-:S05]  /*6e70*/  @!P2 IMAD.MOV R16, RZ, RZ, -R16 ;  /* 0x000000ffff10a224 */ /* 0x008fca00078e0a10 */
[----:B------:R0:W-:Y:S04]  /*6e80*/  STL [R1+0x680], R16 ;  /* 0x0006801001007387 */ /* 0x0001e80000100800 */
[----:B0-----:R-:W2:Y:S04]  /*6e90*/  LDL.LU R16, [R1+0x68] ;  /* 0x0000680001107983 */ /* 0x001ea80000300800 */
[----:B------:R0:W-:Y:S04]  /*6ea0*/  STL [R1+0x684], R9 ;  /* 0x0006840901007387 */ /* 0x0001e80000100800 */
[----:B0-----:R-:W3:Y:S04]  /*6eb0*/  LDL.LU R9, [R1+0x74] ;  /* 0x0000740001097983 */ /* 0x001ee80000300800 */
[----:B------:R-:W-:Y:S04]  /*6ec0*/  STL [R1+0x688], R14 ;  /* 0x0006880e01007387 */ /* 0x000fe80000100800 */
[----:B------:R-:W-:Y:S04]  /*6ed0*/  STL [R1+0x68c], R18 ;  /* 0x00068c1201007387 */ /* 0x000fe80000100800 */
[----:B------:R-:W-:Y:S04]  /*6ee0*/  STL [R1+0x698], R13 ;  /* 0x0006980d01007387 */ /* 0x000fe80000100800 */
[----:B------:R-:W5:Y:S01]  /*6ef0*/  LDL.LU R27, [R1+0x6e4] ;  /* 0x0006e400011b7983 */ /* 0x000f620000300800 */
[C---:B------:R-:W-:Y:S01]  /*6f00*/  ISETP.GT.U32.AND P2, PT, R0.reuse, R11, PT ;  /* 0x0000000b0000720c */ /* 0x040fe20003f44070 */
[----:B------:R-:W-:Y:S01]  /*6f10*/  @!P5 IMAD.IADD R15, R15, 0x1, -R0 ;  /* 0x000000010f0fd824 */ /* 0x000fe200078e0a00 */
[----:B------:R-:W-:-:S02]  /*6f20*/  ISETP.GT.U32.AND P3, PT, R0, R17, PT ;  /* 0x000000110000720c */ /* 0x000fc40003f64070 */
[C---:B------:R-:W-:Y:S02]  /*6f30*/  ISETP.GT.U32.AND P5, PT, R0.reuse, R10, PT ;  /* 0x0000000a0000720c */ /* 0x040fe40003fa4070 */
[C---:B------:R-:W-:Y:S01]  /*6f40*/  ISETP.GT.U32.AND P4, PT, R0.reuse, R4, PT ;  /* 0x000000040000720c */ /* 0x040fe20003f84070 */
[----:B------:R-:W-:Y:S01]  /*6f50*/  @!P1 IMAD.MOV R7, RZ, RZ, -R7 ;  /* 0x000000ffff079224 */ /* 0x000fe200078e0a07 */
[C---:B------:R-:W-:Y:S02]  /*6f60*/  ISETP.GT.U32.AND P0, PT, R0.reuse, R15, PT ;  /* 0x0000000f0000720c */ /* 0x040fe40003f04070 */
[----:B------:R-:W-:-:S03]  /*6f70*/  ISETP.GT.U32.AND P1, PT, R0, R28, PT ;  /* 0x0000001c0000720c */ /* 0x000fc60003f24070 */
[--C-:B------:R-:W-:Y:S01]  /*6f80*/  @!P2 IMAD.IADD R11, R11, 0x1, -R0.reuse ;  /* 0x000000010b0ba824 */ /* 0x100fe200078e0a00 */
[C---:B------:R-:W-:Y:S01]  /*6f90*/  ISETP.GT.U32.AND P2, PT, R0.reuse, R8, PT ;  /* 0x000000080000720c */ /* 0x040fe20003f44070 */
[--C-:B------:R-:W-:Y:S01]  /*6fa0*/  @!P3 IMAD.IADD R17, R17, 0x1, -R0.reuse ;  /* 0x000000011111b824 */ /* 0x100fe200078e0a00 */
[----:B------:R-:W-:Y:S01]  /*6fb0*/  ISETP.GT.U32.AND P3, PT, R0, R22, PT ;  /* 0x000000160000720c */ /* 0x000fe20003f64070 */
[--C-:B------:R-:W-:Y:S01]  /*6fc0*/  @!P5 IMAD.IADD R10, R10, 0x1, -R0.reuse ;  /* 0x000000010a0ad824 */ /* 0x100fe200078e0a00 */
[----:B------:R-:W-:Y:S01]  /*6fd0*/  ISETP.GT.U32.AND P5, PT, R0, R25, PT ;  /* 0x000000190000720c */ /* 0x000fe20003fa4070 */
[--C-:B------:R-:W-:Y:S01]  /*6fe0*/  @!P4 IMAD.IADD R4, R4, 0x1, -R0.reuse ;  /* 0x000000010404c824 */ /* 0x100fe200078e0a00 */
[----:B------:R-:W-:Y:S01]  /*6ff0*/  ISETP.GT.U32.AND P4, PT, R0, R21, PT ;  /* 0x000000150000720c */ /* 0x000fe20003f84070 */
[--C-:B------:R-:W-:Y:S02]  /*7000*/  @!P0 IMAD.IADD R15, R15, 0x1, -R0.reuse ;  /* 0x000000010f0f8824 */ /* 0x100fe400078e0a00 */
[----:B------:R-:W-:Y:S01]  /*7010*/  @!P1 IMAD.IADD R28, R28, 0x1, -R0 ;  /* 0x000000011c1c9824 */ /* 0x000fe200078e0a00 */
[----:B------:R-:W-:-:S03]  /*7020*/  ISETP.GT.U32.AND P6, PT, R0, R2, PT ;  /* 0x000000020000720c */ /* 0x000fc60003fc4070 */
[--C-:B------:R-:W-:Y:S01]  /*7030*/  @!P2 IMAD.IADD R8, R8, 0x1, -R0.reuse ;  /* 0x000000010808a824 */ /* 0x100fe200078e0a00 */
[----:B----4-:R-:W-:Y:S01]  /*7040*/  ISETP.GE.AND P2, PT, R29, RZ, PT ;  /* 0x000000ff1d00720c */ /* 0x010fe20003f46270 */
[--C-:B------:R-:W-:Y:S02]  /*7050*/  @!P3 IMAD.IADD R22, R22, 0x1, -R0.reuse ;  /* 0x000000011616b824 */ /* 0x100fe400078e0a00 */
[--C-:B------:R-:W-:Y:S01]  /*7060*/  @!P5 IMAD.IADD R25, R25, 0x1, -R0.reuse ;  /* 0x000000011919d824 */ /* 0x100fe200078e0a00 */
[----:B------:R-:W-:Y:S01]  /*7070*/  ISETP.GE.AND P5, PT, R26, RZ, PT ;  /* 0x000000ff1a00720c */ /* 0x000fe20003fa6270 */
[--C-:B------:R-:W-:Y:S01]  /*7080*/  @!P4 IMAD.IADD R21, R21, 0x1, -R0.reuse ;  /* 0x000000011515c824 */ /* 0x100fe200078e0a00 */
[----:B------:R-:W-:Y:S01]  /*7090*/  ISETP.GE.AND P4, PT, R24, RZ, PT ;  /* 0x000000ff1800720c */ /* 0x000fe20003f86270 */
[----:B------:R0:W-:Y:S02]  /*70a0*/  STL [R1+0x69c], R7 ;  /* 0x00069c0701007387 */ /* 0x0001e40000100800 */
[----:B------:R-:W-:-:S04]  /*70b0*/  @!P6 IMAD.IADD R2, R2, 0x1, -R0 ;  /* 0x000000010202e824 */ /* 0x000fc800078e0a00 */
[----:B------:R-:W-:Y:S01]  /*70c0*/  @!P2 IMAD.MOV R10, RZ, RZ, -R10 ;  /* 0x000000ffff0aa224 */ /* 0x000fe200078e0a0a */
[----:B------:R-:W-:-:S03]  /*70d0*/  ISETP.GT.U32.AND P2, PT, R0, R22, PT ;  /* 0x000000160000720c */ /* 0x000fc60003f44070 */
[----:B------:R-:W-:Y:S02]  /*70e0*/  @!P5 IMAD.MOV R2, RZ, RZ, -R2 ;  /* 0x000000ffff02d224 */ /* 0x000fe400078e0a02 */
[----:B------:R-:W-:Y:S01]  /*70f0*/  @!P4 IMAD.MOV R15, RZ, RZ, -R15 ;  /* 0x000000ffff0fc224 */ /* 0x000fe200078e0a0f */
[----:B------:R-:W-:-:S07]  /*7100*/  ISETP.GE.AND P4, PT, R23, RZ, PT ;  /* 0x000000ff1700720c */ /* 0x000fce0003f86270 */
[----:B------:R-:W-:Y:S01]  /*7110*/  @!P2 IMAD.IADD R22, R22, 0x1, -R0 ;  /* 0x000000011616a824 */ /* 0x000fe200078e0a00 */
[----:B------:R-:W-:Y:S02]  /*7120*/  ISETP.GE.AND P2, PT, R3, RZ, PT ;  /* 0x000000ff0300720c */ /* 0x000fe40003f46270 */
[----:B--2---:R-:W-:Y:S02]  /*7130*/  ISETP.GE.AND P1, PT, R16, RZ, PT ;  /* 0x000000ff1000720c */ /* 0x004fe40003f26270 */
[----:B---3--:R-:W-:-:S11]  /*7140*/  ISETP.GE.AND P0, PT, R9, RZ, PT ;  /* 0x000000ff0900720c */ /* 0x008fd60003f06270 */
[----:B------:R-:W-:Y:S01]  /*7150*/  @!P1 IMAD.MOV R17, RZ, RZ, -R17 ;  /* 0x000000ffff119224 */ /* 0x000fe200078e0a11 */
[C---:B------:R-:W-:Y:S02]  /*7160*/  ISETP.GT.U32.AND P1, PT, R0.reuse, R8, PT ;  /* 0x000000080000720c */ /* 0x040fe40003f24070 */
[----:B-----5:R-:W-:Y:S01]  /*7170*/  ISETP.GE.AND P3, PT, R27, RZ, PT ;  /* 0x000000ff1b00720c */ /* 0x020fe20003f66270 */
[----:B------:R-:W-:Y:S01]  /*7180*/  @!P0 IMAD.MOV R11, RZ, RZ, -R11 ;  /* 0x000000ffff0b8224 */ /* 0x000fe200078e0a0b */
[----:B------:R-:W-:Y:S01]  /*7190*/  ISETP.GT.U32.AND P0, PT, R0, R28, PT ;  /* 0x0000001c0000720c */ /* 0x000fe20003f04070 */
[----:B------:R-:W2:Y:S04]  /*71a0*/  LDL.LU R27, [R1+0x6e0] ;  /* 0x0006e000011b7983 */ /* 0x000ea80000300800 */
[----:B------:R-:W3:Y:S04]  /*71b0*/  LDL.LU R26, [R1+0x6dc] ;  /* 0x0006dc00011a7983 */ /* 0x000ee80000300800 */
[----:B------:R-:W4:Y:S02]  /*71c0*/  LDL.LU R24, [R1+0x6d8] ;  /* 0x0006d80001187983 */ /* 0x000f240000300800 */
[----:B------:R-:W-:-:S02]  /*71d0*/  @!P3 IMAD.MOV R4, RZ, RZ, -R4 ;  /* 0x000000ffff04b224 */ /* 0x000fc400078e0a04 */
[----:B------:R-:W-:Y:S04]  /*71e0*/  STL [R1+0x6a0], R11 ;  /* 0x0006a00b01007387 */ /* 0x000fe80000100800 */
[----:B------:R-:W-:Y:S01]  /*71f0*/  STL [R1+0x6a4], R17 ;  /* 0x0006a41101007387 */ /* 0x000fe20000100800 */
[----:B------:R-:W-:-:S03]  /*7200*/  @!P0 IMAD.IADD R28, R28, 0x1, -R0 ;  /* 0x000000011c1c8824 */ /* 0x000fc600078e0a00 */
[----:B------:R-:W-:Y:S01]  /*7210*/  STL [R1+0x6a8], R10 ;  /* 0x0006a80a01007387 */ /* 0x000fe20000100800 */
[----:B------:R-:W-:-:S03]  /*7220*/  ISETP.GE.AND P0, PT, R19, RZ, PT ;  /* 0x000000ff1300720c */ /* 0x000fc60003f06270 */
[----:B------:R-:W-:Y:S01]  /*7230*/  STL [R1+0x6ac], R4 ;  /* 0x0006ac0401007387 */ /* 0x000fe20000100800 */
[----:B------:R-:W-:-:S03]  /*7240*/  @!P1 IMAD.IADD R8, R8, 0x1, -R0 ;  /* 0x0000000108089824 */ /* 0x000fc600078e0a00 */
[----:B------:R1:W-:Y:S01]  /*7250*/  STL [R1+0x6b0], R2 ;  /* 0x0006b00201007387 */ /* 0x0003e20000100800 */
[----:B------:R-:W-:-:S03]  /*7260*/  ISETP.GE.AND P1, PT, R5, RZ, PT ;  /* 0x000000ff0500720c */ /* 0x000fc60003f26270 */
[----:B------:R-:W-:Y:S04]  /*7270*/  STL [R1+0x6b4], R15 ;  /* 0x0006b40f01007387 */ /* 0x000fe80000100800 */
[----:B------:R-:W5:Y:S04]  /*7280*/  LDL.LU R23, [R1+0x6d4] ;  /* 0x0006d40001177983 */ /* 0x000f680000300800 */
[----:B------:R-:W2:Y:S04]  /*7290*/  LDL.LU R19, [R1+0x6d0] ;  /* 0x0006d00001137983 */ /* 0x000ea80000300800 */
[----:B------:R-:W1:Y:S04]  /*72a0*/  LDL.LU R5, [R1+0x6cc] ;  /* 0x0006cc0001057983 */ /* 0x000e680000300800 */
[----:B------:R-:W2:Y:S01]  /*72b0*/  LDL.LU R3, [R1+0x6c8] ;  /* 0x0006c80001037983 */ /* 0x000ea20000300800 */
[----:B------:R-:W-:-:S02]  /*72c0*/  ISETP.GT.U32.AND P5, PT, R0, R21, PT ;  /* 0x000000150000720c */ /* 0x000fc40003fa4070 */
[----:B------:R-:W-:-:S11]  /*72d0*/  ISETP.GT.U32.AND P3, PT, R0, R25, PT ;  /* 0x000000190000720c */ /* 0x000fd60003f64070 */
[--C-:B------:R-:W-:Y:S01]  /*72e0*/  @!P5 IMAD.IADD R21, R21, 0x1, -R0.reuse ;  /* 0x000000011515d824 */ /* 0x100fe200078e0a00 */
[----:B------:R-:W-:Y:S01]  /*72f0*/  ISETP.GE.AND P5, PT, R12, RZ, PT ;  /* 0x000000ff0c00720c */ /* 0x000fe20003fa6270 */
[----:B------:R-:W-:Y:S01]  /*7300*/  @!P3 IMAD.IADD R25, R25, 0x1, -R0 ;  /* 0x000000011919b824 */ /* 0x000fe200078e0a00 */
[----:B------:R-:W3:Y:S01]  /*7310*/  LDL.LU R12, [R1+0x1d8] ;  /* 0x0001d800010c7983 */ /* 0x000ee20000300800 */
[----:B------:R-:W-:-:S03]  /*7320*/  ISETP.GE.AND P3, PT, R20, RZ, PT ;  /* 0x000000ff1400720c */ /* 0x000fc60003f66270 */
[----:B------:R-:W3:Y:S01]  /*7330*/  LDL.LU R20, [R1+0x1dc] ;  /* 0x0001dc0001147983 */ /* 0x000ee20000300800 */
[----:B------:R-:W-:-:S03]  /*7340*/  ISETP.GT.U32.AND P6, PT, R0, R6, PT ;  /* 0x000000060000720c */ /* 0x000fc60003fc4070 */
[----:B------:R-:W5:Y:S04]  /*7350*/  LDL.LU R29, [R1+0x1d4] ;  /* 0x0001d400011d7983 */ /* 0x000f680000300800 */
[----:B0-----:R-:W5:Y:S04]  /*7360*/  LDL.LU R7, [R1+0x30] ;  /* 0x0000300001077983 */ /* 0x001f680000300800 */
[----:B------:R-:W5:Y:S02]  /*7370*/  LDL.LU R13, [R1+0x50] ;  /* 0x00005000010d7983 */ /* 0x000f640000300800 */
[----:B------:R-:W-:-:S02]  /*7380*/  @!P6 IMAD.IADD R6, R6, 0x1, -R0 ;  /* 0x000000010606e824 */ /* 0x000fc400078e0a00 */
[----:B------:R-:W5:Y:S03]  /*7390*/  LDL.LU R14, [R1+0xec] ;  /* 0x0000ec00010e7983 */ /* 0x000f660000300800 */
[----:B------:R-:W-:Y:S01]  /*73a0*/  ISETP.GT.U32.AND P6, PT, R0, R6, PT ;  /* 0x000000060000720c */ /* 0x000fe20003fc4070 */
[----:B------:R-:W-:Y:S02]  /*73b0*/  @!P4 IMAD.MOV R28, RZ, RZ, -R28 ;  /* 0x000000ffff1cc224 */ /* 0x000fe400078e0a1c */
[----:B------:R-:W-:Y:S02]  /*73c0*/  @!P0 IMAD.MOV R8, RZ, RZ, -R8 ;  /* 0x000000ffff088224 */ /* 0x000fe400078e0a08 */
[----:B------:R-:W-:Y:S02]  /*73d0*/  @!P1 IMAD.MOV R22, RZ, RZ, -R22 ;  /* 0x000000ffff169224 */ /* 0x000fe400078e0a16 */
[----:B------:R-:W-:-:S06]  /*73e0*/  @!P2 IMAD.MOV R25, RZ, RZ, -R25 ;  /* 0x000000ffff19a224 */ /* 0x000fcc00078e0a19 */
[----:B------:R-:W-:Y:S01]  /*73f0*/  @!P6 IMAD.IADD R6, R6, 0x1, -R0 ;  /* 0x000000010606e824 */ /* 0x000fe200078e0a00 */
[----:B------:R-:W-:Y:S04]  /*7400*/  STL [R1+0x6b8], R28 ;  /* 0x0006b81c01007387 */ /* 0x000fe80000100800 */
[----:B------:R-:W-:Y:S04]  /*7410*/  STL [R1+0x6bc], R8 ;  /* 0x0006bc0801007387 */ /* 0x000fe80000100800 */
[----:B------:R-:W-:Y:S04]  /*7420*/  STL [R1+0x6c0], R22 ;  /* 0x0006c01601007387 */ /* 0x000fe80000100800 */
[----:B------:R-:W-:Y:S04]  /*7430*/  STL [R1+0x6c4], R25 ;  /* 0x0006c41901007387 */ /* 0x000fe80000100800 */
[----:B------:R-:W5:Y:S01]  /*7440*/  LDL.LU R9, [R1+0x148] ;  /* 0x0001480001097983 */ /* 0x000f620000300800 */
[----:B--2---:R-:W-:-:S02]  /*7450*/  ISETP.NE.AND P6, PT, R3, RZ, PT ;  /* 0x000000ff0300720c */ /* 0x004fc40003fc5270 */
[----:B------:R-:W-:-:S04]  /*7460*/  LOP3.LUT R3, RZ, R3, RZ, 0x33, !PT ;  /* 0x00000003ff037212 */ /* 0x000fc800078e33ff */
[----:B-1----:R-:W-:-:S05]  /*7470*/  SEL R2, R3, R5, !P6 ;  /* 0x0000000503027207 */ /* 0x002fca0007000000 */
[----:B------:R4:W-:Y:S04]  /*7480*/  STL [R1+0x1b0], R2 ;  /* 0x0001b00201007387 */ /* 0x0009e80000100800 */
[----:B------:R-:W2:Y:S01]  /*7490*/  LDL.LU R16, [R1+0x198] ;  /* 0x0001980001107983 */ /* 0x000ea20000300800 */
[----:B------:R-:W-:-:S05]  /*74a0*/  SEL R0, R3, R19, !P6 ;  /* 0x0000001303007207 */ /* 0x000fca0007000000 */
[----:B------:R5:W-:Y:S01]  /*74b0*/  STL [R1+0x1c], R0 ;  /* 0x00001c0001007387 */ /* 0x000be20000100800 */
[C---:B----4-:R-:W-:Y:S02]  /*74c0*/  SEL R2, R3.reuse, R24, !P6 ;  /* 0x0000001803027207 */ /* 0x050fe40007000000 */
[C---:B---3--:R-:W-:Y:S02]  /*74d0*/  SEL R4, R3.reuse, R12, !P6 ;  /* 0x0000000c03047207 */ /* 0x048fe40007000000 */
[----:B-----5:R-:W-:-:S05]  /*74e0*/  SEL R0, R3, R23, !P6 ;  /* 0x0000001703007207 */ /* 0x020fca0007000000 */
[----:B------:R0:W-:Y:S04]  /*74f0*/  STL [R1+0x18], R0 ;  /* 0x0000180001007387 */ /* 0x0001e80000100800 */
[----:B------:R1:W-:Y:S01]  /*7500*/  STL [R1+0x10], R2 ;  /* 0x0000100201007387 */ /* 0x0003e20000100800 */
[----:B0-----:R-:W-:-:S03]  /*7510*/  SEL R0, R3, R20, !P6 ;  /* 0x0000001403007207 */ /* 0x001fc60007000000 */
[----:B------:R-:W-:Y:S01]  /*7520*/  STL [R1+0xc], R4 ;  /* 0x00000c0401007387 */ /* 0x000fe20000100800 */
[----:B-1----:R-:W-:-:S03]  /*7530*/  SEL R2, R3, R26, !P6 ;  /* 0x0000001a03027207 */ /* 0x002fc60007000000 */
[----:B------:R-:W3:Y:S04]  /*7540*/  LDL.LU R12, [R1+0x1a4] ;  /* 0x0001a400010c7983 */ /* 0x000ee80000300800 */
[----:B------:R0:W-:Y:S04]  /*7550*/  STL [R1+0x8], R0 ;  /* 0x0000080001007387 */ /* 0x0001e80000100800 */
[----:B------:R1:W-:Y:S01]  /*7560*/  STL [R1+0x4], R2 ;  /* 0x0000040201007387 */ /* 0x0003e20000100800 */
[----:B0-----:R-:W-:-:S03]  /*7570*/  SEL R0, R3, R27, !P6 ;  /* 0x0000001b03007207 */ /* 0x001fc60007000000 */
[----:B------:R-:W4:Y:S04]  /*7580*/  LDL.LU R27, [R1+0x19c] ;  /* 0x00019c00011b7983 */ /* 0x000f280000300800 */
[----:B------:R-:W5:Y:S04]  /*7590*/  LDL.LU R17, [R1+0x1d0] ;  /* 0x0001d00001117983 */ /* 0x000f680000300800 */
[----:B------:R0:W-:Y:S04]  /*75a0*/  STL [R1], R0 ;  /* 0x0000000001007387 */ /* 0x0001e80000100800 */
[----:B------:R-:W3:Y:S04]  /*75b0*/  LDL.LU R20, [R1+0x1cc] ;  /* 0x0001cc0001147983 */ /* 0x000ee80000300800 */
[----:B------:R-:W5:Y:S01]  /*75c0*/  LDL.LU R11, [R1+0x1a8] ;  /* 0x0001a800010b7983 */ /* 0x000f620000300800 */
[----:B------:R-:W-:-:S03]  /*75d0*/  SEL R4, R3, R13, !P6 ;  /* 0x0000000d03047207 */ /* 0x000fc60007000000 */
[----:B------:R-:W5:Y:S01]  /*75e0*/  LDL.LU R18, [R1+0x1a0] ;  /* 0x0001a00001127983 */ /* 0x000f620000300800 */
[----:B-1----:R-:W-:-:S03]  /*75f0*/  SEL R2, R3, R14, !P6 ;  /* 0x0000000e03027207 */ /* 0x002fc60007000000 */
[----:B------:R-:W5:Y:S04]  /*7600*/  LDL.LU R26, [R1+0x174] ;  /* 0x00017400011a7983 */ /* 0x000f680000300800 */
[----:B------:R-:W-:Y:S04]  /*7610*/  STL [R1+0x28], R4 ;  /* 0x0000280401007387 */ /* 0x000fe80000100800 */
[----:B------:R-:W5:Y:S04]  /*7620*/  LDL.LU R24, [R1+0x18c] ;  /* 0x00018c0001187983 */ /* 0x000f680000300800 */
[----:B------:R1:W-:Y:S04]  /*7630*/  STL [R1+0x2c], R2 ;  /* 0x00002c0201007387 */ /* 0x0003e80000100800 */
[----:B------:R-:W5:Y:S04]  /*7640*/  LDL.LU R23, [R1+0x190] ;  /* 0x0001900001177983 */ /* 0x000f680000300800 */
[----:B------:R-:W5:Y:S04]  /*7650*/  LDL.LU R19, [R1+0x194] ;  /* 0x0001940001137983 */ /* 0x000f680000300800 */
[----:B------:R-:W5:Y:S04]  /*7660*/  LDL.LU R5, [R1+0x188] ;  /* 0x0001880001057983 */ /* 0x000f680000300800 */
[----:B------:R-:W5:Y:S04]  /*7670*/  LDL.LU R25, [R1+0x17c] ;  /* 0x00017c0001197983 */ /* 0x000f680000300800 */
[----:B------:R-:W5:Y:S04]  /*7680*/  LDL.LU R22, [R1+0x180] ;  /* 0x0001800001167983 */ /* 0x000f680000300800 */
[----:B------:R-:W5:Y:S04]  /*7690*/  LDL.LU R8, [R1+0x184] ;  /* 0x0001840001087983 */ /* 0x000f680000300800 */
[----:B------:R-:W5:Y:S01]  /*76a0*/  LDL.LU R28, [R1+0x178] ;  /* 0x00017800011c7983 */ /* 0x000f620000300800 */
[----:B0-----:R-:W-:-:S03]  /*76b0*/  SEL R0, R3, R7, !P6 ;  /* 0x0000000703007207 */ /* 0x001fc60007000000 */
[----:B------:R-:W5:Y:S01]  /*76c0*/  LDL.LU R15, [R1+0x170] ;  /* 0x00017000010f7983 */ /* 0x000f620000300800 */
[----:B------:R-:W-:-:S03]  /*76d0*/  SEL R10, R3, R9, !P6 ;  /* 0x00000009030a7207 */ /* 0x000fc60007000000 */
[----:B-1----:R-:W5:Y:S04]  /*76e0*/  LDL.LU R2, [R1+0x16c] ;  /* 0x00016c0001027983 */ /* 0x002f680000300800 */
[----:B------:R-:W5:Y:S04]  /*76f0*/  LDL.LU R7, [R1+0x168] ;  /* 0x0001680001077983 */ /* 0x000f680000300800 */
[----:B------:R-:W5:Y:S04]  /*7700*/  LDL.LU R14, [R1+0x164] ;  /* 0x00016400010e7983 */ /* 0x000f680000300800 */
[----:B------:R-:W5:Y:S04]  /*7710*/  LDL.LU R4, [R1+0x160] ;  /* 0x0001600001047983 */ /* 0x000f680000300800 */
[----:B------:R0:W-:Y:S04]  /*7720*/  STL [R1+0x30], R10 ;  /* 0x0000300a01007387 */ /* 0x0001e80000100800 */
[----:B0-----:R-:W5:Y:S01]  /*7730*/  LDL.LU R10, [R1+0x158] ;  /* 0x00015800010a7983 */ /* 0x001f620000300800 */
[----:B--2---:R-:W-:-:S05]  /*7740*/  SEL R9, R3, R16, !P6 ;  /* 0x0000001003097207 */ /* 0x004fca0007000000 */
[----:B------:R0:W-:Y:S04]  /*7750*/  STL [R1+0x3c], R9 ;  /* 0x00003c0901007387 */ /* 0x0001e80000100800 */
[----:B------:R-:W2:Y:S04]  /*7760*/  LDL.LU R13, [R1+0x154] ;  /* 0x00015400010d7983 */ /* 0x000ea80000300800 */
[----:B0-----:R-:W2:Y:S04]  /*7770*/  LDL.LU R9, [R1+0x150] ;  /* 0x0001500001097983 */ /* 0x001ea80000300800 */
[----:B------:R-:W2:Y:S01]  /*7780*/  LDL.LU R16, [R1+0x144] ;  /* 0x0001440001107983 */ /* 0x000ea20000300800 */
[----:B----4-:R-:W-:-:S05]  /*7790*/  SEL R27, R3, R27, !P6 ;  /* 0x0000001b031b7207 */ /* 0x010fca0007000000 */
[----:B------:R3:W-:Y:S02]  /*77a0*/  STL [R1+0x40], R27 ;  /* 0x0000401b01007387 */ /* 0x0007e40000100800 */
[C---:B---3--:R-:W-:Y:S02]  /*77b0*/  SEL R27, R3.reuse, R12, !P6 ;  /* 0x0000000c031b7207 */ /* 0x048fe40007000000 */
[----:B------:R-:W3:Y:S04]  /*77c0*/  LDL.LU R12, [R1+0x120] ;  /* 0x00012000010c7983 */ /* 0x000ee80000300800 */
[----:B------:R0:W-:Y:S01]  /*77d0*/  STL [R1+0x4c], R27 ;  /* 0x00004c1b01007387 */ /* 0x0001e20000100800 */
[C---:B-----5:R-:W-:Y:S02]  /*77e0*/  SEL R11, R3.reuse, R11, !P6 ;  /* 0x0000000b030b7207 */ /* 0x060fe40007000000 */
[----:B------:R-:W-:-:S02]  /*77f0*/  SEL R18, R3, R18, !P6 ;  /* 0x0000001203127207 */ /* 0x000fc40007000000 */
[C---:B0-----:R-:W-:Y:S02]  /*7800*/  SEL R27, R3.reuse, R17, !P6 ;  /* 0x00000011031b7207 */ /* 0x041fe40007000000 */
[C---:B------:R-:W-:Y:S02]  /*7810*/  SEL R17, R3.reuse, R20, !P6 ;  /* 0x0000001403117207 */ /* 0x040fe40007000000 */
[----:B------:R-:W4:Y:S04]  /*7820*/  LDL.LU R20, [R1+0x12c] ;  /* 0x00012c0001147983 */ /* 0x000f280000300800 */
[----:B------:R-:W-:Y:S04]  /*7830*/  STL [R1+0x50], R27 ;  /* 0x0000501b01007387 */ /* 0x000fe80000100800 */
[----:B------:R0:W-:Y:S01]  /*7840*/  STL [R1+0x5c], R17 ;  /* 0x00005c1101007387 */ /* 0x0001e20000100800 */
[----:B------:R-:W-:-:S03]  /*7850*/  SEL R19, R3, R19, !P6 ;  /* 0x0000001303137207 */ /* 0x000fc60007000000 */
[----:B0-----:R-:W5:Y:S04]  /*7860*/  LDL.LU R17, [R1+0x130] ;  /* 0x0001300001117983 */ /* 0x001f680000300800 */
[----:B------:R0:W-:Y:S01]  /*7870*/  STL [R1+0x68], R11 ;  /* 0x0000680b01007387 */ /* 0x0001e20000100800 */
[C---:B------:R-:W-:Y:S02]  /*7880*/  SEL R27, R3.reuse, R26, !P6 ;  /* 0x0000001a031b7207 */ /* 0x040fe40007000000 */
[C---:B------:R-:W-:Y:S01]  /*7890*/  SEL R26, R3.reuse, R24, !P6 ;  /* 0x00000018031a7207 */ /* 0x040fe20007000000 */
[----:B0-----:R-:W5:Y:S04]  /*78a0*/  LDL.LU R11, [R1+0x134] ;  /* 0x00013400010b7983 */ /* 0x001f680000300800 */
[----:B------:R0:W-:Y:S01]  /*78b0*/  STL [R1+0xec], R18 ;  /* 0x0000ec1201007387 */ /* 0x0001e20000100800 */
[----:B------:R-:W-:-:S02]  /*78c0*/  SEL R24, R3, R23, !P6 ;  /* 0x0000001703187207 */ /* 0x000fc40007000000 */
[C---:B------:R-:W-:Y:S01]  /*78d0*/  SEL R23, R3.reuse, R5, !P6 ;  /* 0x0000000503177207 */ /* 0x040fe20007000000 */
[----:B0-----:R-:W5:Y:S01]  /*78e0*/  LDL.LU R18, [R1+0x138] ;  /* 0x0001380001127983 */ /* 0x001f620000300800 */
[----:B------:R-:W-:-:S03]  /*78f0*/  SEL R5, R3, R25, !P6 ;  /* 0x0000001903057207 */ /* 0x000fc60007000000 */
[----:B------:R-:W-:Y:S04]  /*7900*/  STL [R1+0x148], R27 ;  /* 0x0001481b01007387 */ /* 0x000fe80000100800 */
[----:B------:R-:W-:Y:S01]  /*7910*/  STL [R1+0x174], R26 ;  /* 0x0001741a01007387 */ /* 0x000fe20000100800 */
[----:B------:R-:W-:-:S03]  /*7920*/  SEL R8, R3, R8, !P6 ;  /* 0x0000000803087207 */ /* 0x000fc60007000000 */
[----:B------:R-:W-:Y:S04]  /*7930*/  STL [R1+0x19c], R24 ;  /* 0x00019c1801007387 */ /* 0x000fe80000100800 */
[----:B------:R0:W-:Y:S04]  /*7940*/  STL [R1+0x1a4], R19 ;  /* 0x0001a41301007387 */ /* 0x0001e80000100800 */
[----:B------:R-:W-:Y:S04]  /*7950*/  STL [R1+0x1a8], R23 ;  /* 0x0001a81701007387 */ /* 0x000fe80000100800 */
[----:B------:R1:W-:Y:S01]  /*7960*/  STL [R1+0x1a0], R5 ;  /* 0x0001a00501007387 */ /* 0x0003e20000100800 */
[----:B0-----:R-:W-:-:S02]  /*7970*/  SEL R19, R3, R22, !P6 ;  /* 0x0000001603137207 */ /* 0x001fc40007000000 */
[----:B------:R-:W-:-:S03]  /*7980*/  SEL R15, R3, R15, !P6 ;  /* 0x0000000f030f7207 */ /* 0x000fc60007000000 */
[----:B------:R-:W-:Y:S01]  /*7990*/  STL [R1+0x198], R19 ;  /* 0x0001981301007387 */ /* 0x000fe20000100800 */
[----:B-1----:R-:W-:-:S03]  /*79a0*/  SEL R5, R3, R28, !P6 ;  /* 0x0000001c03057207 */ /* 0x002fc60007000000 */
[----:B------:R0:W-:Y:S04]  /*79b0*/  STL [R1+0x194], R8 ;  /* 0x0001940801007387 */ /* 0x0001e80000100800 */
[----:B------:R1:W-:Y:S01]  /*79c0*/  STL [R1+0x190], R5 ;  /* 0x0001900501007387 */ /* 0x0003e20000100800 */
[----:B0-----:R-:W-:-:S03]  /*79d0*/  SEL R8, R3, R2, !P6 ;  /* 0x0000000203087207 */ /* 0x001fc60007000000 */
[----:B------:R-:W-:Y:S01]  /*79e0*/  STL [R1+0x18c], R15 ;  /* 0x00018c0f01007387 */ /* 0x000fe20000100800 */
[C---:B------:R-:W-:Y:S02]  /*79f0*/  SEL R2, R3.reuse, R14, !P6 ;  /* 0x0000000e03027207 */ /* 0x040fe40007000000 */
[C---:B-1----:R-:W-:Y:S01]  /*7a00*/  SEL R5, R3.reuse, R7, !P6 ;  /* 0x0000000703057207 */ /* 0x042fe20007000000 */
[----:B------:R-:W-:Y:S01]  /*7a10*/  STL [R1+0x188], R8 ;  /* 0x0001880801007387 */ /* 0x000fe20000100800 */
[----:B------:R-:W-:-:S03]  /*7a20*/  SEL R4, R3, R4, !P6 ;  /* 0x0000000403047207 */ /* 0x000fc60007000000 */
[----:B------:R-:W5:Y:S04]  /*7a30*/  LDL.LU R7, [R1+0x13c] ;  /* 0x00013c0001077983 */ /* 0x000f680000300800 */
[----:B------:R-:W-:Y:S04]  /*7a40*/  STL [R1+0x184], R5 ;  /* 0x0001840501007387 */ /* 0x000fe80000100800 */
[----:B------:R-:W5:Y:S04]  /*7a50*/  LDL.LU R14, [R1+0x140] ;  /* 0x00014000010e7983 */ /* 0x000f680000300800 */
[----:B------:R0:W-:Y:S04]  /*7a60*/  STL [R1+0x180], R2 ;  /* 0x0001800201007387 */ /* 0x0001e80000100800 */
[----:B------:R1:W-:Y:S01]  /*7a70*/  STL [R1+0x17c], R4 ;  /* 0x00017c0401007387 */ /* 0x0003e20000100800 */
[----:B0-----:R-:W-:-:S05]  /*7a80*/  SEL R2, R3, R10, !P6 ;  /* 0x0000000a03027207 */ /* 0x001fca0007000000 */
[----:B------:R0:W-:Y:S01]  /*7a90*/  STL [R1+0x178], R2 ;  /* 0x0001780201007387 */ /* 0x0001e20000100800 */
[----:B--2---:R-:W-:-:S05]  /*7aa0*/  SEL R5, R3, R13, !P6 ;  /* 0x0000000d03057207 */ /* 0x004fca0007000000 */
[----:B------:R-:W-:Y:S01]  /*7ab0*/  STL [R1+0x170], R5 ;  /* 0x0001700501007387 */ /* 0x000fe20000100800 */
[----:B-1----:R-:W-:-:S03]  /*7ac0*/  SEL R4, R3, R9, !P6 ;  /* 0x0000000903047207 */ /* 0x002fc60007000000 */
[----:B------:R-:W2:Y:S01]  /*7ad0*/  LDL.LU R27, [R1+0x1c4] ;  /* 0x0001c400011b7983 */ /* 0x000ea20000300800 */
[----:B0-----:R-:W-:-:S03]  /*7ae0*/  SEL R2, R3, R16, !P6 ;  /* 0x0000001003027207 */ /* 0x001fc60007000000 */
[----:B------:R-:W-:Y:S04]  /*7af0*/  STL [R1+0x16c], R4 ;  /* 0x00016c0401007387 */ /* 0x000fe80000100800 */
[----:B------:R-:W2:Y:S04]  /*7b00*/  LDL.LU R9, [R1+0x1c8] ;  /* 0x0001c80001097983 */ /* 0x000ea80000300800 */
[----:B------:R3:W-:Y:S04]  /*7b10*/  STL [R1+0x168], R2 ;  /* 0x0001680201007387 */ /* 0x0007e80000100800 */
[----:B------:R-:W2:Y:S04]  /*7b20*/  LDL.LU R13, [R1+0x128] ;  /* 0x00012800010d7983 */ /* 0x000ea80000300800 */
[----:B------:R-:W2:Y:S01]  /*7b30*/  LDL.LU R16, [R1+0x124] ;  /* 0x0001240001107983 */ /* 0x000ea20000300800 */
[----:B---3--:R-:W-:-:S05]  /*7b40*/  SEL R2, R3, R12, !P6 ;  /* 0x0000000c03027207 */ /* 0x008fca0007000000 */
[----:B------:R4:W-:Y:S04]  /*7b50*/  STL [R1+0x164], R2 ;  /* 0x0001640201007387 */ /* 0x0009e80000100800 */
[----:B------:R-:W3:Y:S01]  /*7b60*/  LDL.LU R12, [R1+0xe4] ;  /* 0x0000e400010c7983 */ /* 0x000ee20000300800 */
[----:B----4-:R-:W-:-:S03]  /*7b70*/  SEL R2, R3, R20, !P6 ;  /* 0x0000001403027207 */ /* 0x010fc60007000000 */
[----:B------:R-:W4:Y:S04]  /*7b80*/  LDL.LU R20, [R1+0x118] ;  /* 0x0001180001147983 */ /* 0x000f280000300800 */
[----:B------:R0:W-:Y:S01]  /*7b90*/  STL [R1+0x160], R2 ;  /* 0x0001600201007387 */ /* 0x0001e20000100800 */
[----:B-----5:R-:W-:-:S05]  /*7ba0*/  SEL R5, R3, R17, !P6 ;  /* 0x0000001103057207 */ /* 0x020fca0007000000 */
[----:B------:R1:W-:Y:S04]  /*7bb0*/  STL [R1+0x158], R5 ;  /* 0x0001580501007387 */ /* 0x0003e80000100800 */
[----:B------:R-:W5:Y:S01]  /*7bc0*/  LDL.LU R26, [R1+0x11c] ;  /* 0x00011c00011a7983 */ /* 0x000f620000300800 */
[----:B------:R-:W-:-:S05]  /*7bd0*/  SEL R4, R3, R11, !P6 ;  /* 0x0000000b03047207 */ /* 0x000fca0007000000 */
[----:B------:R-:W-:Y:S04]  /*7be0*/  STL [R1+0x154], R4 ;  /* 0x0001540401007387 */ /* 0x000fe80000100800 */
[----:B------:R-:W5:Y:S01]  /*7bf0*/  LDL.LU R24, [R1+0xf4] ;  /* 0x0000f40001187983 */ /* 0x000f620000300800 */
[----:B0-----:R-:W-:-:S05]  /*7c00*/  SEL R2, R3, R18, !P6 ;  /* 0x0000001203027207 */ /* 0x001fca0007000000 */
[----:B------:R0:W-:Y:S04]  /*7c10*/  STL [R1+0x150], R2 ;  /* 0x0001500201007387 */ /* 0x0001e80000100800 */
[----:B------:R-:W5:Y:S04]  /*7c20*/  LDL.LU R23, [R1+0x114] ;  /* 0x0001140001177983 */ /* 0x000f680000300800 */
[----:B------:R-:W5:Y:S04]  /*7c30*/  LDL.LU R19, [R1+0x100] ;  /* 0x0001000001137983 */ /* 0x000f680000300800 */
[----:B-1----:R-:W5:Y:S04]  /*7c40*/  LDL.LU R5, [R1+0x110] ;  /* 0x0001100001057983 */ /* 0x002f680000300800 */
[----:B------:R-:W5:Y:S04]  /*7c50*/  LDL.LU R25, [R1+0x104] ;  /* 0x0001040001197983 */ /* 0x000f680000300800 */
[----:B------:R-:W5:Y:S04]  /*7c60*/  LDL.LU R22, [R1+0x10c] ;  /* 0x00010c0001167983 */ /* 0x000f680000300800 */
[----:B------:R-:W5:Y:S04]  /*7c70*/  LDL.LU R8, [R1+0x108] ;  /* 0x0001080001087983 */ /* 0x000f680000300800 */
[----:B------:R-:W5:Y:S04]  /*7c80*/  LDL.LU R28, [R1+0xfc] ;  /* 0x0000fc00011c7983 */ /* 0x000f680000300800 */
[----:B------:R-:W5:Y:S04]  /*7c90*/  LDL.LU R15, [R1+0xe8] ;  /* 0x0000e800010f7983 */ /* 0x000f680000300800 */
[----:B0-----:R-:W5:Y:S04]  /*7ca0*/  LDL.LU R2, [R1+0xe0] ;  /* 0x0000e00001027983 */ /* 0x001f680000300800 */
[----:B------:R-:W5:Y:S04]  /*7cb0*/  LDL.LU R4, [R1+0xdc] ;  /* 0x0000dc0001047983 */ /* 0x000f680000300800 */
[----:B------:R-:W5:Y:S04]  /*7cc0*/  LDL.LU R18, [R1+0xd8] ;  /* 0x0000d80001127983 */ /* 0x000f680000300800 */
[----:B------:R-:W5:Y:S01]  /*7cd0*/  LDL.LU R10, [R1+0xd4] ;  /* 0x0000d400010a7983 */ /* 0x000f620000300800 */
[----:B------:R-:W-:-:S05]  /*7ce0*/  SEL R11, R3, R7, !P6 ;  /* 0x00000007030b7207 */ /* 0x000fca0007000000 */
[----:B------:R0:W-:Y:S01]  /*7cf0*/  STL [R1+0x144], R11 ;  /* 0x0001440b01007387 */ /* 0x0001e20000100800 */
[----:B------:R-:W-:-:S03]  /*7d00*/  SEL R7, R3, R14, !P6 ;  /* 0x0000000e03077207 */ /* 0x000fc60007000000 */
[----:B------:R-:W5:Y:S04]  /*7d10*/  LDL.LU R17, [R1+0xd0] ;  /* 0x0000d00001117983 */ /* 0x000f680000300800 */
[----:B------:R1:W-:Y:S04]  /*7d20*/  STL [R1+0x140], R7 ;  /* 0x0001400701007387 */ /* 0x0003e80000100800 */
[----:B0-----:R-:W5:Y:S04]  /*7d30*/  LDL.LU R11, [R1+0xcc] ;  /* 0x0000cc00010b7983 */ /* 0x001f680000300800 */
[----:B-1----:R-:W5:Y:S04]  /*7d40*/  LDL.LU R7, [R1+0xc8] ;  /* 0x0000c80001077983 */ /* 0x002f680000300800 */
[----:B------:R-:W5:Y:S01]  /*7d50*/  LDL.LU R14, [R1+0xc4] ;  /* 0x0000c400010e7983 */ /* 0x000f620000300800 */
[----:B--2---:R-:W-:-:S05]  /*7d60*/  SEL R27, R3, R27, !P6 ;  /* 0x0000001b031b7207 */ /* 0x004fca0007000000 */
[----:B------:R0:W-:Y:S02]  /*7d70*/  STL [R1+0x13c], R27 ;  /* 0x00013c1b01007387 */ /* 0x0001e40000100800 */
[C---:B0-----:R-:W-:Y:S02]  /*7d80*/  SEL R27, R3.reuse, R9, !P6 ;  /* 0x00000009031b7207 */ /* 0x041fe40007000000 */
[----:B------:R-:W2:Y:S04]  /*7d90*/  LDL.LU R9, [R1+0xc0] ;  /* 0x0000c00001097983 */ /* 0x000ea80000300800 */
[----:B------:R0:W-:Y:S02]  /*7da0*/  STL [R1+0x138], R27 ;  /* 0x0001381b01007387 */ /* 0x0001e40000100800 */
[----:B0-----:R-:W-:-:S02]  /*7db0*/  SEL R27, R3, R13, !P6 ;  /* 0x0000000d031b7207 */ /* 0x001fc40007000000 */
[C---:B------:R-:W-:Y:S02]  /*7dc0*/  SEL R13, R3.reuse, R16, !P6 ;  /* 0x00000010030d7207 */ /* 0x040fe40007000000 */
[----:B------:R-:W2:Y:S04]  /*7dd0*/  LDL.LU R16, [R1+0xac] ;  /* 0x0000ac0001107983 */ /* 0x000ea80000300800 */
[----:B------:R-:W-:Y:S04]  /*7de0*/  STL [R1+0x134], R27 ;  /* 0x0001341b01007387 */ /* 0x000fe80000100800 */
[----:B------:R0:W-:Y:S04]  /*7df0*/  STL [R1+0x130], R13 ;  /* 0x0001300d01007387 */ /* 0x0001e80000100800 */
[----:B0-----:R-:W2:Y:S01]  /*7e00*/  LDL.LU R13, [R1+0xb0] ;  /* 0x0000b000010d7983 */ /* 0x001ea20000300800 */
[----:B---3--:R-:W-:-:S05]  /*7e10*/  SEL R12, R3, R12, !P6 ;  /* 0x0000000c030c7207 */ /* 0x008fca0007000000 */
[----:B------:R0:W-:Y:S01]  /*7e20*/  STL [R1+0x12c], R12 ;  /* 0x00012c0c01007387 */ /* 0x0001e20000100800 */
[----:B----4-:R-:W-:-:S03]  /*7e30*/  SEL R20, R3, R20, !P6 ;  /* 0x0000001403147207 */ /* 0x010fc60007000000 */
[----:B0-----:R-:W3:Y:S04]  /*7e40*/  LDL.LU R12, [R1+0xb8] ;  /* 0x0000b800010c7983 */ /* 0x001ee80000300800 */
[----:B------:R0:W-:Y:S04]  /*7e50*/  STL [R1+0x128], R20 ;  /* 0x0001281401007387 */ /* 0x0001e80000100800 */
[----:B0-----:R-:W4:Y:S01]  /*7e60*/  LDL.LU R20, [R1+0xbc] ;  /* 0x0000bc0001147983 */ /* 0x001f220000300800 */
[----:B-----5:R-:W-:-:S05]  /*7e70*/  SEL R27, R3, R26, !P6 ;  /* 0x0000001a031b7207 */ /* 0x020fca0007000000 */
[----:B------:R-:W-:Y:S01]  /*7e80*/  STL [R1+0x124], R27 ;  /* 0x0001241b01007387 */ /* 0x000fe20000100800 */
[----:B------:R-:W-:-:S05]  /*7e90*/  SEL R26, R3, R24, !P6 ;  /* 0x00000018031a7207 */ /* 0x000fca0007000000 */
[----:B------:R-:W-:Y:S01]  /*7ea0*/  STL [R1+0x120], R26 ;  /* 0x0001201a01007387 */ /* 0x000fe20000100800 */
[C---:B------:R-:W-:Y:S02]  /*7eb0*/  SEL R24, R3.reuse, R23, !P6 ;  /* 0x0000001703187207 */ /* 0x040fe40007000000 */
[----:B------:R-:W-:-:S03]  /*7ec0*/  SEL R23, R3, R19, !P6 ;  /* 0x0000001303177207 */ /* 0x000fc60007000000 */
[----:B------:R-:W-:Y:S01]  /*7ed0*/  STL [R1+0x11c], R24 ;  /* 0x00011c1801007387 */ /* 0x000fe20000100800 */
[----:B------:R-:W-:-:S03]  /*7ee0*/  SEL R5, R3, R5, !P6 ;  /* 0x0000000503057207 */ /* 0x000fc60007000000 */
[----:B------:R-:W-:Y:S01]  /*7ef0*/  STL [R1+0x118], R23 ;  /* 0x0001181701007387 */ /* 0x000fe20000100800 */
[----:B------:R-:W-:-:S03]  /*7f00*/  SEL R19, R3, R25, !P6 ;  /* 0x0000001903137207 */ /* 0x000fc60007000000 */
[----:B------:R0:W-:Y:S01]  /*7f10*/  STL [R1+0x114], R5 ;  /* 0x0001140501007387 */ /* 0x0001e20000100800 */
[----:B------:R-:W-:-:S03]  /*7f20*/  SEL R22, R3, R22, !P6 ;  /* 0x0000001603167207 */ /* 0x000fc60007000000 */
[----:B------:R1:W-:Y:S01]  /*7f30*/  STL [R1+0x110], R19 ;  /* 0x0001101301007387 */ /* 0x0003e20000100800 */
[----:B0-----:R-:W-:-:S03]  /*7f40*/  SEL R5, R3, R8, !P6 ;  /* 0x0000000803057207 */ /* 0x001fc60007000000 */
[----:B------:R-:W-:Y:S01]  /*7f50*/  STL [R1+0x10c], R22 ;  /* 0x00010c1601007387 */ /* 0x000fe20000100800 */
[----:B-1----:R-:W-:-:S03]  /*7f60*/  SEL R19, R3, R28, !P6 ;  /* 0x0000001c03137207 */ /* 0x002fc60007000000 */
[----:B------:R0:W-:Y:S01]  /*7f70*/  STL [R1+0x108], R5 ;  /* 0x0001080501007387 */ /* 0x0001e20000100800 */
[----:B------:R-:W-:-:S03]  /*7f80*/  SEL R8, R3, R15, !P6 ;  /* 0x0000000f03087207 */ /* 0x000fc60007000000 */
[----:B------:R-:W-:Y:S01]  /*7f90*/  STL [R1+0x104], R19 ;  /* 0x0001041301007387 */ /* 0x000fe20000100800 */
[C---:B------:R-:W-:Y:S02]  /*7fa0*/  SEL R4, R3.reuse, R4, !P6 ;  /* 0x0000000403047207 */ /* 0x040fe40007000000 */
[C---:B0-----:R-:W-:Y:S01]  /*7fb0*/  SEL R5, R3.reuse, R2, !P6 ;  /* 0x0000000203057207 */ /* 0x041fe20007000000 */
[----:B------:R-:W-:Y:S01]  /*7fc0*/  STL [R1+0x100], R8 ;  /* 0x0001000801007387 */ /* 0x000fe20000100800 */
[----:B------:R-:W-:-:S03]  /*7fd0*/  SEL R2, R3, R18, !P6 ;  /* 0x0000001203027207 */ /* 0x000fc60007000000 */
[----:B------:R0:W-:Y:S04]  /*7fe0*/  STL [R1+0xfc], R5 ;  /* 0x0000fc0501007387 */ /* 0x0001e80000100800 */
[----:B0-----:R-:W5:Y:S04]  /*7ff0*/  LDL.LU R5, [R1+0x1c0] ;  /* 0x0001c00001057983 */ /* 0x001f680000300800 */
[----:B------:R0:W-:Y:S04]  /*8000*/  STL [R1+0xf4], R4 ;  /* 0x0000f40401007387 */ /* 0x0001e80000100800 */
[----:B------:R-:W5:Y:S01]  /*8010*/  LDL.LU R18, [R1+0x1b8] ;  /* 0x0001b80001127983 */ /* 0x000f620000300800 */
[----:B------:R-:W-:-:S03]  /*8020*/  SEL R8, R3, R11, !P6 ;  /* 0x0000000b03087207 */ /* 0x000fc60007000000 */
[----:B------:R1:W-:Y:S01]  /*8030*/  STL [R1+0xe8], R2 ;  /* 0x0000e80201007387 */ /* 0x0003e20000100800 */
[----:B0-----:R-:W-:-:S05]  /*8040*/  SEL R4, R3, R10, !P6 ;  /* 0x0000000a03047207 */ /* 0x001fca0007000000 */
[----:B------:R0:W-:Y:S01]  /*8050*/  STL [R1+0xe4], R4 ;  /* 0x0000e40401007387 */ /* 0x0001e20000100800 */
[----:B-1----:R-:W-:-:S05]  /*8060*/  SEL R2, R3, R17, !P6 ;  /* 0x0000001103027207 */ /* 0x002fca0007000000 */
[----:B------:R1:W-:Y:S01]  /*8070*/  STL [R1+0xe0], R2 ;  /* 0x0000e00201007387 */ /* 0x0003e20000100800 */
[----:B0-----:R-:W-:-:S03]  /*8080*/  SEL R4, R3, R7, !P6 ;  /* 0x0000000703047207 */ /* 0x001fc60007000000 */
[----:B------:R-:W-:Y:S04]  /*8090*/  STL [R1+0xdc], R8 ;  /* 0x0000dc0801007387 */ /* 0x000fe80000100800 */
[----:B------:R-:W5:Y:S01]  /*80a0*/  LDL.LU R25, [R1+0x1bc] ;  /* 0x0001bc0001197983 */ /* 0x000f620000300800 */
[----:B-1----:R-:W-:-:S03]  /*80b0*/  SEL R2, R3, R14, !P6 ;  /* 0x0000000e03027207 */ /* 0x002fc60007000000 */
[----:B------:R-:W-:Y:S04]  /*80c0*/  STL [R1+0xd8], R4 ;  /* 0x0000d80401007387 */ /* 0x000fe80000100800 */
[----:B------:R-:W5:Y:S04]  /*80d0*/  LDL.LU R26, [R1+0x1b4] ;  /* 0x0001b400011a7983 */ /* 0x000f680000300800 */
[----:B------:R2:W-:Y:S04]  /*80e0*/  STL [R1+0xd4], R2 ;  /* 0x0000d40201007387 */ /* 0x0005e80000100800 */
[----:B------:R-:W5:Y:S04]  /*80f0*/  LDL.LU R27, [R1+0xa8] ;  /* 0x0000a800011b7983 */ /* 0x000f680000300800 */
[----:B------:R-:W5:Y:S01]  /*8100*/  LDL.LU R14, [R1+0xa4] ;  /* 0x0000a400010e7983 */ /* 0x000f620000300800 */
[----:B--2---:R-:W-:-:S05]  /*8110*/  SEL R2, R3, R9, !P6 ;  /* 0x0000000903027207 */ /* 0x004fca0007000000 */
[----:B------:R0:W-:Y:S04]  /*8120*/  STL [R1+0xd0], R2 ;  /* 0x0000d00201007387 */ /* 0x0001e80000100800 */
[----:B------:R-:W2:Y:S01]  /*8130*/  LDL.LU R9, [R1+0xa0] ;  /* 0x0000a00001097983 */ /* 0x000ea20000300800 */
[----:B0-----:R-:W-:-:S03]  /*8140*/  SEL R2, R3, R16, !P6 ;  /* 0x0000001003027207 */ /* 0x001fc60007000000 */
[----:B------:R-:W2:Y:S04]  /*8150*/  LDL.LU R16, [R1+0x9c] ;  /* 0x00009c0001107983 */ /* 0x000ea80000300800 */
[----:B------:R4:W-:Y:S01]  /*8160*/  STL [R1+0xcc], R2 ;  /* 0x0000cc0201007387 */ /* 0x0009e20000100800 */
[----:B------:R-:W-:-:S05]  /*8170*/  SEL R7, R3, R13, !P6 ;  /* 0x0000000d03077207 */ /* 0x000fca0007000000 */
[----:B------:R-:W-:Y:S04]  /*8180*/  STL [R1+0xc8], R7 ;  /* 0x0000c80701007387 */ /* 0x000fe80000100800 */
[----:B------:R-:W2:Y:S01]  /*8190*/  LDL.LU R22, [R1+0x98] ;  /* 0x0000980001167983 */ /* 0x000ea20000300800 */
[----:B---3--:R-:W-:-:S05]  /*81a0*/  SEL R4, R3, R12, !P6 ;  /* 0x0000000c03047207 */ /* 0x008fca0007000000 */
[----:B------:R-:W-:Y:S04]  /*81b0*/  STL [R1+0xc4], R4 ;  /* 0x0000c40401007387 */ /* 0x000fe80000100800 */
[----:B------:R-:W3:Y:S01]  /*81c0*/  LDL.LU R8, [R1+0x94] ;  /* 0x0000940001087983 */ /* 0x000ee20000300800 */
[----:B----4-:R-:W-:-:S05]  /*81d0*/  SEL R2, R3, R20, !P6 ;  /* 0x0000001403027207 */ /* 0x010fca0007000000 */
[----:B------:R0:W-:Y:S04]  /*81e0*/  STL [R1+0xc0], R2 ;  /* 0x0000c00201007387 */ /* 0x0001e80000100800 */
[----:B------:R-:W4:Y:S04]  /*81f0*/  LDL.LU R28, [R1+0x90] ;  /* 0x00009000011c7983 */ /* 0x000f280000300800 */
[----:B------:R-:W4:Y:S04]  /*8200*/  LDL.LU R15, [R1+0x8c] ;  /* 0x00008c00010f7983 */ /* 0x000f280000300800 */
[----:B0-----:R-:W4:Y:S04]  /*8210*/  LDL.LU R2, [R1+0x88] ;  /* 0x0000880001027983 */ /* 0x001f280000300800 */
[----:B------:R-:W4:Y:S04]  /*8220*/  LDL.LU R4, [R1+0x84] ;  /* 0x0000840001047983 */ /* 0x000f280000300800 */
[----:B------:R-:W4:Y:S04]  /*8230*/  LDL.LU R10, [R1+0x80] ;  /* 0x00008000010a7983 */ /* 0x000f280000300800 */
[----:B------:R-:W4:Y:S04]  /*8240*/  LDL.LU R17, [R1+0x7c] ;  /* 0x00007c0001117983 */ /* 0x000f280000300800 */
[----:B------:R-:W4:Y:S04]  /*8250*/  LDL.LU R11, [R1+0x78] ;  /* 0x00007800010b7983 */ /* 0x000f280000300800 */
[----:B------:R-:W4:Y:S04]  /*8260*/  LDL.LU R7, [R1+0x15c] ;  /* 0x00015c0001077983 */ /* 0x000f280000300800 */
[----:B------:R-:W4:Y:S04]  /*8270*/  LDL.LU R13, [R1+0x70] ;  /* 0x00007000010d7983 */ /* 0x000f280000300800 */
[----:B------:R-:W4:Y:S04]  /*8280*/  LDL.LU R12, [R1+0x14c] ;  /* 0x00014c00010c7983 */ /* 0x000f280000300800 */
[----:B------:R-:W4:Y:S01]  /*8290*/  LDL.LU R20, [R1+0x60] ;  /* 0x0000600001147983 */ /* 0x000f220000300800 */
[----:B-----5:R-:W-:-:S03]  /*82a0*/  SEL R19, R3, R5, !P6 ;  /* 0x0000000503137207 */ /* 0x020fc60007000000 */
[----:B------:R-:W5:Y:S01]  /*82b0*/  LDL.LU R5, [R1+0x14] ;  /* 0x0000140001057983 */ /* 0x000f620000300800 */
[----:B------:R-:W-:-:S03]  /*82c0*/  SEL R18, R3, R18, !P6 ;  /* 0x0000001203127207 */ /* 0x000fc60007000000 */
[----:B------:R0:W-:Y:S04]  /*82d0*/  STL [R1+0xbc], R19 ;  /* 0x0000bc1301007387 */ /* 0x0001e80000100800 */
[----:B0-----:R-:W5:Y:S04]  /*82e0*/  LDL.LU R19, [R1+0xf8] ;  /* 0x0000f80001137983 */ /* 0x001f680000300800 */
[----:B------:R0:W-:Y:S04]  /*82f0*/  STL [R1+0xb8], R18 ;  /* 0x0000b81201007387 */ /* 0x0001e80000100800 */
[----:B------:R-:W5:Y:S04]  /*8300*/  LDL.LU R23, [R1+0xf0] ;  /* 0x0000f00001177983 */ /* 0x000f680000300800 */
[----:B0-----:R-:W5:Y:S01]  /*8310*/  LDL.LU R18, [R1+0xb4] ;  /* 0x0000b40001127983 */ /* 0x001f620000300800 */
[----:B------:R-:W-:-:S03]  /*8320*/  SEL R25, R3, R25, !P6 ;  /* 0x0000001903197207 */ /* 0x000fc60007000000 */
[----:B------:R-:W5:Y:S01]  /*8330*/  LDL.LU R24, [R1+0x20] ;  /* 0x0000200001187983 */ /* 0x000f620000300800 */
[----:B------:R-:W-:-:S03]  /*8340*/  SEL R26, R3, R26, !P6 ;  /* 0x0000001a031a7207 */ /* 0x000fc60007000000 */
[----:B------:R0:W-:Y:S01]  /*8350*/  STL [R1+0xb0], R25 ;  /* 0x0000b01901007387 */ /* 0x0001e20000100800 */
[----:B------:R-:W-:-:S03]  /*8360*/  SEL R27, R3, R27, !P6 ;  /* 0x0000001b031b7207 */ /* 0x000fc60007000000 */
[----:B0-----:R-:W5:Y:S01]  /*8370*/  LDL.LU R25, [R1+0x6c4] ;  /* 0x0006c40001197983 */ /* 0x001f620000300800 */
[----:B------:R-:W-:-:S03]  /*8380*/  SEL R14, R3, R14, !P6 ;  /* 0x0000000e030e7207 */ /* 0x000fc60007000000 */
[----:B------:R0:W-:Y:S04]  /*8390*/  STL [R1+0xac], R26 ;  /* 0x0000ac1a01007387 */ /* 0x0001e80000100800 */
[----:B0-----:R-:W5:Y:S04]  /*83a0*/  LDL.LU R26, [R1+0x34] ;  /* 0x00003400011a7983 */ /* 0x001f680000300800 */
[----:B------:R0:W-:Y:S04]  /*83b0*/  STL [R1+0xa8], R27 ;  /* 0x0000a81b01007387 */ /* 0x0001e80000100800 */
[----:B0-----:R-:W5:Y:S04]  /*83c0*/  LDL.LU R27, [R1+0x38] ;  /* 0x00003800011b7983 */ /* 0x001f680000300800 */
[----:B------:R0:W-:Y:S04]  /*83d0*/  STL [R1+0xa4], R14 ;  /* 0x0000a40e01007387 */ /* 0x0001e80000100800 */
[----:B0-----:R-:W5:Y:S01]  /*83e0*/  LDL.LU R14, [R1+0x6c] ;  /* 0x00006c00010e7983 */ /* 0x001f620000300800 */
[----:B--2---:R-:W-:-:S05]  /*83f0*/  SEL R9, R3, R9, !P6 ;  /* 0x0000000903097207 */ /* 0x004fca0007000000 */
[----:B------:R0:W-:Y:S01]  /*8400*/  STL [R1+0xa0], R9 ;  /* 0x0000a00901007387 */ /* 0x0001e20000100800 */
[----:B------:R-:W-:-:S03]  /*8410*/  SEL R16, R3, R16, !P6 ;  /* 0x0000001003107207 */ /* 0x000fc60007000000 */
[----:B0-----:R-:W2:Y:S04]  /*8420*/  LDL.LU R9, [R1+0x58] ;  /* 0x0000580001097983 */ /* 0x001ea80000300800 */
[----:B------:R0:W-:Y:S04]  /*8430*/  STL [R1+0x9c], R16 ;  /* 0x00009c1001007387 */ /* 0x0001e80000100800 */
[----:B0-----:R-:W2:Y:S01]  /*8440*/  LDL.LU R16, [R1+0x54] ;  /* 0x0000540001107983 */ /* 0x001ea20000300800 */
[----:B------:R-:W-:-:S05]  /*8450*/  SEL R22, R3, R22, !P6 ;  /* 0x0000001603167207 */ /* 0x000fca0007000000 */
[----:B------:R0:W-:Y:S04]  /*8460*/  STL [R1+0x98], R22 ;  /* 0x0000981601007387 */ /* 0x0001e80000100800 */
[----:B0-----:R-:W2:Y:S01]  /*8470*/  LDL.LU R22, [R1+0x6c0] ;  /* 0x0006c00001167983 */ /* 0x001ea20000300800 */
[----:B---3--:R-:W-:-:S05]  /*8480*/  SEL R8, R3, R8, !P6 ;  /* 0x0000000803087207 */ /* 0x008fca0007000000 */
[----:B------:R0:W-:Y:S01]  /*8490*/  STL [R1+0x94], R8 ;  /* 0x0000940801007387 */ /* 0x0001e20000100800 */
[----:B----4-:R-:W-:-:S03]  /*84a0*/  SEL R28, R3, R28, !P6 ;  /* 0x0000001c031c7207 */ /* 0x010fc60007000000 */
[----:B0-----:R-:W3:Y:S01]  /*84b0*/  LDL.LU R8, [R1+0x6bc] ;  /* 0x0006bc0001087983 */ /* 0x001ee20000300800 */
[----:B------:R-:W-:-:S03]  /*84c0*/  SEL R15, R3, R15, !P6 ;  /* 0x0000000f030f7207 */ /* 0x000fc60007000000 */
[----:B------:R0:W-:Y:S01]  /*84d0*/  STL [R1+0x90], R28 ;  /* 0x0000901c01007387 */ /* 0x0001e20000100800 */
[C---:B------:R-:W-:Y:S02]  /*84e0*/  SEL R2, R3.reuse, R2, !P6 ;  /* 0x0000000203027207 */ /* 0x040fe40007000000 */
[C---:B------:R-:W-:Y:S01]  /*84f0*/  SEL R4, R3.reuse, R4, !P6 ;  /* 0x0000000403047207 */ /* 0x040fe20007000000 */
[----:B0-----:R-:W4:Y:S01]  /*8500*/  LDL.LU R28, [R1+0x6b8] ;  /* 0x0006b800011c7983 */ /* 0x001f220000300800 */
[----:B------:R-:W-:-:S03]  /*8510*/  SEL R10, R3, R10, !P6 ;  /* 0x0000000a030a7207 */ /* 0x000fc60007000000 */
[----:B------:R0:W-:Y:S01]  /*8520*/  STL [R1+0x8c], R15 ;  /* 0x00008c0f01007387 */ /* 0x0001e20000100800 */
[C---:B------:R-:W-:Y:S02]  /*8530*/  SEL R17, R3.reuse, R17, !P6 ;  /* 0x0000001103117207 */ /* 0x040fe40007000000 */
[C---:B------:R-:W-:Y:S01]  /*8540*/  SEL R11, R3.reuse, R11, !P6 ;  /* 0x0000000b030b7207 */ /* 0x040fe20007000000 */
[----:B0-----:R-:W3:Y:S04]  /*8550*/  LDL.LU R15, [R1+0x6b4] ;  /* 0x0006b400010f7983 */ /* 0x001ee80000300800 */
[----:B------:R0:W-:Y:S01]  /*8560*/  STL [R1+0x88], R2 ;  /* 0x0000880201007387 */ /* 0x0001e20000100800 */
[C---:B------:R-:W-:Y:S02]  /*8570*/  SEL R7, R3.reuse, R7, !P6 ;  /* 0x0000000703077207 */ /* 0x040fe40007000000 */
[C---:B------:R-:W-:Y:S01]  /*8580*/  SEL R13, R3.reuse, R13, !P6 ;  /* 0x0000000d030d7207 */ /* 0x040fe20007000000 */
[----:B0-----:R-:W3:Y:S04]  /*8590*/  LDL.LU R2, [R1+0x6b0] ;  /* 0x0006b00001027983 */ /* 0x001ee80000300800 */
[----:B------:R0:W-:Y:S01]  /*85a0*/  STL [R1+0x84], R4 ;  /* 0x0000840401007387 */ /* 0x0001e20000100800 */
[----:B------:R-:W-:-:S03]  /*85b0*/  SEL R12, R3, R12, !P6 ;  /* 0x0000000c030c7207 */ /* 0x000fc60007000000 */
[----:B0-----:R-:W3:Y:S04]  /*85c0*/  LDL.LU R4, [R1+0x6ac] ;  /* 0x0006ac0001047983 */ /* 0x001ee80000300800 */
[----:B------:R0:W-:Y:S01]  /*85d0*/  STL [R1+0x80], R10 ;  /* 0x0000800a01007387 */ /* 0x0001e20000100800 */
[----:B------:R-:W-:-:S03]  /*85e0*/  SEL R20, R3, R20, !P6 ;  /* 0x0000001403147207 */ /* 0x000fc60007000000 */
[----:B0-----:R-:W3:Y:S04]  /*85f0*/  LDL.LU R10, [R1+0x6a8] ;  /* 0x0006a800010a7983 */ /* 0x001ee80000300800 */
[----:B------:R0:W-:Y:S04]  /*8600*/  STL [R1+0x7c], R17 ;  /* 0x00007c1101007387 */ /* 0x0001e80000100800 */
[----:B0-----:R-:W3:Y:S04]  /*8610*/  LDL.LU R17, [R1+0x6a4] ;  /* 0x0006a40001117983 */ /* 0x001ee80000300800 */
[----:B------:R0:W-:Y:S04]  /*8620*/  STL [R1+0x78], R11 ;  /* 0x0000780b01007387 */ /* 0x0001e80000100800 */
[----:B0-----:R-:W3:Y:S04]  /*8630*/  LDL.LU R11, [R1+0x6a0] ;  /* 0x0006a000010b7983 */ /* 0x001ee80000300800 */
[----:B------:R0:W-:Y:S04]  /*8640*/  STL [R1+0x74], R7 ;  /* 0x0000740701007387 */ /* 0x0001e80000100800 */
[----:B0-----:R-:W3:Y:S01]  /*8650*/  LDL.LU R7, [R1+0x69c] ;  /* 0x00069c0001077983 */ /* 0x001ee20000300800 */
[----:B-----5:R-:W-:-:S03]  /*8660*/  SEL R18, R3, R18, !P6 ;  /* 0x0000001203127207 */ /* 0x020fc60007000000 */
[----:B------:R0:W-:Y:S01]  /*8670*/  STL [R1+0x70], R13 ;  /* 0x0000700d01007387 */ /* 0x0001e20000100800 */
[----:B------:R-:W-:-:S03]  /*8680*/  SEL R24, R3, R24, !P6 ;  /* 0x0000001803187207 */ /* 0x000fc60007000000 */
[----:B0-----:R-:W5:Y:S04]  /*8690*/  LDL.LU R13, [R1+0x698] ;  /* 0x00069800010d7983 */ /* 0x001f680000300800 */
[----:B------:R0:W-:Y:S04]  /*86a0*/  STL [R1+0x64], R12 ;  /* 0x0000640c01007387 */ /* 0x0001e80000100800 */
[----:B0-----:R-:W3:Y:S04]  /*86b0*/  LDL.LU R12, [R1+0x694] ;  /* 0x00069400010c7983 */ /* 0x001ee80000300800 */
[----:B------:R0:W-:Y:S01]  /*86c0*/  STL [R1+0x60], R20 ;  /* 0x0000601401007387 */ /* 0x0001e20000100800 */
[----:B------:R-:W-:-:S03]  /*86d0*/  SEL R26, R3, R26, !P6 ;  /* 0x0000001a031a7207 */ /* 0x000fc60007000000 */
        /* <DEDUP_REMOVED lines=12> */
[----:B0-----:R-:W4:Y:S01]  /*87a0*/  LDL.LU R14, [R1+0x688] ;  /* 0x00068800010e7983 */ /* 0x001f220000300800 */
[----:B--2---:R-:W-:-:S05]  /*87b0*/  SEL R9, R3, R9, !P6 ;  /* 0x0000000903097207 */ /* 0x004fca0007000000 */
[----:B------:R0:W-:Y:S01]  /*87c0*/  STL [R1+0x1c8], R9 ;  /* 0x0001c80901007387 */ /* 0x0001e20000100800 */
[----:B------:R-:W-:-:S03]  /*87d0*/  SEL R16, R3, R16, !P6 ;  /* 0x0000001003107207 */ /* 0x000fc60007000000 */
[----:B0-----:R-:W2:Y:S04]  /*87e0*/  LDL.LU R9, [R1+0x684] ;  /* 0x0006840001097983 */ /* 0x001ea80000300800 */
[----:B------:R0:W-:Y:S04]  /*87f0*/  STL [R1+0x1c4], R16 ;  /* 0x0001c41001007387 */ /* 0x0001e80000100800 */
[----:B0-----:R-:W2:Y:S01]  /*8800*/  LDL.LU R16, [R1+0x680] ;  /* 0x0006800001107983 */ /* 0x001ea20000300800 */
[C---:B-----5:R-:W-:Y:S02]  /*8810*/  SEL R13, R3.reuse, R13, !P6 ;  /* 0x0000000d030d7207 */ /* 0x060fe40007000000 */
[----:B---3--:R-:W-:-:S05]  /*8820*/  SEL R27, R3, R27, !P6 ;  /* 0x0000001b031b7207 */ /* 0x008fca0007000000 */
[----:B------:R0:W-:Y:S02]  /*8830*/  STL [R1+0x1c0], R27 ;  /* 0x0001c01b01007387 */ /* 0x0001e40000100800 */
[C---:B0-----:R-:W-:Y:S02]  /*8840*/  SEL R27, R3.reuse, R26, !P6 ;  /* 0x0000001a031b7207 */ /* 0x041fe40007000000 */
[----:B------:R-:W-:-:S03]  /*8850*/  SEL R26, R3, R24, !P6 ;  /* 0x00000018031a7207 */ /* 0x000fc60007000000 */
[----:B------:R-:W-:Y:S04]  /*8860*/  STL [R1+0x1e4], R27 ;  /* 0x0001e41b01007387 */ /* 0x000fe80000100800 */
[----:B------:R-:W-:Y:S01]  /*8870*/  STL [R1+0x1e0], R26 ;  /* 0x0001e01a01007387 */ /* 0x000fe20000100800 */
[C---:B--2---:R-:W-:Y:S02]  /*8880*/  SEL R24, R3.reuse, R16, !P6 ;  /* 0x0000001003187207 */ /* 0x044fe40007000000 */
[C---:B------:R-:W-:Y:S02]  /*8890*/  SEL R16, R3.reuse, R9, !P6 ;  /* 0x0000000903107207 */ /* 0x040fe40007000000 */
[C---:B----4-:R-:W-:Y:S01]  /*88a0*/  SEL R9, R3.reuse, R14, !P6 ;  /* 0x0000000e03097207 */ /* 0x050fe20007000000 */
[----:B------:R-:W-:Y:S01]  /*88b0*/  STL [R1+0x1d4], R24 ;  /* 0x0001d41801007387 */ /* 0x000fe20000100800 */
[----:B------:R-:W-:-:S03]  /*88c0*/  SEL R14, R3, R18, !P6 ;  /* 0x00000012030e7207 */ /* 0x000fc60007000000 */
[----:B------:R-:W-:Y:S04]  /*88d0*/  STL [R1+0x1d0], R16 ;  /* 0x0001d01001007387 */ /* 0x000fe80000100800 */
[----:B------:R0:W-:Y:S04]  /*88e0*/  STL [R1+0x1f4], R9 ;  /* 0x0001f40901007387 */ /* 0x0001e80000100800 */
[----:B------:R-:W-:Y:S01]  /*88f0*/  STL [R1+0x1f0], R14 ;  /* 0x0001f00e01007387 */ /* 0x000fe20000100800 */
[C---:B0-----:R-:W-:Y:S02]  /*8900*/  SEL R9, R3.reuse, R7, !P6 ;  /* 0x0000000703097207 */ /* 0x041fe40007000000 */
[C---:B------:R-:W-:Y:S01]  /*8910*/  SEL R7, R3.reuse, R11, !P6 ;  /* 0x0000000b03077207 */ /* 0x040fe20007000000 */
[----:B------:R-:W-:Y:S01]  /*8920*/  STL [R1+0x1ec], R13 ;  /* 0x0001ec0d01007387 */ /* 0x000fe20000100800 */
[----:B------:R-:W-:-:S03]  /*8930*/  SEL R11, R3, R17, !P6 ;  /* 0x00000011030b7207 */ /* 0x000fc60007000000 */
[----:B------:R0:W-:Y:S04]  /*8940*/  STL [R1+0x1e8], R9 ;  /* 0x0001e80901007387 */ /* 0x0001e80000100800 */
[----:B------:R1:W-:Y:S01]  /*8950*/  STL [R1+0x204], R7 ;  /* 0x0002040701007387 */ /* 0x0003e20000100800 */
[----:B0-----:R-:W-:-:S03]  /*8960*/  SEL R9, R3, R10, !P6 ;  /* 0x0000000a03097207 */ /* 0x001fc60007000000 */
[----:B------:R-:W-:Y:S01]  /*8970*/  STL [R1+0x200], R11 ;  /* 0x0002000b01007387 */ /* 0x000fe20000100800 */
[----:B-1----:R-:W-:-:S03]  /*8980*/  SEL R7, R3, R4, !P6 ;  /* 0x0000000403077207 */ /* 0x002fc60007000000 */
[----:B------:R-:W-:Y:S04]  /*8990*/  STL [R1+0x1fc], R9 ;  /* 0x0001fc0901007387 */ /* 0x000fe80000100800 */
[----:B------:R-:W-:Y:S04]  /*89a0*/  STL [R1+0x1f8], R7 ;  /* 0x0001f80701007387 */ /* 0x000fe80000100800 */
[----:B------:R-:W2:Y:S01]  /*89b0*/  LDL.LU R26, [R1+0x1ac] ;  /* 0x0001ac00011a7983 */ /* 0x000ea20000300800 */
[C---:B------:R-:W-:Y:S02]  /*89c0*/  SEL R4, R3.reuse, R2, !P6 ;  /* 0x0000000203047207 */ /* 0x040fe40007000000 */
[----:B------:R-:W-:-:S03]  /*89d0*/  SEL R2, R3, R15, !P6 ;  /* 0x0000000f03027207 */ /* 0x000fc60007000000 */
[----:B------:R0:W-:Y:S01]  /*89e0*/  STL [R1+0x214], R4 ;  /* 0x0002140401007387 */ /* 0x0001e20000100800 */
[----:B------:R-:W-:-:S03]  /*89f0*/  SEL R20, R3, R20, !P6 ;  /* 0x0000001403147207 */ /* 0x000fc60007000000 */
[----:B------:R1:W-:Y:S01]  /*8a00*/  STL [R1+0x210], R2 ;  /* 0x0002100201007387 */ /* 0x0003e20000100800 */
[----:B------:R-:W-:-:S03]  /*8a10*/  @!P3 IMAD.MOV R21, RZ, RZ, -R21 ;  /* 0x000000ffff15b224 */ /* 0x000fc600078e0a15 */
[----:B------:R-:W3:Y:S01]  /*8a20*/  LDL.LU R13, [R1+0x1c] ;  /* 0x00001c00010d7983 */ /* 0x000ee20000300800 */
[C---:B0-----:R-:W-:Y:S02]  /*8a30*/  SEL R4, R3.reuse, R28, !P6 ;  /* 0x0000001c03047207 */ /* 0x041fe40007000000 */
[----:B-1----:R-:W-:-:S03]  /*8a40*/  SEL R2, R3, R8, !P6 ;  /* 0x0000000803027207 */ /* 0x002fc60007000000 */
[----:B------:R0:W-:Y:S01]  /*8a50*/  STL [R1+0x20c], R4 ;  /* 0x00020c0401007387 */ /* 0x0001e20000100800 */
[C---:B------:R-:W-:Y:S01]  /*8a60*/  SEL R7, R3.reuse, R25, !P6 ;  /* 0x0000001903077207 */ /* 0x040fe20007000000 */
[----:B------:R-:W-:Y:S02]  /*8a70*/  @!P5 IMAD.MOV R6, RZ, RZ, -R6 ;  /* 0x000000ffff06d224 */ /* 0x000fe400078e0a06 */
[----:B------:R1:W-:Y:S04]  /*8a80*/  STL [R1+0x208], R2 ;  /* 0x0002080201007387 */ /* 0x0003e80000100800 */
[----:B------:R-:W4:Y:S01]  /*8a90*/  LDL.LU R24, [R1+0x18] ;  /* 0x0000180001187983 */ /* 0x000f220000300800 */
[----:B0-----:R-:W-:Y:S01]  /*8aa0*/  SEL R4, R3, R22, !P6 ;  /* 0x0000001603047207 */ /* 0x001fe20007000000 */
[----:B-1----:R-:W-:-:S04]  /*8ab0*/  IMAD R2, R20, UR5, RZ ;  /* 0x0000000514027c24 */ /* 0x002fc8000f8e02ff */
[----:B------:R0:W-:Y:S01]  /*8ac0*/  STL [R1+0x224], R4 ;  /* 0x0002240401007387 */ /* 0x0001e20000100800 */
[C---:B------:R-:W-:Y:S02]  /*8ad0*/  SEL R29, R3.reuse, R29, !P6 ;  /* 0x0000001d031d7207 */ /* 0x040fe40007000000 */
[C---:B------:R-:W-:Y:S01]  /*8ae0*/  SEL R12, R3.reuse, R12, !P6 ;  /* 0x0000000c030c7207 */ /* 0x040fe20007000000 */
[----:B------:R-:W5:Y:S01]  /*8af0*/  LDL.LU R17, [R1+0x10] ;  /* 0x0000100001117983 */ /* 0x000f620000300800 */
[C---:B------:R-:W-:Y:S02]  /*8b00*/  SEL R5, R3.reuse, R5, !P6 ;  /* 0x0000000503057207 */ /* 0x040fe40007000000 */
[C---:B------:R-:W-:Y:S01]  /*8b10*/  SEL R19, R3.reuse, R19, !P6 ;  /* 0x0000001303137207 */ /* 0x040fe20007000000 */
[----:B------:R1:W-:Y:S01]  /*8b20*/  STL [R1+0x220], R7 ;  /* 0x0002200701007387 */ /* 0x0003e20000100800 */
[C---:B0-----:R-:W-:Y:S02]  /*8b30*/  SEL R4, R3.reuse, R21, !P6 ;  /* 0x0000001503047207 */ /* 0x041fe40007000000 */
[C---:B------:R-:W-:Y:S01]  /*8b40*/  SEL R23, R3.reuse, R23, !P6 ;  /* 0x0000001703177207 */ /* 0x040fe20007000000 */
[----:B------:R-:W-:Y:S01]  /*8b50*/  STL [R1+0x15c], R2 ;  /* 0x00015c0201007387 */ /* 0x000fe20000100800 */
[----:B------:R-:W-:-:S03]  /*8b60*/  SEL R3, R3, R6, !P6 ;  /* 0x0000000603037207 */ /* 0x000fc60007000000 */
[----:B------:R-:W5:Y:S01]  /*8b70*/  LDL.LU R9, [R1+0xc] ;  /* 0x00000c0001097983 */ /* 0x000f620000300800 */
[----:B------:R-:W-:-:S03]  /*8b80*/  IMAD R8, R12, UR5, RZ ;  /* 0x000000050c087c24 */ /* 0x000fc6000f8e02ff */
[----:B------:R0:W-:Y:S04]  /*8b90*/  STL [R1+0x21c], R4 ;  /* 0x00021c0401007387 */ /* 0x0001e80000100800 */
[----:B-1----:R-:W5:Y:S04]  /*8ba0*/  LDL.LU R7, [R1+0x8] ;  /* 0x0000080001077983 */ /* 0x002f680000300800 */
[----:B------:R-:W5:Y:S01]  /*8bb0*/  LDL.LU R14, [R1+0x4] ;  /* 0x00000400010e7983 */ /* 0x000f620000300800 */
[----:B------:R-:W-:-:S03]  /*8bc0*/  IMAD R6, R23, UR5, RZ ;  /* 0x0000000517067c24 */ /* 0x000fc6000f8e02ff */
[----:B------:R1:W-:Y:S01]  /*8bd0*/  STL [R1+0x218], R3 ;  /* 0x0002180301007387 */ /* 0x0003e20000100800 */
[----:B0-----:R-:W-:-:S03]  /*8be0*/  IMAD R4, R19, UR5, RZ ;  /* 0x0000000513047c24 */ /* 0x001fc6000f8e02ff */
[----:B------:R-:W5:Y:S01]  /*8bf0*/  LDL.LU R16, [R1] ;  /* 0x0000000001107983 */ /* 0x000f620000300800 */
[----:B-1----:R-:W-:-:S03]  /*8c00*/  IMAD R3, R5, UR5, RZ ;  /* 0x0000000505037c24 */ /* 0x002fc6000f8e02ff */
[----:B------:R-:W-:Y:S04]  /*8c10*/  STL [R1+0x14c], R8 ;  /* 0x00014c0801007387 */ /* 0x000fe80000100800 */
[----:B------:R-:W-:Y:S04]  /*8c20*/  STL [R1+0x1bc], R3 ;  /* 0x0001bc0301007387 */ /* 0x000fe80000100800 */
[----:B------:R0:W-:Y:S04]  /*8c30*/  STL [R1+0x1b8], R4 ;  /* 0x0001b80401007387 */ /* 0x0001e80000100800 */
[----:B------:R1:W-:Y:S04]  /*8c40*/  STL [R1+0x1b4], R6 ;  /* 0x0001b40601007387 */ /* 0x0003e80000100800 */
[----:B------:R-:W5:Y:S04]  /*8c50*/  LDL.LU R18, [R1+0x28] ;  /* 0x0000280001127983 */ /* 0x000f680000300800 */
[----:B------:R-:W5:Y:S01]  /*8c60*/  LDL.LU R27, [R1+0x2c] ;  /* 0x00002c00011b7983 */ /* 0x000f620000300800 */
[----:B--2---:R-:W-:Y:S01]  /*8c70*/  IMAD R12, R26, UR6, RZ ;  /* 0x000000061a0c7c24 */ /* 0x004fe2000f8e02ff */
[----:B------:R-:W-:-:S02]  /*8c80*/  IADD3 R2, P2, PT, R2, UR10, RZ ;  /* 0x0000000a02027c10 */ /* 0x000fc4000ff5e0ff */
[----:B------:R-:W2:Y:S01]  /*8c90*/  LDL.LU R26, [R1+0x30] ;  /* 0x00003000011a7983 */ /* 0x000ea20000300800 */
[----:B------:R-:W-:Y:S01]  /*8ca0*/  IADD3 R5, P3, PT, R6, UR10, RZ ;  /* 0x0000000a06057c10 */ /* 0x000fe2000ff7e0ff */
[----:B---3--:R-:W-:Y:S01]  /*8cb0*/  IMAD R13, R13, UR5, RZ ;  /* 0x000000050d0d7c24 */ /* 0x008fe2000f8e02ff */
[----:B------:R-:W-:Y:S01]  /*8cc0*/  R2UR UR18, R2 ;  /* 0x00000000021272ca */ /* 0x000fe200000e0000 */
[----:B------:R-:W-:Y:S01]  /*8cd0*/  STL [R1+0x610], R12 ;  /* 0x0006100c01007387 */ /* 0x000fe20000100800 */
[----:B------:R-:W-:Y:S01]  /*8ce0*/  IADD3 R2, P1, PT, R8, UR10, RZ ;  /* 0x0000000a08027c10 */ /* 0x000fe2000ff3e0ff */
[----:B------:R-:W-:Y:S01]  /*8cf0*/  IMAD R29, R29, UR5, RZ ;  /* 0x000000051d1d7c24 */ /* 0x000fe2000f8e02ff */
[----:B0-----:R-:W-:Y:S01]  /*8d00*/  IADD3 R4, P4, PT, R4, UR10, RZ ;  /* 0x0000000a04047c10 */ /* 0x001fe2000ff9e0ff */
[----:B------:R-:W-:Y:S01]  /*8d10*/  STL [R1+0x614], R13 ;  /* 0x0006140d01007387 */ /* 0x000fe20000100800 */
[----:B----4-:R-:W-:Y:S01]  /*8d20*/  IMAD R11, R24, UR5, RZ ;  /* 0x00000005180b7c24 */ /* 0x010fe2000f8e02ff */
[----:B------:R-:W-:-:S02]  /*8d30*/  IADD3 R3, P0, PT, R3, UR10, RZ ;  /* 0x0000000a03037c10 */ /* 0x000fc4000ff1e0ff */
[----:B------:R-:W3:Y:S01]  /*8d40*/  LDL.LU R24, [R1+0x3c] ;  /* 0x00003c0001187983 */ /* 0x000ee20000300800 */
[----:B------:R-:W0:Y:S03]  /*8d50*/  LDCU UR6, c[0x0][0x3ac] ;  /* 0x00007580ff0677ac */ /* 0x000e260008000800 */
[----:B------:R-:W-:Y:S01]  /*8d60*/  STL [R1+0x618], R11 ;  /* 0x0006180b01007387 */ /* 0x000fe20000100800 */
[----:B-----5:R-:W-:Y:S01]  /*8d70*/  IMAD R10, R17, UR5, RZ ;  /* 0x00000005110a7c24 */ /* 0x020fe2000f8e02ff */
[----:B------:R-:W-:-:S04]  /*8d80*/  R2UR UR14, R5 ;  /* 0x00000000050e72ca */ /* 0x000fc800000e0000 */
[----:B------:R-:W-:Y:S01]  /*8d90*/  STL [R1+0x61c], R10 ;  /* 0x00061c0a01007387 */ /* 0x000fe20000100800 */
[----:B------:R-:W-:Y:S02]  /*8da0*/  IMAD R9, R9, UR5, RZ ;  /* 0x0000000509097c24 */ /* 0x000fe4000f8e02ff */
[----:B------:R-:W-:-:S03]  /*8db0*/  IMAD R8, R7, UR5, RZ ;  /* 0x0000000507087c24 */ /* 0x000fc6000f8e02ff */
[----:B------:R-:W-:Y:S01]  /*8dc0*/  STL [R1+0x620], R9 ;  /* 0x0006200901007387 */ /* 0x000fe20000100800 */
[----:B------:R-:W-:-:S03]  /*8dd0*/  IMAD R7, R14, UR5, RZ ;  /* 0x000000050e077c24 */ /* 0x000fc6000f8e02ff */
[----:B------:R4:W-:Y:S01]  /*8de0*/  STL [R1+0x624], R8 ;  /* 0x0006240801007387 */ /* 0x0009e20000100800 */
[----:B------:R-:W-:-:S03]  /*8df0*/  IMAD R5, R0, UR5, RZ ;  /* 0x0000000500057c24 */ /* 0x000fc6000f8e02ff */
[----:B------:R-:W-:Y:S01]  /*8e00*/  STL [R1+0x628], R7 ;  /* 0x0006280701007387 */ /* 0x000fe20000100800 */
[----:B-1----:R-:W-:-:S03]  /*8e10*/  IMAD R6, R16, UR5, RZ ;  /* 0x0000000510067c24 */ /* 0x002fc6000f8e02ff */
[----:B------:R-:W5:Y:S01]  /*8e20*/  LDL.LU R14, [R1+0x40] ;  /* 0x00004000010e7983 */ /* 0x000f620000300800 */
[----:B------:R-:W-:-:S03]  /*8e30*/  R2UR UR15, R4 ;  /* 0x00000000040f72ca */ /* 0x000fc600000e0000 */
[----:B------:R-:W5:Y:S01]  /*8e40*/  LDL.LU R15, [R1+0x4c] ;  /* 0x00004c00010f7983 */ /* 0x000f620000300800 */
[----:B------:R-:W-:-:S03]  /*8e50*/  R2UR UR16, R3 ;  /* 0x00000000031072ca */ /* 0x000fc600000e0000 */
[----:B------:R-:W5:Y:S04]  /*8e60*/  LDL.LU R16, [R1+0x50] ;  /* 0x0000500001107983 */ /* 0x000f680000300800 */
[----:B------:R-:W-:Y:S04]  /*8e70*/  STL [R1+0x62c], R6 ;  /* 0x00062c0601007387 */ /* 0x000fe80000100800 */
[----:B------:R-:W-:Y:S01]  /*8e80*/  STL [R1+0x630], R29 ;  /* 0x0006301d01007387 */ /* 0x000fe20000100800 */
[----:B------:R-:W-:-:S03]  /*8e90*/  R2UR UR17, R2 ;  /* 0x00000000021172ca */ /* 0x000fc600000e0000 */
[----:B------:R-:W-:Y:S01]  /*8ea0*/  STL [R1+0x634], R5 ;  /* 0x0006340501007387 */ /* 0x000fe20000100800 */
[----:B------:R-:W-:-:S03]  /*8eb0*/  IMAD R4, R18, UR5, RZ ;  /* 0x0000000512047c24 */ /* 0x000fc6000f8e02ff */
[----:B------:R-:W5:Y:S01]  /*8ec0*/  LDL.LU R17, [R1+0x5c] ;  /* 0x00005c0001117983 */ /* 0x000f620000300800 */
[----:B------:R-:W-:-:S03]  /*8ed0*/  IMAD R3, R27, UR5, RZ ;  /* 0x000000051b037c24 */ /* 0x000fc6000f8e02ff */
[----:B------:R-:W5:Y:S04]  /*8ee0*/  LDL.LU R18, [R1+0x68] ;  /* 0x0000680001127983 */ /* 0x000f680000300800 */
[----:B------:R-:W-:Y:S04]  /*8ef0*/  STL [R1+0x638], R4 ;  /* 0x0006380401007387 */ /* 0x000fe80000100800 */
[----:B------:R-:W5:Y:S04]  /*8f00*/  LDL.LU R20, [R1+0xec] ;  /* 0x0000ec0001147983 */ /* 0x000f680000300800 */
[----:B------:R-:W5:Y:S04]  /*8f10*/  LDL.LU R21, [R1+0x148] ;  /* 0x0001480001157983 */ /* 0x000f680000300800 */
[----:B------:R-:W-:Y:S04]  /*8f20*/  STL [R1+0x63c], R3 ;  /* 0x00063c0301007387 */ /* 0x000fe80000100800 */
[----:B------:R-:W5:Y:S04]  /*8f30*/  LDL.LU R23, [R1+0x174] ;  /* 0x0001740001177983 */ /* 0x000f680000300800 */
[----:B------:R-:W5:Y:S01]  /*8f40*/  LDL.LU R25, [R1+0x19c] ;  /* 0x00019c0001197983 */ /* 0x000f620000300800 */
[----:B--2---:R-:W-:-:S05]  /*8f50*/  IMAD R2, R26, UR5, RZ ;  /* 0x000000051a027c24 */ /* 0x004fca000f8e02ff */
[----:B------:R1:W-:Y:S04]  /*8f60*/  STL [R1+0x640], R2 ;  /* 0x0006400201007387 */ /* 0x0003e80000100800 */
[----:B------:R-:W2:Y:S04]  /*8f70*/  LDL.LU R28, [R1+0x1a4] ;  /* 0x0001a400011c7983 */ /* 0x000ea80000300800 */
[----:B----4-:R-:W1:Y:S04]  /*8f80*/  LDL.LU R8, [R1+0x1a8] ;  /* 0x0001a80001087983 */ /* 0x010e680000300800 */
        /* <DEDUP_REMOVED lines=8> */
[----:B---3--:R-:W-:-:S03]  /*9010*/  IMAD R0, R24, UR5, RZ ;  /* 0x0000000518007c24 */ /* 0x008fc6000f8e02ff */
[----:B------:R-:W3:Y:S04]  /*9020*/  LDL.LU R26, [R1+0x17c] ;  /* 0x00017c00011a7983 */ /* 0x000ee80000300800 */
[----:B------:R-:W3:Y:S04]  /*9030*/  LDL.LU R24, [R1+0x178] ;  /* 0x0001780001187983 */ /* 0x000ee80000300800 */
[----:B------:R4:W-:Y:S01]  /*9040*/  STL [R1+0x644], R0 ;  /* 0x0006440001007387 */ /* 0x0009e20000100800 */
[----:B-----5:R-:W-:Y:S02]  /*9050*/  IMAD R14, R14, UR5, RZ ;  /* 0x000000050e0e7c24 */ /* 0x020fe4000f8e02ff */
[----:B------:R-:W-:-:S03]  /*9060*/  IMAD R15, R15, UR5, RZ ;  /* 0x000000050f0f7c24 */ /* 0x000fc6000f8e02ff */
[----:B------:R-:W-:Y:S01]  /*9070*/  STL [R1+0x648], R14 ;  /* 0x0006480e01007387 */ /* 0x000fe20000100800 */
[----:B------:R-:W-:-:S03]  /*9080*/  IMAD R16, R16, UR5, RZ ;  /* 0x0000000510107c24 */ /* 0x000fc6000f8e02ff */
[----:B------:R-:W-:Y:S04]  /*9090*/  STL [R1+0x64c], R15 ;  /* 0x00064c0f01007387 */ /* 0x000fe80000100800 */
[----:B------:R-:W-:Y:S01]  /*90a0*/  STL [R1+0x650], R16 ;  /* 0x0006501001007387 */ /* 0x000fe20000100800 */
[----:B------:R-:W-:Y:S02]  /*90b0*/  IMAD R17, R17, UR5, RZ ;  /* 0x0000000511117c24 */ /* 0x000fe4000f8e02ff */
[----:B------:R-:W-:-:S03]  /*90c0*/  IMAD R18, R18, UR5, RZ ;  /* 0x0000000512127c24 */ /* 0x000fc6000f8e02ff */
[----:B------:R-:W-:Y:S01]  /*90d0*/  STL [R1+0x654], R17 ;  /* 0x0006541101007387 */ /* 0x000fe20000100800 */
[----:B------:R-:W-:-:S03]  /*90e0*/  IMAD R20, R20, UR5, RZ ;  /* 0x0000000514147c24 */ /* 0x000fc6000f8e02ff */
[----:B------:R-:W-:Y:S01]  /*90f0*/  STL [R1+0x658], R18 ;  /* 0x0006581201007387 */ /* 0x000fe20000100800 */
[----:B------:R-:W-:-:S03]  /*9100*/  IMAD R21, R21, UR5, RZ ;  /* 0x0000000515157c24 */ /* 0x000fc6000f8e02ff */
[----:B------:R-:W-:Y:S01]  /*9110*/  STL [R1+0x65c], R20 ;  /* 0x00065c1401007387 */ /* 0x000fe20000100800 */
[----:B------:R-:W-:-:S03]  /*9120*/  IMAD R23, R23, UR5, RZ ;  /* 0x0000000517177c24 */ /* 0x000fc6000f8e02ff */
[----:B------:R-:W-:Y:S01]  /*9130*/  STL [R1+0x660], R21 ;  /* 0x0006601501007387 */ /* 0x000fe20000100800 */
[----:B------:R-:W-:-:S03]  /*9140*/  IMAD R25, R25, UR5, RZ ;  /* 0x0000000519197c24 */ /* 0x000fc6000f8e02ff */
[----:B------:R-:W-:Y:S04]  /*9150*/  STL [R1+0x664], R23 ;  /* 0x0006641701007387 */ /* 0x000fe80000100800 */
[----:B------:R-:W-:Y:S01]  /*9160*/  STL [R1+0x668], R25 ;  /* 0x0006681901007387 */ /* 0x000fe20000100800 */
[----:B--2---:R-:W-:Y:S02]  /*9170*/  IMAD R28, R28, UR5, RZ ;  /* 0x000000051c1c7c24 */ /* 0x004fe4000f8e02ff */
[----:B-1----:R-:W-:-:S03]  /*9180*/  IMAD R2, R8, UR5, RZ ;  /* 0x0000000508027c24 */ /* 0x002fc6000f8e02ff */
[----:B------:R-:W-:Y:S01]  /*9190*/  STL [R1+0x66c], R28 ;  /* 0x00066c1c01007387 */ /* 0x000fe20000100800 */
[----:B----4-:R-:W-:-:S03]  /*91a0*/  IMAD R0, R9, UR5, RZ ;  /* 0x0000000509007c24 */ /* 0x010fc6000f8e02ff */
[----:B------:R1:W-:Y:S01]  /*91b0*/  STL [R1], R2 ;  /* 0x0000000201007387 */ /* 0x0003e20000100800 */
[----:B------:R-:W-:-:S03]  /*91c0*/  IMAD R3, R10, UR5, RZ ;  /* 0x000000050a037c24 */ /* 0x000fc6000f8e02ff */
[----:B------:R2:W-:Y:S04]  /*91d0*/  STL [R1+0x4], R0 ;  /* 0x0000040001007387 */ /* 0x0005e80000100800 */
[----:B------:R4:W-:Y:S01]  /*91e0*/  STL [R1+0x8], R3 ;  /* 0x0000080301007387 */ /* 0x0009e20000100800 */
[----:B-1----:R-:W-:Y:S02]  /*91f0*/  IMAD R2, R11, UR5, RZ ;  /* 0x000000050b027c24 */ /* 0x002fe4000f8e02ff */
[----:B--2---:R-:W-:-:S03]  /*9200*/  IMAD R0, R13, UR5, RZ ;  /* 0x000000050d007c24 */ /* 0x004fc6000f8e02ff */
[----:B------:R1:W-:Y:S01]  /*9210*/  STL [R1+0xc], R2 ;  /* 0x00000c0201007387 */ /* 0x0003e20000100800 */
[----:B----4-:R-:W-:-:S03]  /*9220*/  IMAD R3, R12, UR5, RZ ;  /* 0x000000050c037c24 */ /* 0x010fc6000f8e02ff */
[----:B------:R2:W-:Y:S04]  /*9230*/  STL [R1+0x10], R0 ;  /* 0x0000100001007387 */ /* 0x0005e80000100800 */
[----:B------:R4:W-:Y:S01]  /*9240*/  STL [R1+0x18], R3 ;  /* 0x0000180301007387 */ /* 0x0009e20000100800 */
[----:B-1----:R-:W-:Y:S02]  /*9250*/  IMAD R2, R19, UR5, RZ ;  /* 0x0000000513027c24 */ /* 0x002fe4000f8e02ff */
[----:B--2---:R-:W-:-:S03]  /*9260*/  IMAD R0, R22, UR5, RZ ;  /* 0x0000000516007c24 */ /* 0x004fc6000f8e02ff */
[----:B------:R3:W-:Y:S01]  /*9270*/  STL [R1+0x1c], R2 ;  /* 0x00001c0201007387 */ /* 0x0007e20000100800 */
[----:B----4-:R-:W-:-:S03]  /*9280*/  IMAD R3, R27, UR5, RZ ;  /* 0x000000051b037c24 */ /* 0x010fc6000f8e02ff */
[----:B------:R1:W-:Y:S04]  /*9290*/  STL [R1+0x20], R0 ;  /* 0x0000200001007387 */ /* 0x0003e80000100800 */
[----:B------:R-:W-:Y:S04]  /*92a0*/  STL [R1+0x24], R3 ;  /* 0x0000240301007387 */ /* 0x000fe80000100800 */
[----:B------:R-:W2:Y:S01]  /*92b0*/  LDL.LU R28, [R1+0x168] ;  /* 0x00016800011c7983 */ /* 0x000ea20000300800 */
[----:B---3--:R-:W-:Y:S02]  /*92c0*/  IMAD R2, R26, UR5, RZ ;  /* 0x000000051a027c24 */ /* 0x008fe4000f8e02ff */
[----:B-1----:R-:W-:-:S03]  /*92d0*/  IMAD R0, R24, UR5, RZ ;  /* 0x0000000518007c24 */ /* 0x002fc6000f8e02ff */
[----:B------:R-:W-:Y:S04]  /*92e0*/  STL [R1+0x28], R2 ;  /* 0x0000280201007387 */ /* 0x000fe80000100800 */
[----:B--2---:R1:W-:Y:S04]  /*92f0*/  STL [R1+0x678], R28 ;  /* 0x0006781c01007387 */ /* 0x0043e80000100800 */
[----:B------:R-:W-:Y:S04]  /*9300*/  STL [R1+0x2c], R0 ;  /* 0x00002c0001007387 */ /* 0x000fe80000100800 */
[----:B-1----:R-:W2:Y:S04]  /*9310*/  LDL.LU R28, [R1+0x16c] ;  /* 0x00016c00011c7983 */ /* 0x002ea80000300800 */
[----:B--2---:R1:W-:Y:S04]  /*9320*/  STL [R1+0x67c], R28 ;  /* 0x00067c1c01007387 */ /* 0x0043e80000100800 */
[----:B-1----:R-:W2:Y:S04]  /*9330*/  LDL.LU R28, [R1+0x170] ;  /* 0x00017000011c7983 */ /* 0x002ea80000300800 */
[----:B------:R-:W3:Y:S04]  /*9340*/  LDL.LU R25, [R1+0x164] ;  /* 0x0001640001197983 */ /* 0x000ee80000300800 */
[----:B------:R-:W4:Y:S04]  /*9350*/  LDL.LU R23, [R1+0x160] ;  /* 0x0001600001177983 */ /* 0x000f280000300800 */
[----:B------:R-:W5:Y:S04]  /*9360*/  LDL.LU R21, [R1+0x158] ;  /* 0x0001580001157983 */ /* 0x000f680000300800 */
[----:B------:R-:W3:Y:S04]  /*9370*/  LDL.LU R20, [R1+0x154] ;  /* 0x0001540001147983 */ /* 0x000ee80000300800 */
        /* <DEDUP_REMOVED lines=23> */
[----:B------:R-:W3:Y:S01]  /*94f0*/  LDL.LU R24, [R1+0xe0] ;  /* 0x0000e00001187983 */ /* 0x000ee20000300800 */
[----:B--2---:R-:W-:-:S05]  /*9500*/  IMAD R28, R28, UR5, RZ ;  /* 0x000000051c1c7c24 */ /* 0x004fca000f8e02ff */
[----:B------:R1:W-:Y:S04]  /*9510*/  STL [R1+0x30], R28 ;  /* 0x0000301c01007387 */ /* 0x0003e80000100800 */
[----:B-1----:R-:W2:Y:S02]  /*9520*/  LDL.LU R28, [R1+0x67c] ;  /* 0x00067c00011c7983 */ /* 0x002ea40000300800 */
[----:B--2---:R-:W-:-:S05]  /*9530*/  IMAD R28, R28, UR5, RZ ;  /* 0x000000051c1c7c24 */ /* 0x004fca000f8e02ff */
[----:B------:R1:W-:Y:S04]  /*9540*/  STL [R1+0x34], R28 ;  /* 0x0000341c01007387 */ /* 0x0003e80000100800 */
[----:B-1----:R-:W2:Y:S01]  /*9550*/  LDL.LU R28, [R1+0x678] ;  /* 0x00067800011c7983 */ /* 0x002ea20000300800 */
[----:B---3--:R-:W-:Y:S02]  /*9560*/  IMAD R0, R0, UR5, RZ ;  /* 0x0000000500007c24 */ /* 0x008fe4000f8e02ff */
[----:B--2---:R-:W-:-:S05]  /*9570*/  IMAD R28, R28, UR5, RZ ;  /* 0x000000051c1c7c24 */ /* 0x004fca000f8e02ff */
[----:B------:R1:W-:Y:S02]  /*9580*/  STL [R1+0x38], R28 ;  /* 0x0000381c01007387 */ /* 0x0003e40000100800 */
[----:B-1----:R-:W-:Y:S02]  /*9590*/  IMAD R28, R25, UR5, RZ ;  /* 0x00000005191c7c24 */ /* 0x002fe4000f8e02ff */
[----:B----4-:R-:W-:Y:S02]  /*95a0*/  IMAD R25, R23, UR5, RZ ;  /* 0x0000000517197c24 */ /* 0x010fe4000f8e02ff */
[----:B-----5:R-:W-:Y:S02]  /*95b0*/  IMAD R23, R21, UR5, RZ ;  /* 0x0000000515177c24 */ /* 0x020fe4000f8e02ff */
[----:B------:R-:W-:Y:S01]  /*95c0*/  IMAD R21, R20, UR5, RZ ;  /* 0x0000000514157c24 */ /* 0x000fe2000f8e02ff */
[----:B------:R-:W-:Y:S01]  /*95d0*/  STL [R1+0x3c], R28 ;  /* 0x00003c1c01007387 */ /* 0x000fe20000100800 */
[----:B------:R-:W-:-:S02]  /*95e0*/  IMAD R20, R18, UR5, RZ ;  /* 0x0000000512147c24 */ /* 0x000fc4000f8e02ff */
[----:B------:R-:W-:Y:S01]  /*95f0*/  IMAD R18, R17, UR5, RZ ;  /* 0x0000000511127c24 */ /* 0x000fe2000f8e02ff */
[----:B------:R-:W-:Y:S01]  /*9600*/  STL [R1+0x40], R25 ;  /* 0x0000401901007387 */ /* 0x000fe20000100800 */
[----:B------:R-:W-:Y:S02]  /*9610*/  IMAD R17, R16, UR5, RZ ;  /* 0x0000000510117c24 */ /* 0x000fe4000f8e02ff */
[----:B------:R-:W-:Y:S01]  /*9620*/  IMAD R16, R15, UR5, RZ ;  /* 0x000000050f107c24 */ /* 0x000fe2000f8e02ff */
[----:B------:R-:W-:Y:S01]  /*9630*/  STL [R1+0x44], R23 ;  /* 0x0000441701007387 */ /* 0x000fe20000100800 */
[----:B------:R-:W-:-:S03]  /*9640*/  IMAD R15, R14, UR5, RZ ;  /* 0x000000050e0f7c24 */ /* 0x000fc6000f8e02ff */
[----:B------:R-:W-:Y:S04]  /*9650*/  STL [R1+0x48], R21 ;  /* 0x0000481501007387 */ /* 0x000fe80000100800 */
[----:B------:R-:W-:Y:S01]  /*9660*/  STL [R1+0x4c], R20 ;  /* 0x00004c1401007387 */ /* 0x000fe20000100800 */
[----:B------:R-:W-:-:S03]  /*9670*/  IMAD R14, R2, UR5, RZ ;  /* 0x00000005020e7c24 */ /* 0x000fc6000f8e02ff */
[----:B------:R-:W-:Y:S01]  /*9680*/  STL [R1+0x50], R18 ;  /* 0x0000501201007387 */ /* 0x000fe20000100800 */
[----:B------:R-:W-:-:S03]  /*9690*/  IMAD R2, R3, UR5, RZ ;  /* 0x0000000503027c24 */ /* 0x000fc6000f8e02ff */
[----:B------:R-:W-:Y:S04]  /*96a0*/  STL [R1+0x54], R17 ;  /* 0x0000541101007387 */ /* 0x000fe80000100800 */
[----:B------:R-:W-:Y:S01]  /*96b0*/  STL [R1+0x58], R16 ;  /* 0x0000581001007387 */ /* 0x000fe20000100800 */
[----:B------:R-:W-:-:S03]  /*96c0*/  IMAD R3, R5, UR5, RZ ;  /* 0x0000000505037c24 */ /* 0x000fc6000f8e02ff */
[----:B------:R-:W-:Y:S04]  /*96d0*/  STL [R1+0x5c], R15 ;  /* 0x00005c0f01007387 */ /* 0x000fe80000100800 */
[----:B------:R1:W-:Y:S04]  /*96e0*/  STL [R1+0x68], R0 ;  /* 0x0000680001007387 */ /* 0x0003e80000100800 */
[----:B------:R-:W-:Y:S01]  /*96f0*/  STL [R1+0x6c], R14 ;  /* 0x00006c0e01007387 */ /* 0x000fe20000100800 */
[----:B-1----:R-:W-:-:S03]  /*9700*/  IMAD R0, R4, UR5, RZ ;  /* 0x0000000504007c24 */ /* 0x002fc6000f8e02ff */
[----:B------:R1:W-:Y:S04]  /*9710*/  STL [R1+0xb4], R2 ;  /* 0x0000b40201007387 */ /* 0x0003e80000100800 */
[----:B------:R2:W-:Y:S04]  /*9720*/  STL [R1+0xec], R0 ;  /* 0x0000ec0001007387 */ /* 0x0005e80000100800 */
[----:B------:R3:W-:Y:S01]  /*9730*/  STL [R1+0xf0], R3 ;  /* 0x0000f00301007387 */ /* 0x0007e20000100800 */
[----:B-1----:R-:W-:Y:S02]  /*9740*/  IMAD R2, R29, UR5, RZ ;  /* 0x000000051d027c24 */ /* 0x002fe4000f8e02ff */
[----:B--2---:R-:W-:-:S03]  /*9750*/  IMAD R0, R6, UR5, RZ ;  /* 0x0000000506007c24 */ /* 0x004fc6000f8e02ff */
[----:B------:R1:W-:Y:S01]  /*9760*/  STL [R1+0xf8], R2 ;  /* 0x0000f80201007387 */ /* 0x0003e20000100800 */
[----:B---3--:R-:W-:-:S03]  /*9770*/  IMAD R3, R7, UR5, RZ ;  /* 0x0000000507037c24 */ /* 0x008fc6000f8e02ff */
        /* <DEDUP_REMOVED lines=19> */
[----:B------:R-:W-:Y:S04]  /*98b0*/  STL [R1+0xe8], R3 ;  /* 0x0000e80301007387 */ /* 0x000fe80000100800 */
[----:B------:R-:W3:Y:S01]  /*98c0*/  LDL.LU R28, [R1+0xd4] ;  /* 0x0000d400011c7983 */ /* 0x000ee20000300800 */
[----:B-1----:R-:W-:Y:S02]  /*98d0*/  IMAD R2, R26, UR5, RZ ;  /* 0x000000051a027c24 */ /* 0x002fe4000f8e02ff */
[----:B--2---:R-:W-:-:S03]  /*98e0*/  IMAD R0, R24, UR5, RZ ;  /* 0x0000000518007c24 */ /* 0x004fc6000f8e02ff */
[----:B------:R-:W-:Y:S04]  /*98f0*/  STL [R1+0xe4], R2 ;  /* 0x0000e40201007387 */ /* 0x000fe80000100800 */
[----:B---3--:R1:W-:Y:S04]  /*9900*/  STL [R1+0x670], R28 ;  /* 0x0006701c01007387 */ /* 0x0083e80000100800 */
        /* <DEDUP_REMOVED lines=39> */
[----:B----4-:R-:W-:Y:S02]  /*9b80*/  IMAD R23, R23, UR5, RZ ;  /* 0x0000000517177c24 */ /* 0x010fe4000f8e02ff */
[----:B-----5:R-:W-:Y:S02]  /*9b90*/  IMAD R21, R21, UR5, RZ ;  /* 0x0000000515157c24 */ /* 0x020fe4000f8e02ff */
[----:B------:R-:W-:-:S02]  /*9ba0*/  IMAD R20, R20, UR5, RZ ;  /* 0x0000000514147c24 */ /* 0x000fc4000f8e02ff */
[----:B------:R-:W-:Y:S02]  /*9bb0*/  IMAD R18, R18, UR5, RZ ;  /* 0x0000000512127c24 */ /* 0x000fe4000f8e02ff */
[----:B------:R-:W-:Y:S02]  /*9bc0*/  IMAD R17, R17, UR5, RZ ;  /* 0x0000000511117c24 */ /* 0x000fe4000f8e02ff */
[----:B------:R-:W-:Y:S02]  /*9bd0*/  IMAD R16, R16, UR5, RZ ;  /* 0x0000000510107c24 */ /* 0x000fe4000f8e02ff */
[----:B------:R-:W-:Y:S02]  /*9be0*/  IMAD R15, R15, UR5, RZ ;  /* 0x000000050f0f7c24 */ /* 0x000fe4000f8e02ff */
[----:B------:R-:W-:Y:S02]  /*9bf0*/  IMAD R14, R14, UR5, RZ ;  /* 0x000000050e0e7c24 */ /* 0x000fe4000f8e02ff */
        /* <DEDUP_REMOVED lines=14> */
[----:B--2---:R-:W-:-:S05]  /*9ce0*/  IMAD R28, R28, UR5, RZ ;  /* 0x000000051c1c7c24 */ /* 0x004fca000f8e02ff */
[----:B------:R1:W-:Y:S04]  /*9cf0*/  STL [R1+0xd4], R28 ;  /* 0x0000d41c01007387 */ /* 0x0003e80000100800 */
[----:B-1----:R-:W2:Y:S04]  /*9d00*/  LDL.LU R28, [R1+0x66c] ;  /* 0x00066c00011c7983 */ /* 0x002ea80000300800 */
[----:B------:R1:W-:Y:S04]  /*9d10*/  STL [R1+0xd0], R25 ;  /* 0x0000d01901007387 */ /* 0x0003e80000100800 */
[----:B-1----:R-:W3:Y:S04]  /*9d20*/  LDL.LU R25, [R1+0x668] ;  /* 0x0006680001197983 */ /* 0x002ee80000300800 */
[----:B------:R1:W-:Y:S04]  /*9d30*/  STL [R1+0xcc], R23 ;  /* 0x0000cc1701007387 */ /* 0x0003e80000100800 */
[----:B-1----:R-:W4:Y:S04]  /*9d40*/  LDL.LU R23, [R1+0x664] ;  /* 0x0006640001177983 */ /* 0x002f280000300800 */
[----:B------:R1:W-:Y:S04]  /*9d50*/  STL [R1+0xc8], R21 ;  /* 0x0000c81501007387 */ /* 0x0003e80000100800 */
[----:B-1----:R-:W5:Y:S04]  /*9d60*/  LDL.LU R21, [R1+0x660] ;  /* 0x0006600001157983 */ /* 0x002f680000300800 */
[----:B------:R1:W-:Y:S04]  /*9d70*/  STL [R1+0xc4], R20 ;  /* 0x0000c41401007387 */ /* 0x0003e80000100800 */
[----:B-1----:R-:W2:Y:S04]  /*9d80*/  LDL.LU R20, [R1+0x65c] ;  /* 0x00065c0001147983 */ /* 0x002ea80000300800 */
        /* <DEDUP_REMOVED lines=37> */
[----:B-1----:R-:W2:Y:S01]  /*9fe0*/  LDL.LU R12, [R1+0x610] ;  /* 0x00061000010c7983 */ /* 0x002ea20000300800 */
[----:B------:R-:W-:-:S02]  /*9ff0*/  IMAD R27, R27, UR5, RZ ;  /* 0x000000051b1b7c24 */ /* 0x000fc4000f8e02ff */
[----:B------:R-:W-:Y:S02]  /*a000*/  IMAD R26, R26, UR5, RZ ;  /* 0x000000051a1a7c24 */ /* 0x000fe4000f8e02ff */
[----:B------:R-:W-:Y:S01]  /*a010*/  IMAD R24, R24, UR5, RZ ;  /* 0x0000000518187c24 */ /* 0x000fe2000f8e02ff */
[----:B------:R1:W-:Y:S01]  /*a020*/  STL [R1+0x70], R27 ;  /* 0x0000701b01007387 */ /* 0x0003e20000100800 */
[----:B------:R-:W-:-:S03]  /*a030*/  IMAD R19, R19, UR5, RZ ;  /* 0x0000000513137c24 */ /* 0x000fc6000f8e02ff */
[----:B-1----:R-:W3:Y:S04]  /*a040*/  LDL.LU R27, [R1+0x60c] ;  /* 0x00060c00011b7983 */ /* 0x002ee80000300800 */
[----:B------:R1:W-:Y:S04]  /*a050*/  STL [R1+0x64], R26 ;  /* 0x0000641a01007387 */ /* 0x0003e80000100800 */
[----:B-1----:R-:W3:Y:S04]  /*a060*/  LDL.LU R26, [R1+0x608] ;  /* 0x00060800011a7983 */ /* 0x002ee80000300800 */
[----:B------:R1:W-:Y:S04]  /*a070*/  STL [R1+0x60], R24 ;  /* 0x0000601801007387 */ /* 0x0003e80000100800 */
[----:B-1----:R-:W3:Y:S04]  /*a080*/  LDL.LU R24, [R1+0x604] ;  /* 0x0006040001187983 */ /* 0x002ee80000300800 */
[----:B------:R1:W-:Y:S02]  /*a090*/  STL [R1+0x14], R19 ;  /* 0x0000141301007387 */ /* 0x0003e40000100800 */
[----:B-1----:R-:W-:Y:S01]  /*a0a0*/  IMAD R19, R22, UR5, RZ ;  /* 0x0000000516137c24 */ /* 0x002fe2000f8e02ff */
[----:B--2---:R-:W-:-:S05]  /*a0b0*/  IADD3 R22, P6, PT, R12, UR8, RZ ;  /* 0x000000080c167c10 */ /* 0x004fca000ffde0ff */
[----:B------:R1:W-:Y:S01]  /*a0c0*/  STL [R1+0x1dc], R22 ;  /* 0x0001dc1601007387 */ /* 0x0003e20000100800 */
[----:B------:R-:W-:Y:S02]  /*a0d0*/  LEA.HI.X.SX32 R12, R12, UR9, 0x1, P6 ;  /* 0x000000090c0c7c11 */ /* 0x000fe4000b0f0eff */
[----:B-1----:R-:W-:Y:S02]  /*a0e0*/  SHF.R.S32.HI R22, RZ, 0x1f, R19 ;  /* 0x0000001fff167819 */ /* 0x002fe40000011413 */
[----:B------:R-:W-:-:S05]  /*a0f0*/  IADD3 R19, P5, PT, R19, UR10, RZ ;  /* 0x0000000a13137c10 */ /* 0x000fca000ffbe0ff */
[----:B------:R1:W-:Y:S04]  /*a100*/  STL [R1+0x5e4], R19 ;  /* 0x0005e41301007387 */ /* 0x0003e80000100800 */
[----:B------:R2:W-:Y:S01]  /*a110*/  STL [R1+0x1d8], R12 ;  /* 0x0001d80c01007387 */ /* 0x0005e20000100800 */
[----:B------:R-:W-:Y:S02]  /*a120*/  IADD3.X R22, PT, PT, R22, UR11, RZ, P5, !PT ;  /* 0x0000000b16167c10 */ /* 0x000fe4000affe4ff */
[----:B-1----:R-:W-:Y:S02]  /*a130*/  SHF.R.S32.HI R19, RZ, 0x1f, R13 ;  /* 0x0000001fff137819 */ /* 0x002fe4000001140d */
[----:B--2---:R-:W-:Y:S02]  /*a140*/  IADD3 R12, P6, PT, R13, UR10, RZ ;  /* 0x0000000a0d0c7c10 */ /* 0x004fe4000ffde0ff */
[----:B------:R-:W-:-:S02]  /*a150*/  SHF.R.S32.HI R13, RZ, 0x1f, R11 ;  /* 0x0000001fff0d7819 */ /* 0x000fc4000001140b */
[----:B------:R-:W-:Y:S01]  /*a160*/  IADD3 R11, P5, PT, R11, UR10, RZ ;  /* 0x0000000a0b0b7c10 */ /* 0x000fe2000ffbe0ff */
[----:B------:R1:W-:Y:S01]  /*a170*/  STL [R1+0x2c4], R12 ;  /* 0x0002c40c01007387 */ /* 0x0003e20000100800 */
[----:B------:R-:W-:-:S03]  /*a180*/  IADD3.X R19, PT, PT, R19, UR11, RZ, P6, !PT ;  /* 0x0000000b13137c10 */ /* 0x000fc6000b7fe4ff */
[----:B------:R-:W-:Y:S01]  /*a190*/  STL [R1+0x5e0], R22 ;  /* 0x0005e01601007387 */ /* 0x000fe20000100800 */
[----:B------:R-:W-:Y:S02]  /*a1a0*/  IADD3.X R13, PT, PT, R13, UR11, RZ, P5, !PT ;  /* 0x0000000b0d0d7c10 */ /* 0x000fe4000affe4ff */
[----:B-1----:R-:W-:Y:S02]  /*a1b0*/  SHF.R.S32.HI R12, RZ, 0x1f, R10 ;  /* 0x0000001fff0c7819 */ /* 0x002fe4000001140a */
[----:B------:R-:W-:Y:S01]  /*a1c0*/  IADD3 R10, P6, PT, R10, UR10, RZ ;  /* 0x0000000a0a0a7c10 */ /* 0x000fe2000ffde0ff */
[----:B------:R1:W-:Y:S04]  /*a1d0*/  STL [R1+0x2c8], R11 ;  /* 0x0002c80b01007387 */ /* 0x0003e80000100800 */
[----:B------:R-:W-:Y:S01]  /*a1e0*/  STL [R1+0x394], R19 ;  /* 0x0003941301007387 */ /* 0x000fe20000100800 */
[----:B------:R-:W-:-:S03]  /*a1f0*/  IADD3.X R12, PT, PT, R12, UR11, RZ, P6, !PT ;  /* 0x0000000b0c0c7c10 */ /* 0x000fc6000b7fe4ff */
[----:B------:R2:W-:Y:S01]  /*a200*/  STL [R1+0x2cc], R10 ;  /* 0x0002cc0a01007387 */ /* 0x0005e20000100800 */
[----:B-1----:R-:W-:Y:S02]  /*a210*/  SHF.R.S32.HI R11, RZ, 0x1f, R9 ;  /* 0x0000001fff0b7819 */ /* 0x002fe40000011409 */
[----:B------:R-:W-:Y:S01]  /*a220*/  IADD3 R9, P5, PT, R9, UR10, RZ ;  /* 0x0000000a09097c10 */ /* 0x000fe2000ffbe0ff */
[----:B------:R-:W-:Y:S01]  /*a230*/  STL [R1+0x398], R13 ;  /* 0x0003980d01007387 */ /* 0x000fe20000100800 */
[----:B--2---:R-:W-:Y:S02]  /*a240*/  SHF.R.S32.HI R10, RZ, 0x1f, R8 ;  /* 0x0000001fff0a7819 */ /* 0x004fe40000011408 */
[----:B------:R-:W-:Y:S01]  /*a250*/  IADD3 R8, P6, PT, R8, UR10, RZ ;  /* 0x0000000a08087c10 */ /* 0x000fe2000ffde0ff */
[----:B------:R1:W-:Y:S01]  /*a260*/  STL [R1+0x2d0], R9 ;  /* 0x0002d00901007387 */ /* 0x0003e20000100800 */
[----:B------:R-:W-:-:S03]  /*a270*/  IADD3.X R11, PT, PT, R11, UR11, RZ, P5, !PT ;  /* 0x0000000b0b0b7c10 */ /* 0x000fc6000affe4ff */
[----:B------:R-:W-:Y:S01]  /*a280*/  STL [R1+0x39c], R12 ;  /* 0x00039c0c01007387 */ /* 0x000fe20000100800 */
[----:B------:R-:W-:-:S03]  /*a290*/  IADD3.X R10, PT, PT, R10, UR11, RZ, P6, !PT ;  /* 0x0000000b0a0a7c10 */ /* 0x000fc6000b7fe4ff */
[----:B------:R2:W-:Y:S01]  /*a2a0*/  STL [R1+0x2d4], R8 ;  /* 0x0002d40801007387 */ /* 0x0005e20000100800 */
[----:B-1----:R-:W-:Y:S02]  /*a2b0*/  SHF.R.S32.HI R9, RZ, 0x1f, R7 ;  /* 0x0000001fff097819 */ /* 0x002fe40000011407 */
[----:B------:R-:W-:Y:S01]  /*a2c0*/  IADD3 R7, P5, PT, R7, UR10, RZ ;  /* 0x0000000a07077c10 */ /* 0x000fe2000ffbe0ff */
[----:B------:R-:W-:Y:S03]  /*a2d0*/  STL [R1+0x3a0], R11 ;  /* 0x0003a00b01007387 */ /* 0x000fe60000100800 */
[----:B------:R-:W-:Y:S02]  /*a2e0*/  IADD3.X R9, PT, PT, R9, UR11, RZ, P5, !PT ;  /* 0x0000000b09097c10 */ /* 0x000fe4000affe4ff */
[----:B--2---:R-:W-:Y:S02]  /*a2f0*/  SHF.R.S32.HI R8, RZ, 0x1f, R6 ;  /* 0x0000001fff087819 */ /* 0x004fe40000011406 */
[----:B------:R-:W-:Y:S01]  /*a300*/  IADD3 R6, P6, PT, R6, UR10, RZ ;  /* 0x0000000a06067c10 */ /* 0x000fe2000ffde0ff */
[----:B------:R1:W-:Y:S04]  /*a310*/  STL [R1+0x2d8], R7 ;  /* 0x0002d80701007387 */ /* 0x0003e80000100800 */
[----:B------:R2:W-:Y:S04]  /*a320*/  STL [R1+0x3a4], R10 ;  /* 0x0003a40a01007387 */ /* 0x0005e80000100800 */
[----:B------:R-:W-:Y:S01]  /*a330*/  STL [R1+0x2dc], R6 ;  /* 0x0002dc0601007387 */ /* 0x000fe20000100800 */
[----:B-1----:R-:W-:-:S03]  /*a340*/  SHF.R.S32.HI R7, RZ, 0x1f, R29 ;  /* 0x0000001fff077819 */ /* 0x002fc6000001141d */
[----:B------:R1:W-:Y:S01]  /*a350*/  STL [R1+0x3a8], R9 ;  /* 0x0003a80901007387 */ /* 0x0003e20000100800 */
[----:B--2---:R-:W-:-:S04]  /*a360*/  IADD3 R10, P5, PT, R29, UR10, RZ ;  /* 0x0000000a1d0a7c10 */ /* 0x004fc8000ffbe0ff */
[----:B------:R-:W-:Y:S02]  /*a370*/  IADD3.X R7, PT, PT, R7, UR11, RZ, P5, !PT ;  /* 0x0000000b07077c10 */ /* 0x000fe4000affe4ff */
[----:B-1----:R-:W-:Y:S02]  /*a380*/  IADD3.X R9, PT, PT, R8, UR11, RZ, P6, !PT ;  /* 0x0000000b08097c10 */ /* 0x002fe4000b7fe4ff */
[----:B------:R-:W-:Y:S01]  /*a390*/  IADD3 R8, P6, PT, R5, UR10, RZ ;  /* 0x0000000a05087c10 */ /* 0x000fe2000ffde0ff */
[----:B------:R-:W-:Y:S01]  /*a3a0*/  STL [R1+0x2e0], R10 ;  /* 0x0002e00a01007387 */ /* 0x000fe20000100800 */
[----:B------:R-:W-:-:S03]  /*a3b0*/  SHF.R.S32.HI R6, RZ, 0x1f, R5 ;  /* 0x0000001fff067819 */ /* 0x000fc60000011405 */
[----:B------:R-:W-:Y:S01]  /*a3c0*/  STL [R1+0x3ac], R9 ;  /* 0x0003ac0901007387 */ /* 0x000fe20000100800 */
[----:B------:R-:W-:-:S03]  /*a3d0*/  SHF.R.S32.HI R5, RZ, 0x1f, R4 ;  /* 0x0000001fff057819 */ /* 0x000fc60000011404 */
[----:B------:R1:W-:Y:S04]  /*a3e0*/  STL [R1+0x2e4], R8 ;  /* 0x0002e40801007387 */ /* 0x0003e80000100800 */
[----:B------:R2:W-:Y:S01]  /*a3f0*/  STL [R1+0x3b0], R7 ;  /* 0x0003b00701007387 */ /* 0x0005e20000100800 */
[----:B-1----:R-:W-:Y:S02]  /*a400*/  IADD3 R8, P5, PT, R4, UR10, RZ ;  /* 0x0000000a04087c10 */ /* 0x002fe4000ffbe0ff */
[----:B--2---:R-:W-:Y:S02]  /*a410*/  IADD3.X R7, PT, PT, R6, UR11, RZ, P6, !PT ;  /* 0x0000000b06077c10 */ /* 0x004fe4000b7fe4ff */
[----:B------:R-:W-:Y:S02]  /*a420*/  IADD3 R6, P6, PT, R3, UR10, RZ ;  /* 0x0000000a03067c10 */ /* 0x000fe4000ffde0ff */
[----:B------:R-:W-:Y:S01]  /*a430*/  IADD3.X R5, PT, PT, R5, UR11, RZ, P5, !PT ;  /* 0x0000000b05057c10 */ /* 0x000fe2000affe4ff */
[----:B------:R-:W-:Y:S01]  /*a440*/  STL [R1+0x2e8], R8 ;  /* 0x0002e80801007387 */ /* 0x000fe20000100800 */
[----:B------:R-:W-:-:S03]  /*a450*/  SHF.R.S32.HI R4, RZ, 0x1f, R3 ;  /* 0x0000001fff047819 */ /* 0x000fc60000011403 */
[----:B------:R-:W-:Y:S04]  /*a460*/  STL [R1+0x3b4], R7 ;  /* 0x0003b40701007387 */ /* 0x000fe80000100800 */
[----:B------:R1:W-:Y:S01]  /*a470*/  STL [R1+0x2ec], R6 ;  /* 0x0002ec0601007387 */ /* 0x0003e20000100800 */
[----:B------:R-:W-:-:S03]  /*a480*/  SHF.R.S32.HI R3, RZ, 0x1f, R2 ;  /* 0x0000001fff037819 */ /* 0x000fc60000011402 */
[----:B------:R2:W-:Y:S01]  /*a490*/  STL [R1+0x3b8], R5 ;  /* 0x0003b80501007387 */ /* 0x0005e20000100800 */
[----:B-1----:R-:W-:Y:S02]  /*a4a0*/  IADD3 R6, P5, PT, R2, UR10, RZ ;  /* 0x0000000a02067c10 */ /* 0x002fe4000ffbe0ff */
[----:B--2---:R-:W-:Y:S02]  /*a4b0*/  IADD3.X R5, PT, PT, R4, UR11, RZ, P6, !PT ;  /* 0x0000000b04057c10 */ /* 0x004fe4000b7fe4ff */
[----:B------:R-:W-:Y:S01]  /*a4c0*/  IADD3 R4, P6, PT, R0, UR10, RZ ;  /* 0x0000000a00047c10 */ /* 0x000fe2000ffde0ff */
[----:B------:R-:W-:Y:S01]  /*a4d0*/  STL [R1+0x2f0], R6 ;  /* 0x0002f00601007387 */ /* 0x000fe20000100800 */
[----:B------:R-:W-:-:S03]  /*a4e0*/  SHF.R.S32.HI R2, RZ, 0x1f, R0 ;  /* 0x0000001fff027819 */ /* 0x000fc60000011400 */
[----:B------:R1:W-:Y:S04]  /*a4f0*/  STL [R1+0x5dc], R5 ;  /* 0x0005dc0501007387 */ /* 0x0003e80000100800 */
[----:B------:R2:W-:Y:S01]  /*a500*/  STL [R1+0x2f4], R4 ;  /* 0x0002f40401007387 */ /* 0x0005e20000100800 */
[----:B-1----:R-:W-:Y:S02]  /*a510*/  IADD3.X R5, PT, PT, R3, UR11, RZ, P5, !PT ;  /* 0x0000000b03057c10 */ /* 0x002fe4000affe4ff */
[----:B--2---:R-:W-:-:S03]  /*a520*/  IADD3 R4, P5, PT, R14, UR10, RZ ;  /* 0x0000000a0e047c10 */ /* 0x004fc6000ffbe0ff */
[----:B------:R1:W-:Y:S01]  /*a530*/  STL [R1+0x3bc], R5 ;  /* 0x0003bc0501007387 */ /* 0x0003e20000100800 */
[----:B------:R-:W-:-:S03]  /*a540*/  SHF.R.S32.HI R0, RZ, 0x1f, R14 ;  /* 0x0000001fff007819 */ /* 0x000fc6000001140e */
[----:B------:R2:W-:Y:S01]  /*a550*/  STL [R1+0x2f8], R4 ;  /* 0x0002f80401007387 */ /* 0x0005e20000100800 */
[----:B-1----:R-:W-:Y:S02]  /*a560*/  IADD3.X R5, PT, PT, R2, UR11, RZ, P6, !PT ;  /* 0x0000000b02057c10 */ /* 0x002fe4000b7fe4ff */
[----:B--2---:R-:W-:-:S03]  /*a570*/  IADD3 R4, P6, PT, R15, UR10, RZ ;  /* 0x0000000a0f047c10 */ /* 0x004fc6000ffde0ff */
[----:B------:R-:W-:Y:S01]  /*a580*/  STL [R1+0x3c0], R5 ;  /* 0x0003c00501007387 */ /* 0x000fe20000100800 */
[----:B------:R-:W-:-:S03]  /*a590*/  IADD3.X R0, PT, PT, R0, UR11, RZ, P5, !PT ;  /* 0x0000000b00007c10 */ /* 0x000fc6000affe4ff */
[----:B------:R1:W-:Y:S01]  /*a5a0*/  STL [R1+0x2fc], R4 ;  /* 0x0002fc0401007387 */ /* 0x0003e20000100800 */
[----:B------:R-:W-:-:S03]  /*a5b0*/  SHF.R.S32.HI R3, RZ, 0x1f, R15 ;  /* 0x0000001fff037819 */ /* 0x000fc6000001140f */
[----:B------:R-:W2:Y:S01]  /*a5c0*/  LDL.LU R8, [R1] ;  /* 0x0000000001087983 */ /* 0x000ea20000300800 */
[----:B-1----:R-:W-:-:S03]  /*a5d0*/  IADD3 R4, P5, PT, R16, UR10, RZ ;  /* 0x0000000a10047c10 */ /* 0x002fc6000ffbe0ff */
[----:B------:R-:W-:Y:S01]  /*a5e0*/  STL [R1+0x3c4], R0 ;  /* 0x0003c40001007387 */ /* 0x000fe20000100800 */
[----:B------:R-:W-:-:S03]  /*a5f0*/  IADD3.X R3, PT, PT, R3, UR11, RZ, P6, !PT ;  /* 0x0000000b03037c10 */ /* 0x000fc6000b7fe4ff */
[----:B------:R1:W-:Y:S04]  /*a600*/  STL [R1+0x300], R4 ;  /* 0x0003000401007387 */ /* 0x0003e80000100800 */
[----:B------:R-:W2:Y:S01]  /*a610*/  LDL.LU R29, [R1+0x4] ;  /* 0x00000400011d7983 */ /* 0x000ea20000300800 */
[----:B------:R-:W-:-:S03]  /*a620*/  SHF.R.S32.HI R2, RZ, 0x1f, R16 ;  /* 0x0000001fff027819 */ /* 0x000fc60000011410 */
[----:B------:R-:W-:Y:S01]  /*a630*/  STL [R1+0x3c8], R3 ;  /* 0x0003c80301007387 */ /* 0x000fe20000100800 */
[----:B-1----:R-:W-:-:S03]  /*a640*/  IADD3 R4, P6, PT, R17, UR10, RZ ;  /* 0x0000000a11047c10 */ /* 0x002fc6000ffde0ff */
[----:B------:R-:W2:Y:S01]  /*a650*/  LDL.LU R9, [R1+0x8] ;  /* 0x0000080001097983 */ /* 0x000ea20000300800 */
[----:B------:R-:W-:-:S03]  /*a660*/  IADD3.X R2, PT, PT, R2, UR11, RZ, P5, !PT ;  /* 0x0000000b02027c10 */ /* 0x000fc6000affe4ff */
[----:B------:R1:W-:Y:S01]  /*a670*/  STL [R1+0x304], R4 ;  /* 0x0003040401007387 */ /* 0x0003e20000100800 */
[----:B------:R-:W-:-:S03]  /*a680*/  SHF.R.S32.HI R0, RZ, 0x1f, R17 ;  /* 0x0000001fff007819 */ /* 0x000fc60000011411 */
[----:B------:R-:W2:Y:S01]  /*a690*/  LDL.LU R10, [R1+0xc] ;  /* 0x00000c00010a7983 */ /* 0x000ea20000300800 */
[----:B------:R-:W-:Y:S02]  /*a6a0*/  IADD3.X R0, PT, PT, R0, UR11, RZ, P6, !PT ;  /* 0x0000000b00007c10 */ /* 0x000fe4000b7fe4ff */
[----:B-1----:R-:W-:Y:S01]  /*a6b0*/  IADD3 R4, P5, PT, R18, UR10, RZ ;  /* 0x0000000a12047c10 */ /* 0x002fe2000ffbe0ff */
[----:B------:R-:W-:Y:S01]  /*a6c0*/  STL [R1+0x3cc], R2 ;  /* 0x0003cc0201007387 */ /* 0x000fe20000100800 */
[----:B------:R-:W-:-:S03]  /*a6d0*/  SHF.R.S32.HI R3, RZ, 0x1f, R18 ;  /* 0x0000001fff037819 */ /* 0x000fc60000011412 */
[----:B------:R1:W-:Y:S01]  /*a6e0*/  STL [R1+0x308], R4 ;  /* 0x0003080401007387 */ /* 0x0003e20000100800 */
[----:B------:R-:W-:-:S03]  /*a6f0*/  IADD3.X R5, PT, PT, R3, UR11, RZ, P5, !PT ;  /* 0x0000000b03057c10 */ /* 0x000fc6000affe4ff */
[----:B------:R-:W2:Y:S01]  /*a700*/  LDL.LU R11, [R1+0x10] ;  /* 0x00001000010b7983 */ /* 0x000ea20000300800 */
[----:B-1----:R-:W-:-:S03]  /*a710*/  IADD3 R4, P6, PT, R20, UR10, RZ ;  /* 0x0000000a14047c10 */ /* 0x002fc6000ffde0ff */
[----:B------:R-:W-:Y:S01]  /*a720*/  STL [R1+0x3d0], R0 ;  /* 0x0003d00001007387 */ /* 0x000fe20000100800 */
[----:B------:R-:W-:-:S03]  /*a730*/  SHF.R.S32.HI R2, RZ, 0x1f, R20 ;  /* 0x0000001fff027819 */ /* 0x000fc60000011414 */
[----:B------:R5:W-:Y:S01]  /*a740*/  STL [R1+0x30c], R4 ;  /* 0x00030c0401007387 */ /* 0x000be20000100800 */
[----:B------:R-:W-:-:S03]  /*a750*/  IADD3.X R2, PT, PT, R2, UR11, RZ, P6, !PT ;  /* 0x0000000b02027c10 */ /* 0x000fc6000b7fe4ff */
[----:B------:R-:W-:Y:S01]  /*a760*/  STL [R1+0x3d4], R5 ;  /* 0x0003d40501007387 */ /* 0x000fe20000100800 */
[----:B-----5:R-:W-:-:S05]  /*a770*/  IADD3 R4, P5, PT, R21, UR10, RZ ;  /* 0x0000000a15047c10 */ /* 0x020fca000ffbe0ff */
[----:B------:R4:W-:Y:S04]  /*a780*/  STL [R1+0x310], R4 ;  /* 0x0003100401007387 */ /* 0x0009e80000100800 */
[----:B------:R-:W5:Y:S01]  /*a790*/  LDL.LU R12, [R1+0x18] ;  /* 0x00001800010c7983 */ /* 0x000f620000300800 */
[----:B------:R-:W-:-:S03]  /*a7a0*/  SHF.R.S32.HI R0, RZ, 0x1f, R21 ;  /* 0x0000001fff007819 */ /* 0x000fc60000011415 */
[----:B------:R-:W-:Y:S01]  /*a7b0*/  STL [R1+0x3d8], R2 ;  /* 0x0003d80201007387 */ /* 0x000fe20000100800 */
[----:B----4-:R-:W-:-:S03]  /*a7c0*/  IADD3 R4, P6, PT, R23, UR10, RZ ;  /* 0x0000000a17047c10 */ /* 0x010fc6000ffde0ff */
[----:B------:R-:W4:Y:S01]  /*a7d0*/  LDL.LU R13, [R1+0x1c] ;  /* 0x00001c00010d7983 */ /* 0x000f220000300800 */
[----:B------:R-:W-:-:S03]  /*a7e0*/  IADD3.X R0, PT, PT, R0, UR11, RZ, P5, !PT ;  /* 0x0000000b00007c10 */ /* 0x000fc6000affe4ff */
[----:B------:R3:W-:Y:S04]  /*a7f0*/  STL [R1+0x314], R4 ;  /* 0x0003140401007387 */ /* 0x0007e80000100800 */
[----:B------:R-:W4:Y:S01]  /*a800*/  LDL.LU R19, [R1+0x20] ;  /* 0x0000200001137983 */ /* 0x000f220000300800 */
[----:B---3--:R-:W-:-:S03]  /*a810*/  IADD3 R4, P5, PT, R25, UR10, RZ ;  /* 0x0000000a19047c10 */ /* 0x008fc6000ffbe0ff */
[----:B------:R-:W-:Y:S04]  /*a820*/  STL [R1+0x3dc], R0 ;  /* 0x0003dc0001007387 */ /* 0x000fe80000100800 */
[----:B------:R1:W-:Y:S04]  /*a830*/  STL [R1+0x318], R4 ;  /* 0x0003180401007387 */ /* 0x0003e80000100800 */
[----:B------:R-:W3:Y:S01]  /*a840*/  LDL.LU R22, [R1+0x24] ;  /* 0x0000240001167983 */ /* 0x000ee20000300800 */
[----:B------:R-:W-:Y:S02]  /*a850*/  SHF.R.S32.HI R3, RZ, 0x1f, R23 ;  /* 0x0000001fff037819 */ /* 0x000fe40000011417 */
[----:B------:R-:W-:-:S02]  /*a860*/  SHF.R.S32.HI R2, RZ, 0x1f, R25 ;  /* 0x0000001fff027819 */ /* 0x000fc40000011419 */
[----:B------:R-:W-:Y:S02]  /*a870*/  IADD3.X R3, PT, PT, R3, UR11, RZ, P6, !PT ;  /* 0x0000000b03037c10 */ /* 0x000fe4000b7fe4ff */
[----:B-1----:R-:W-:Y:S02]  /*a880*/  IADD3 R4, P6, PT, R28, UR10, RZ ;  /* 0x0000000a1c047c10 */ /* 0x002fe4000ffde0ff */
[----:B------:R-:W-:Y:S01]  /*a890*/  IADD3.X R2, PT, PT, R2, UR11, RZ, P5, !PT ;  /* 0x0000000b02027c10 */ /* 0x000fe2000affe4ff */
[----:B------:R-:W-:Y:S01]  /*a8a0*/  STL [R1+0x3e0], R3 ;  /* 0x0003e00301007387 */ /* 0x000fe20000100800 */
[----:B------:R-:W-:-:S03]  /*a8b0*/  SHF.R.S32.HI R0, RZ, 0x1f, R28 ;  /* 0x0000001fff007819 */ /* 0x000fc6000001141c */
[----:B------:R2:W-:Y:S01]  /*a8c0*/  STL [R1+0x31c], R4 ;  /* 0x00031c0401007387 */ /* 0x0005e20000100800 */
[----:B------:R-:W-:Y:S02]  /*a8d0*/  IADD3.X R5, PT, PT, R0, UR11, RZ, P6, !PT ;  /* 0x0000000b00057c10 */ /* 0x000fe4000b7fe4ff */
[----:B--2---:R-:W-:Y:S02]  /*a8e0*/  IADD3 R4, P5, PT, R8, UR10, RZ ;  /* 0x0000000a08047c10 */ /* 0x004fe4000ffbe0ff */
[----:B------:R-:W-:Y:S02]  /*a8f0*/  SHF.R.S32.HI R3, RZ, 0x1f, R8 ;  /* 0x0000001fff037819 */ /* 0x000fe40000011408 */
[----:B------:R-:W2:Y:S04]  /*a900*/  LDL.LU R8, [R1+0x28] ;  /* 0x0000280001087983 */ /* 0x000ea80000300800 */
[----:B------:R-:W-:Y:S04]  /*a910*/  STL [R1+0x3e4], R2 ;  /* 0x0003e40201007387 */ /* 0x000fe80000100800 */
[----:B------:R1:W-:Y:S01]  /*a920*/  STL [R1+0x320], R4 ;  /* 0x0003200401007387 */ /* 0x0003e20000100800 */
[----:B------:R-:W-:-:S03]  /*a930*/  IADD3.X R3, PT, PT, R3, UR11, RZ, P5, !PT ;  /* 0x0000000b03037c10 */ /* 0x000fc6000affe4ff */
[----:B------:R-:W-:Y:S01]  /*a940*/  STL [R1+0x3e8], R5 ;  /* 0x0003e80501007387 */ /* 0x000fe20000100800 */
[----:B-1----:R-:W-:Y:S02]  /*a950*/  IADD3 R4, P6, PT, R29, UR10, RZ ;  /* 0x0000000a1d047c10 */ /* 0x002fe4000ffde0ff */
[----:B------:R-:W-:-:S03]  /*a960*/  SHF.R.S32.HI R2, RZ, 0x1f, R29 ;  /* 0x0000001fff027819 */ /* 0x000fc6000001141d */
[----:B------:R1:W-:Y:S04]  /*a970*/  STL [R1+0x324], R4 ;  /* 0x0003240401007387 */ /* 0x0003e80000100800 */
[----:B------:R-:W2:Y:S01]  /*a980*/  LDL.LU R29, [R1+0x2c] ;  /* 0x00002c00011d7983 */ /* 0x000ea20000300800 */
[----:B------:R-:W-:Y:S02]  /*a990*/  SHF.R.S32.HI R0, RZ, 0x1f, R9 ;  /* 0x0000001fff007819 */ /* 0x000fe40000011409 */
[----:B-1----:R-:W-:Y:S01]  /*a9a0*/  IADD3 R4, P5, PT, R9, UR10, RZ ;  /* 0x0000000a09047c10 */ /* 0x002fe2000ffbe0ff */
[----:B------:R-:W-:Y:S01]  /*a9b0*/  STL [R1+0x3ec], R3 ;  /* 0x0003ec0301007387 */ /* 0x000fe20000100800 */
[----:B------:R-:W-:-:S03]  /*a9c0*/  IADD3.X R2, PT, PT, R2, UR11, RZ, P6, !PT ;  /* 0x0000000b02027c10 */ /* 0x000fc6000b7fe4ff */
[----:B------:R1:W-:Y:S04]  /*a9d0*/  STL [R1+0x328], R4 ;  /* 0x0003280401007387 */ /* 0x0003e80000100800 */
[----:B------:R-:W2:Y:S01]  /*a9e0*/  LDL.LU R9, [R1+0x30] ;  /* 0x0000300001097983 */ /* 0x000ea20000300800 */
[----:B-1----:R-:W-:-:S03]  /*a9f0*/  IADD3 R4, P6, PT, R10, UR10, RZ ;  /* 0x0000000a0a047c10 */ /* 0x002fc6000ffde0ff */
[----:B------:R1:W-:Y:S01]  /*aa00*/  STL [R1+0x3f0], R2 ;  /* 0x0003f00201007387 */ /* 0x0003e20000100800 */
[----:B------:R-:W-:-:S03]  /*aa10*/  SHF.R.S32.HI R3, RZ, 0x1f, R10 ;  /* 0x0000001fff037819 */ /* 0x000fc6000001140a */
[----:B------:R0:W-:Y:S01]  /*aa20*/  STL [R1+0x32c], R4 ;  /* 0x00032c0401007387 */ /* 0x0001e20000100800 */
[----:B------:R-:W-:-:S03]  /*aa30*/  IADD3.X R0, PT, PT, R0, UR11, RZ, P5, !PT ;  /* 0x0000000b00007c10 */ /* 0x000fc6000affe4ff */
[----:B------:R-:W2:Y:S01]  /*aa40*/  LDL.LU R10, [R1+0x34] ;  /* 0x00003400010a7983 */ /* 0x000ea20000300800 */
[----:B-1----:R-:W-:Y:S02]  /*aa50*/  SHF.R.S32.HI R2, RZ, 0x1f, R11 ;  /* 0x0000001fff027819 */ /* 0x002fe4000001140b */
[----:B0-----:R-:W-:Y:S01]  /*aa60*/  IADD3 R4, P5, PT, R11, UR10, RZ ;  /* 0x0000000a0b047c10 */ /* 0x001fe2000ffbe0ff */
[----:B------:R5:W-:Y:S01]  /*aa70*/  STL [R1+0x3f4], R0 ;  /* 0x0003f40001007387 */ /* 0x000be20000100800 */
[----:B------:R-:W-:-:S03]  /*aa80*/  IADD3.X R5, PT, PT, R3, UR11, RZ, P6, !PT ;  /* 0x0000000b03057c10 */ /* 0x000fc6000b7fe4ff */
[----:B------:R-:W2:Y:S04]  /*aa90*/  LDL.LU R11, [R1+0x38] ;  /* 0x00003800010b7983 */ /* 0x000ea80000300800 */
[----:B------:R0:W-:Y:S01]  /*aaa0*/  STL [R1+0x330], R4 ;  /* 0x0003300401007387 */ /* 0x0001e20000100800 */
[----:B------:R-:W-:Y:S02]  /*aab0*/  IADD3.X R2, PT, PT, R2, UR11, RZ, P5, !PT ;  /* 0x0000000b02027c10 */ /* 0x000fe4000affe4ff */
[----:B-----5:R-:W-:Y:S01]  /*aac0*/  SHF.R.S32.HI R0, RZ, 0x1f, R12 ;  /* 0x0000001fff007819 */ /* 0x020fe2000001140c */
[----:B------:R-:W-:Y:S01]  /*aad0*/  STL [R1+0x3f8], R5 ;  /* 0x0003f80501007387 */ /* 0x000fe20000100800 */
[----:B0-----:R-:W-:-:S05]  /*aae0*/  IADD3 R4, P6, PT, R12, UR10, RZ ;  /* 0x0000000a0c047c10 */ /* 0x001fca000ffde0ff */
[----:B------:R0:W-:Y:S04]  /*aaf0*/  STL [R1+0x334], R4 ;  /* 0x0003340401007387 */ /* 0x0001e80000100800 */
[----:B------:R-:W5:Y:S01]  /*ab00*/  LDL.LU R12, [R1+0x3c] ;  /* 0x00003c00010c7983 */ /* 0x000f620000300800 */
[----:B----4-:R-:W-:Y:S02]  /*ab10*/  SHF.R.S32.HI R3, RZ, 0x1f, R13 ;  /* 0x0000001fff037819 */ /* 0x010fe4000001140d */
[----:B0-----:R-:W-:Y:S01]  /*ab20*/  IADD3 R4, P5, PT, R13, UR10, RZ ;  /* 0x0000000a0d047c10 */ /* 0x001fe2000ffbe0ff */
[----:B------:R-:W-:Y:S01]  /*ab30*/  STL [R1+0x3fc], R2 ;  /* 0x0003fc0201007387 */ /* 0x000fe20000100800 */
[----:B------:R-:W-:-:S03]  /*ab40*/  IADD3.X R0, PT, PT, R0, UR11, RZ, P6, !PT ;  /* 0x0000000b00007c10 */ /* 0x000fc6000b7fe4ff */
[----:B------:R0:W-:Y:S04]  /*ab50*/  STL [R1+0x338], R4 ;  /* 0x0003380401007387 */ /* 0x0001e80000100800 */
[----:B------:R-:W4:Y:S01]  /*ab60*/  LDL.LU R13, [R1+0x40] ;  /* 0x00004000010d7983 */ /* 0x000f220000300800 */
[----:B------:R-:W-:Y:S02]  /*ab70*/  IADD3.X R3, PT, PT, R3, UR11, RZ, P5, !PT ;  /* 0x0000000b03037c10 */ /* 0x000fe4000affe4ff */
[----:B0-----:R-:W-:Y:S01]  /*ab80*/  IADD3 R4, P6, PT, R19, UR10, RZ ;  /* 0x0000000a13047c10 */ /* 0x001fe2000ffde0ff */
[----:B------:R-:W-:Y:S01]  /*ab90*/  STL [R1+0x400], R0 ;  /* 0x0004000001007387 */ /* 0x000fe20000100800 */
[----:B------:R-:W-:-:S03]  /*aba0*/  SHF.R.S32.HI R2, RZ, 0x1f, R19 ;  /* 0x0000001fff027819 */ /* 0x000fc60000011413 */
[----:B------:R3:W-:Y:S04]  /*abb0*/  STL [R1+0x33c], R4 ;  /* 0x00033c0401007387 */ /* 0x0007e80000100800 */
[----:B------:R-:W4:Y:S01]  /*abc0*/  LDL.LU R19, [R1+0x44] ;  /* 0x0000440001137983 */ /* 0x000f220000300800 */
[----:B---3--:R-:W-:-:S03]  /*abd0*/  IADD3 R4, P5, PT, R22, UR10, RZ ;  /* 0x0000000a16047c10 */ /* 0x008fc6000ffbe0ff */
[----:B------:R-:W-:Y:S01]  /*abe0*/  STL [R1+0x404], R3 ;  /* 0x0004040301007387 */ /* 0x000fe20000100800 */
[----:B------:R-:W-:-:S03]  /*abf0*/  SHF.R.S32.HI R0, RZ, 0x1f, R22 ;  /* 0x0000001fff007819 */ /* 0x000fc60000011416 */
[----:B------:R2:W-:Y:S04]  /*ac00*/  STL [R1+0x340], R4 ;  /* 0x0003400401007387 */ /* 0x0005e80000100800 */
[----:B------:R-:W3:Y:S01]  /*ac10*/  LDL.LU R22, [R1+0x48] ;  /* 0x0000480001167983 */ /* 0x000ee20000300800 */
[----:B------:R-:W-:Y:S02]  /*ac20*/  IADD3.X R2, PT, PT, R2, UR11, RZ, P6, !PT ;  /* 0x0000000b02027c10 */ /* 0x000fe4000b7fe4ff */
[----:B------:R-:W-:-:S03]  /*ac30*/  IADD3.X R0, PT, PT, R0, UR11, RZ, P5, !PT ;  /* 0x0000000b00007c10 */ /* 0x000fc6000affe4ff */
[----:B------:R-:W-:Y:S01]  /*ac40*/  STL [R1+0x408], R2 ;  /* 0x0004080201007387 */ /* 0x000fe20000100800 */
[----:B--2---:R-:W-:Y:S02]  /*ac50*/  IADD3 R4, P6, PT, R8, UR10, RZ ;  /* 0x0000000a08047c10 */ /* 0x004fe4000ffde0ff */
[----:B------:R-:W-:Y:S02]  /*ac60*/  SHF.R.S32.HI R3, RZ, 0x1f, R8 ;  /* 0x0000001fff037819 */ /* 0x000fe40000011408 */
[----:B------:R-:W2:Y:S04]  /*ac70*/  LDL.LU R8, [R1+0x4c] ;  /* 0x00004c0001087983 */ /* 0x000ea80000300800 */
[----:B------:R0:W-:Y:S01]  /*ac80*/  STL [R1+0x344], R4 ;  /* 0x0003440401007387 */ /* 0x0001e20000100800 */
[----:B------:R-:W-:-:S02]  /*ac90*/  IADD3.X R3, PT, PT, R3, UR11, RZ, P6, !PT ;  /* 0x0000000b03037c10 */ /* 0x000fc4000b7fe4ff */
[----:B0-----:R-:W-:Y:S02]  /*aca0*/  IADD3 R4, P5, PT, R29, UR10, RZ ;  /* 0x0000000a1d047c10 */ /* 0x001fe4000ffbe0ff */
[----:B------:R-:W-:Y:S02]  /*acb0*/  SHF.R.S32.HI R2, RZ, 0x1f, R29 ;  /* 0x0000001fff027819 */ /* 0x000fe4000001141d */
[----:B------:R-:W2:Y:S04]  /*acc0*/  LDL.LU R29, [R1+0x50] ;  /* 0x00005000011d7983 */ /* 0x000ea80000300800 */
[----:B------:R0:W-:Y:S04]  /*acd0*/  STL [R1+0x40c], R0 ;  /* 0x00040c0001007387 */ /* 0x0001e80000100800 */
[----:B------:R1:W-:Y:S01]  /*ace0*/  STL [R1+0x348], R4 ;  /* 0x0003480401007387 */ /* 0x0003e20000100800 */
[----:B------:R-:W-:-:S02]  /*acf0*/  IADD3.X R5, PT, PT, R2, UR11, RZ, P5, !PT ;  /* 0x0000000b02057c10 */ /* 0x000fc4000affe4ff */
[----:B0-----:R-:W-:Y:S02]  /*ad00*/  SHF.R.S32.HI R0, RZ, 0x1f, R9 ;  /* 0x0000001fff007819 */ /* 0x001fe40000011409 */
[----:B-1----:R-:W-:Y:S02]  /*ad10*/  IADD3 R4, P6, PT, R9, UR10, RZ ;  /* 0x0000000a09047c10 */ /* 0x002fe4000ffde0ff */
[----:B------:R-:W2:Y:S04]  /*ad20*/  LDL.LU R9, [R1+0x54] ;  /* 0x0000540001097983 */ /* 0x000ea80000300800 */
[----:B------:R-:W-:Y:S04]  /*ad30*/  STL [R1+0x410], R3 ;  /* 0x0004100301007387 */ /* 0x000fe80000100800 */
[----:B------:R0:W-:Y:S01]  /*ad40*/  STL [R1+0x34c], R4 ;  /* 0x00034c0401007387 */ /* 0x0001e20000100800 */
[----:B------:R-:W-:-:S03]  /*ad50*/  IADD3.X R0, PT, PT, R0, UR11, RZ, P6, !PT ;  /* 0x0000000b00007c10 */ /* 0x000fc6000b7fe4ff */
[----:B------:R-:W-:Y:S01]  /*ad60*/  STL [R1+0x414], R5 ;  /* 0x0004140501007387 */ /* 0x000fe20000100800 */
[----:B0-----:R-:W-:Y:S02]  /*ad70*/  IADD3 R4, P5, PT, R10, UR10, RZ ;  /* 0x0000000a0a047c10 */ /* 0x001fe4000ffbe0ff */
[----:B------:R-:W-:-:S03]  /*ad80*/  SHF.R.S32.HI R3, RZ, 0x1f, R10 ;  /* 0x0000001fff037819 */ /* 0x000fc6000001140a */
[----:B------:R0:W-:Y:S04]  /*ad90*/  STL [R1+0x350], R4 ;  /* 0x0003500401007387 */ /* 0x0001e80000100800 */
[----:B------:R-:W2:Y:S01]  /*ada0*/  LDL.LU R10, [R1+0x58] ;  /* 0x00005800010a7983 */ /* 0x000ea20000300800 */
[----:B------:R-:W-:-:S03]  /*adb0*/  SHF.R.S32.HI R2, RZ, 0x1f, R11 ;  /* 0x0000001fff027819 */ /* 0x000fc6000001140b */
[----:B------:R5:W-:Y:S01]  /*adc0*/  STL [R1+0x418], R0 ;  /* 0x0004180001007387 */ /* 0x000be20000100800 */
[----:B0-----:R-:W-:-:S03]  /*add0*/  IADD3 R4, P6, PT, R11, UR10, RZ ;  /* 0x0000000a0b047c10 */ /* 0x001fc6000ffde0ff */
[----:B------:R-:W2:Y:S01]  /*ade0*/  LDL.LU R11, [R1+0x5c] ;  /* 0x00005c00010b7983 */ /* 0x000ea20000300800 */
[----:B------:R-:W-:-:S03]  /*adf0*/  IADD3.X R3, PT, PT, R3, UR11, RZ, P5, !PT ;  /* 0x0000000b03037c10 */ /* 0x000fc6000affe4ff */
[----:B------:R0:W-:Y:S01]  /*ae00*/  STL [R1+0x354], R4 ;  /* 0x0003540401007387 */ /* 0x0001e20000100800 */
[----:B-----5:R-:W-:Y:S02]  /*ae10*/  SHF.R.S32.HI R0, RZ, 0x1f, R12 ;  /* 0x0000001fff007819 */ /* 0x020fe4000001140c */
[----:B------:R-:W-:Y:S02]  /*ae20*/  IADD3.X R2, PT, PT, R2, UR11, RZ, P6, !PT ;  /* 0x0000000b02027c10 */ /* 0x000fe4000b7fe4ff */
[----:B0-----:R-:W-:Y:S02]  /*ae30*/  IADD3 R4, P5, PT, R12, UR10, RZ ;  /* 0x0000000a0c047c10 */ /* 0x001fe4000ffbe0ff */
[----:B------:R-:W5:Y:S04]  /*ae40*/  LDL.LU R12, [R1+0x68] ;  /* 0x00006800010c7983 */ /* 0x000f680000300800 */
[----:B------:R4:W-:Y:S04]  /*ae50*/  STL [R1+0x41c], R3 ;  /* 0x00041c0301007387 */ /* 0x0009e80000100800 */
[----:B------:R0:W-:Y:S01]  /*ae60*/  STL [R1+0x358], R4 ;  /* 0x0003580401007387 */ /* 0x0001e20000100800 */
[----:B------:R-:W-:-:S02]  /*ae70*/  IADD3.X R0, PT, PT, R0, UR11, RZ, P5, !PT ;  /* 0x0000000b00007c10 */ /* 0x000fc4000affe4ff */
[----:B----4-:R-:W-:Y:S02]  /*ae80*/  SHF.R.S32.HI R3, RZ, 0x1f, R13 ;  /* 0x0000001fff037819 */ /* 0x010fe4000001140d */
[----:B0-----:R-:W-:Y:S02]  /*ae90*/  IADD3 R4, P6, PT, R13, UR10, RZ ;  /* 0x0000000a0d047c10 */ /* 0x001fe4000ffde0ff */
[----:B------:R-:W4:Y:S04]  /*aea0*/  LDL.LU R13, [R1+0x6c] ;  /* 0x00006c00010d7983 */ /* 0x000f280000300800 */
[----:B------:R0:W-:Y:S04]  /*aeb0*/  STL [R1+0x420], R2 ;  /* 0x0004200201007387 */ /* 0x0001e80000100800 */
[----:B------:R1:W-:Y:S01]  /*aec0*/  STL [R1+0x35c], R4 ;  /* 0x00035c0401007387 */ /* 0x0003e20000100800 */
[----:B------:R-:W-:-:S02]  /*aed0*/  IADD3.X R5, PT, PT, R3, UR11, RZ, P6, !PT ;  /* 0x0000000b03057c10 */ /* 0x000fc4000b7fe4ff */
[----:B0-----:R-:W-:Y:S02]  /*aee0*/  SHF.R.S32.HI R2, RZ, 0x1f, R19 ;  /* 0x0000001fff027819 */ /* 0x001fe40000011413 */
[----:B-1----:R-:W-:Y:S02]  /*aef0*/  IADD3 R4, P5, PT, R19, UR10, RZ ;  /* 0x0000000a13047c10 */ /* 0x002fe4000ffbe0ff */
[----:B------:R-:W4:Y:S04]  /*af00*/  LDL.LU R19, [R1+0xb4] ;  /* 0x0000b40001137983 */ /* 0x000f280000300800 */
[----:B------:R-:W-:Y:S04]  /*af10*/  STL [R1+0x424], R0 ;  /* 0x0004240001007387 */ /* 0x000fe80000100800 */
[----:B------:R3:W-:Y:S04]  /*af20*/  STL [R1+0x360], R4 ;  /* 0x0003600401007387 */ /* 0x0007e80000100800 */
[----:B------:R-:W-:Y:S01]  /*af30*/  STL [R1+0x428], R5 ;  /* 0x0004280501007387 */ /* 0x000fe20000100800 */
[----:B---3--:R-:W-:-:S02]  /*af40*/  IADD3 R4, P6, PT, R22, UR10, RZ ;  /* 0x0000000a16047c10 */ /* 0x008fc4000ffde0ff */
[----:B------:R-:W-:-:S03]  /*af50*/  SHF.R.S32.HI R0, RZ, 0x1f, R22 ;  /* 0x0000001fff007819 */ /* 0x000fc60000011416 */
[----:B------:R2:W-:Y:S04]  /*af60*/  STL [R1+0x364], R4 ;  /* 0x0003640401007387 */ /* 0x0005e80000100800 */
[----:B------:R-:W3:Y:S01]  /*af70*/  LDL.LU R22, [R1+0xec] ;  /* 0x0000ec0001167983 */ /* 0x000ee20000300800 */
[----:B------:R-:W-:Y:S02]  /*af80*/  IADD3.X R2, PT, PT, R2, UR11, RZ, P5, !PT ;  /* 0x0000000b02027c10 */ /* 0x000fe4000affe4ff */
[----:B------:R-:W-:-:S03]  /*af90*/  IADD3.X R0, PT, PT, R0, UR11, RZ, P6, !PT ;  /* 0x0000000b00007c10 */ /* 0x000fc6000b7fe4ff */
[----:B------:R-:W-:Y:S01]  /*afa0*/  STL [R1+0x42c], R2 ;  /* 0x00042c0201007387 */ /* 0x000fe20000100800 */
[----:B--2---:R-:W-:Y:S02]  /*afb0*/  IADD3 R4, P5, PT, R8, UR10, RZ ;  /* 0x0000000a08047c10 */ /* 0x004fe4000ffbe0ff */
[----:B------:R-:W-:-:S03]  /*afc0*/  SHF.R.S32.HI R3, RZ, 0x1f, R8 ;  /* 0x0000001fff037819 */ /* 0x000fc60000011408 */
[----:B------:R0:W-:Y:S04]  /*afd0*/  STL [R1+0x368], R4 ;  /* 0x0003680401007387 */ /* 0x0001e80000100800 */
[----:B------:R-:W2:Y:S01]  /*afe0*/  LDL.LU R8, [R1+0xf0] ;  /* 0x0000f00001087983 */ /* 0x000ea20000300800 */
[----:B------:R-:W-:-:S03]  /*aff0*/  IADD3.X R3, PT, PT, R3, UR11, RZ, P5, !PT ;  /* 0x0000000b03037c10 */ /* 0x000fc6000affe4ff */
[----:B------:R-:W-:Y:S01]  /*b000*/  STL [R1+0x430], R0 ;  /* 0x0004300001007387 */ /* 0x000fe20000100800 */
[----:B0-----:R-:W-:Y:S02]  /*b010*/  IADD3 R4, P6, PT, R29, UR10, RZ ;  /* 0x0000000a1d047c10 */ /* 0x001fe4000ffde0ff */
[----:B------:R-:W-:-:S03]  /*b020*/  SHF.R.S32.HI R2, RZ, 0x1f, R29 ;  /* 0x0000001fff027819 */ /* 0x000fc6000001141d */
[----:B------:R0:W-:Y:S04]  /*b030*/  STL [R1+0x36c], R4 ;  /* 0x00036c0401007387 */ /* 0x0001e80000100800 */
[----:B------:R-:W2:Y:S01]  /*b040*/  LDL.LU R29, [R1+0xf8] ;  /* 0x0000f800011d7983 */ /* 0x000ea20000300800 */
[----:B------:R-:W-:-:S03]  /*b050*/  IADD3.X R5, PT, PT, R2, UR11, RZ, P6, !PT ;  /* 0x0000000b02057c10 */ /* 0x000fc6000b7fe4ff */
[----:B------:R-:W-:Y:S01]  /*b060*/  STL [R1+0x434], R3 ;  /* 0x0004340301007387 */ /* 0x000fe20000100800 */
[----:B0-----:R-:W-:Y:S02]  /*b070*/  IADD3 R4, P5, PT, R9, UR10, RZ ;  /* 0x0000000a09047c10 */ /* 0x001fe4000ffbe0ff */
[----:B------:R-:W-:Y:S02]  /*b080*/  SHF.R.S32.HI R0, RZ, 0x1f, R9 ;  /* 0x0000001fff007819 */ /* 0x000fe40000011409 */
[----:B------:R-:W2:Y:S04]  /*b090*/  LDL.LU R9, [R1+0x11c] ;  /* 0x00011c0001097983 */ /* 0x000ea80000300800 */
[----:B------:R0:W-:Y:S01]  /*b0a0*/  STL [R1+0x440], R4 ;  /* 0x0004400401007387 */ /* 0x0001e20000100800 */
[----:B------:R-:W-:-:S03]  /*b0b0*/  IADD3.X R0, PT, PT, R0, UR11, RZ, P5, !PT ;  /* 0x0000000b00007c10 */ /* 0x000fc6000affe4ff */
[----:B------:R-:W-:Y:S01]  /*b0c0*/  STL [R1+0x438], R5 ;  /* 0x0004380501007387 */ /* 0x000fe20000100800 */
[----:B0-----:R-:W-:Y:S02]  /*b0d0*/  IADD3 R4, P6, PT, R10, UR10, RZ ;  /* 0x0000000a0a047c10 */ /* 0x001fe4000ffde0ff */
[----:B------:R-:W-:-:S03]  /*b0e0*/  SHF.R.S32.HI R3, RZ, 0x1f, R10 ;  /* 0x0000001fff037819 */ /* 0x000fc6000001140a */
[----:B------:R0:W-:Y:S04]  /*b0f0*/  STL [R1+0x448], R4 ;  /* 0x0004480401007387 */ /* 0x0001e80000100800 */
[----:B------:R-:W2:Y:S01]  /*b100*/  LDL.LU R10, [R1+0x118] ;  /* 0x00011800010a7983 */ /* 0x000ea20000300800 */
[----:B------:R-:W-:Y:S02]  /*b110*/  SHF.R.S32.HI R2, RZ, 0x1f, R11 ;  /* 0x0000001fff027819 */ /* 0x000fe4000001140b */
[----:B0-----:R-:W-:Y:S01]  /*b120*/  IADD3 R4, P5, PT, R11, UR10, RZ ;  /* 0x0000000a0b047c10 */ /* 0x001fe2000ffbe0ff */
[----:B------:R-:W-:Y:S01]  /*b130*/  STL [R1+0x43c], R0 ;  /* 0x00043c0001007387 */ /* 0x000fe20000100800 */
[----:B------:R-:W-:-:S03]  /*b140*/  IADD3.X R3, PT, PT, R3, UR11, RZ, P6, !PT ;  /* 0x0000000b03037c10 */ /* 0x000fc6000b7fe4ff */
[----:B------:R5:W-:Y:S04]  /*b150*/  STL [R1+0x450], R4 ;  /* 0x0004500401007387 */ /* 0x000be80000100800 */
[----:B------:R-:W2:Y:S01]  /*b160*/  LDL.LU R11, [R1+0x114] ;  /* 0x00011400010b7983 */ /* 0x000ea20000300800 */
[----:B------:R-:W-:Y:S02]  /*b170*/  IADD3.X R2, PT, PT, R2, UR11, RZ, P5, !PT ;  /* 0x0000000b02027c10 */ /* 0x000fe4000affe4ff */
[----:B-----5:R-:W-:Y:S01]  /*b180*/  IADD3 R4, P6, PT, R12, UR10, RZ ;  /* 0x0000000a0c047c10 */ /* 0x020fe2000ffde0ff */
[----:B------:R-:W-:Y:S01]  /*b190*/  STL [R1+0x444], R3 ;  /* 0x0004440301007387 */ /* 0x000fe20000100800 */
[----:B------:R-:W-:-:S03]  /*b1a0*/  SHF.R.S32.HI R0, RZ, 0x1f, R12 ;  /* 0x0000001fff007819 */ /* 0x000fc6000001140c */
[----:B------:R4:W-:Y:S04]  /*b1b0*/  STL [R1+0x458], R4 ;  /* 0x0004580401007387 */ /* 0x0009e80000100800 */
[----:B------:R-:W5:Y:S01]  /*b1c0*/  LDL.LU R12, [R1+0x110] ;  /* 0x00011000010c7983 */ /* 0x000f620000300800 */
[----:B----4-:R-:W-:-:S03]  /*b1d0*/  IADD3 R4, P5, PT, R13, UR10, RZ ;  /* 0x0000000a0d047c10 */ /* 0x010fc6000ffbe0ff */
[----:B------:R0:W-:Y:S01]  /*b1e0*/  STL [R1+0x44c], R2 ;  /* 0x00044c0201007387 */ /* 0x0001e20000100800 */
[----:B------:R-:W-:Y:S02]  /*b1f0*/  SHF.R.S32.HI R3, RZ, 0x1f, R13 ;  /* 0x0000001fff037819 */ /* 0x000fe4000001140d */
[----:B------:R-:W-:Y:S01]  /*b200*/  IADD3.X R0, PT, PT, R0, UR11, RZ, P6, !PT ;  /* 0x0000000b00007c10 */ /* 0x000fe2000b7fe4ff */
[----:B------:R1:W-:Y:S04]  /*b210*/  STL [R1+0x460], R4 ;  /* 0x0004600401007387 */ /* 0x0003e80000100800 */
[----:B------:R-:W4:Y:S04]  /*b220*/  LDL.LU R13, [R1+0x10c] ;  /* 0x00010c00010d7983 */ /* 0x000f280000300800 */
[----:B------:R3:W-:Y:S01]  /*b230*/  STL [R1+0x454], R0 ;  /* 0x0004540001007387 */ /* 0x0007e20000100800 */
[----:B------:R-:W-:-:S02]  /*b240*/  IADD3.X R3, PT, PT, R3, UR11, RZ, P5, !PT ;  /* 0x0000000b03037c10 */ /* 0x000fc4000affe4ff */
[----:B0-----:R-:W-:Y:S02]  /*b250*/  SHF.R.S32.HI R2, RZ, 0x1f, R19 ;  /* 0x0000001fff027819 */ /* 0x001fe40000011413 */
[----:B-1----:R-:W-:Y:S02]  /*b260*/  IADD3 R4, P6, PT, R19, UR10, RZ ;  /* 0x0000000a13047c10 */ /* 0x002fe4000ffde0ff */
[----:B------:R-:W4:Y:S04]  /*b270*/  LDL.LU R19, [R1+0x108] ;  /* 0x0001080001137983 */ /* 0x000f280000300800 */
[----:B------:R0:W-:Y:S01]  /*b280*/  STL [R1+0x468], R4 ;  /* 0x0004680401007387 */ /* 0x0001e20000100800 */
[----:B---3--:R-:W-:Y:S02]  /*b290*/  SHF.R.S32.HI R0, RZ, 0x1f, R22 ;  /* 0x0000001fff007819 */ /* 0x008fe40000011416 */
[----:B0-----:R-:W-:-:S02]  /*b2a0*/  IADD3 R4, P5, PT, R22, UR10, RZ ;  /* 0x0000000a16047c10 */ /* 0x001fc4000ffbe0ff */
[----:B------:R-:W3:Y:S01]  /*b2b0*/  LDL.LU R22, [R1+0x104] ;  /* 0x0001040001167983 */ /* 0x000ee20000300800 */
[----:B------:R-:W-:-:S03]  /*b2c0*/  IADD3.X R2, PT, PT, R2, UR11, RZ, P6, !PT ;  /* 0x0000000b02027c10 */ /* 0x000fc6000b7fe4ff */
[----:B------:R-:W-:Y:S04]  /*b2d0*/  STL [R1+0x45c], R3 ;  /* 0x00045c0301007387 */ /* 0x000fe80000100800 */
        /* <DEDUP_REMOVED lines=29> */
[----:B------:R5:W-:Y:S04]  /*b4b0*/  STL [R1+0x484], R0 ;  /* 0x0004840001007387 */ /* 0x000be80000100800 */
[----:B------:R0:W-:Y:S01]  /*b4c0*/  STL [R1+0x498], R4 ;  /* 0x0004980401007387 */ /* 0x0001e20000100800 */
[----:B------:R-:W-:-:S02]  /*b4d0*/  IADD3.X R5, PT, PT, R2, UR11, RZ, P6, !PT ;  /* 0x0000000b02057c10 */ /* 0x000fc4000b7fe4ff */
[----:B-----5:R-:W-:Y:S02]  /*b4e0*/  SHF.R.S32.HI R0, RZ, 0x1f, R12 ;  /* 0x0000001fff007819 */ /* 0x020fe4000001140c */
[----:B0-----:R-:W-:Y:S02]  /*b4f0*/  IADD3 R4, P5, PT, R12, UR10, RZ ;  /* 0x0000000a0c047c10 */ /* 0x001fe4000ffbe0ff */
[----:B------:R-:W5:Y:S04]  /*b500*/  LDL.LU R12, [R1+0xe0] ;  /* 0x0000e000010c7983 */ /* 0x000f680000300800 */
[----:B------:R-:W-:Y:S04]  /*b510*/  STL [R1+0x48c], R3 ;  /* 0x00048c0301007387 */ /* 0x000fe80000100800 */
[----:B------:R4:W-:Y:S01]  /*b520*/  STL [R1+0x4a0], R4 ;  /* 0x0004a00401007387 */ /* 0x0009e20000100800 */
[----:B------:R-:W-:-:S03]  /*b530*/  IADD3.X R0, PT, PT, R0, UR11, RZ, P5, !PT ;  /* 0x0000000b00007c10 */ /* 0x000fc6000affe4ff */
[----:B------:R-:W-:Y:S01]  /*b540*/  STL [R1+0x494], R5 ;  /* 0x0004940501007387 */ /* 0x000fe20000100800 */
[----:B----4-:R-:W-:Y:S02]  /*b550*/  IADD3 R4, P6, PT, R13, UR10, RZ ;  /* 0x0000000a0d047c10 */ /* 0x010fe4000ffde0ff */
[----:B------:R-:W-:-:S03]  /*b560*/  SHF.R.S32.HI R3, RZ, 0x1f, R13 ;  /* 0x0000001fff037819 */ /* 0x000fc6000001140d */
[----:B------:R0:W-:Y:S04]  /*b570*/  STL [R1+0x4a8], R4 ;  /* 0x0004a80401007387 */ /* 0x0001e80000100800 */
[----:B------:R-:W4:Y:S01]  /*b580*/  LDL.LU R13, [R1+0xdc] ;  /* 0x0000dc00010d7983 */ /* 0x000f220000300800 */
[----:B------:R-:W-:Y:S02]  /*b590*/  SHF.R.S32.HI R2, RZ, 0x1f, R19 ;  /* 0x0000001fff027819 */ /* 0x000fe40000011413 */
[----:B0-----:R-:W-:Y:S01]  /*b5a0*/  IADD3 R4, P5, PT, R19, UR10, RZ ;  /* 0x0000000a13047c10 */ /* 0x001fe2000ffbe0ff */
[----:B------:R-:W-:Y:S01]  /*b5b0*/  STL [R1+0x49c], R0 ;  /* 0x00049c0001007387 */ /* 0x000fe20000100800 */
[----:B------:R-:W-:-:S03]  /*b5c0*/  IADD3.X R3, PT, PT, R3, UR11, RZ, P6, !PT ;  /* 0x0000000b03037c10 */ /* 0x000fc6000b7fe4ff */
        /* <DEDUP_REMOVED lines=40> */
[----:B-----5:R-:W-:Y:S02]  /*b850*/  IADD3 R4, P6, PT, R12, UR10, RZ ;  /* 0x0000000a0c047c10 */ /* 0x020fe4000ffde0ff */
[----:B------:R-:W-:Y:S02]  /*b860*/  SHF.R.S32.HI R0, RZ, 0x1f, R12 ;  /* 0x0000001fff007819 */ /* 0x000fe4000001140c */
[----:B------:R-:W5:Y:S04]  /*b870*/  LDL.LU R12, [R1+0xbc] ;  /* 0x0000bc00010c7983 */ /* 0x000f680000300800 */
[----:B------:R4:W-:Y:S01]  /*b880*/  STL [R1+0x4e8], R4 ;  /* 0x0004e80401007387 */ /* 0x0009e20000100800 */
[----:B------:R-:W-:-:S02]  /*b890*/  IADD3.X R0, PT, PT, R0, UR11, RZ, P6, !PT ;  /* 0x0000000b00007c10 */ /* 0x000fc4000b7fe4ff */
[----:B----4-:R-:W-:Y:S02]  /*b8a0*/  IADD3 R4, P5, PT, R13, UR10, RZ ;  /* 0x0000000a0d047c10 */ /* 0x010fe4000ffbe0ff */
[----:B------:R-:W-:Y:S02]  /*b8b0*/  SHF.R.S32.HI R3, RZ, 0x1f, R13 ;  /* 0x0000001fff037819 */ /* 0x000fe4000001140d */
        /* <DEDUP_REMOVED lines=14> */
[----:B------:R-:W-:-:S05]  /*b9a0*/  IADD3.X R2, PT, PT, R2, UR11, RZ, P6, !PT ;  /* 0x0000000b02027c10 */ /* 0x000fca000b7fe4ff */
[----:B------:R-:W-:Y:S01]  /*b9b0*/  STL [R1+0x4f4], R2 ;  /* 0x0004f40201007387 */ /* 0x000fe20000100800 */
[----:B------:R-:W-:Y:S02]  /*b9c0*/  IADD3.X R0, PT, PT, R0, UR11, RZ, P5, !PT ;  /* 0x0000000b00007c10 */ /* 0x000fe4000affe4ff */
        /* <DEDUP_REMOVED lines=16> */
[----:B------:R-:W-:-:S02]  /*bad0*/  IADD3.X R5, PT, PT, R0, UR11, RZ, P6, !PT ;  /* 0x0000000b00057c10 */ /* 0x000fc4000b7fe4ff */
[----:B0-----:R-:W-:Y:S02]  /*bae0*/  IADD3 R4, P5, PT, R10, UR10, RZ ;  /* 0x0000000a0a047c10 */ /* 0x001fe4000ffbe0ff */
[----:B------:R-:W-:Y:S02]  /*baf0*/  SHF.R.S32.HI R3, RZ, 0x1f, R10 ;  /* 0x0000001fff037819 */ /* 0x000fe4000001140a */
[----:B------:R-:W2:Y:S04]  /*bb00*/  LDL.LU R10, [R1+0x9c] ;  /* 0x00009c00010a7983 */ /* 0x000ea80000300800 */
[----:B------:R-:W-:Y:S04]  /*bb10*/  STL [R1+0x50c], R2 ;  /* 0x00050c0201007387 */ /* 0x000fe80000100800 */
[----:B------:R0:W-:Y:S04]  /*bb20*/  STL [R1+0x520], R4 ;  /* 0x0005200401007387 */ /* 0x0001e80000100800 */
[----:B------:R-:W-:Y:S01]  /*bb30*/  STL [R1+0x514], R5 ;  /* 0x0005140501007387 */ /* 0x000fe20000100800 */
[----:B0-----:R-:W-:-:S02]  /*bb40*/  IADD3 R4, P6, PT, R11, UR10, RZ ;  /* 0x0000000a0b047c10 */ /* 0x001fc4000ffde0ff */
[----:B------:R-:W-:-:S03]  /*bb50*/  SHF.R.S32.HI R2, RZ, 0x1f, R11 ;  /* 0x0000001fff027819 */ /* 0x000fc6000001140b */
[----:B------:R5:W-:Y:S01]  /*bb60*/  STL [R1+0x528], R4 ;  /* 0x0005280401007387 */ /* 0x000be20000100800 */
[----:B------:R-:W-:-:S03]  /*bb70*/  IADD3.X R3, PT, PT, R3, UR11, RZ, P5, !PT ;  /* 0x0000000b03037c10 */ /* 0x000fc6000affe4ff */
[----:B------:R-:W2:Y:S01]  /*bb80*/  LDL.LU R11, [R1+0x98] ;  /* 0x00009800010b7983 */ /* 0x000ea20000300800 */
[----:B------:R-:W-:Y:S02]  /*bb90*/  IADD3.X R2, PT, PT, R2, UR11, RZ, P6, !PT ;  /* 0x0000000b02027c10 */ /* 0x000fe4000b7fe4ff */
[----:B-----5:R-:W-:Y:S01]  /*bba0*/  IADD3 R4, P5, PT, R12, UR10, RZ ;  /* 0x0000000a0c047c10 */ /* 0x020fe2000ffbe0ff */
[----:B------:R-:W-:Y:S01]  /*bbb0*/  STL [R1+0x51c], R3 ;  /* 0x00051c0301007387 */ /* 0x000fe20000100800 */
[----:B------:R-:W-:-:S03]  /*bbc0*/  SHF.R.S32.HI R0, RZ, 0x1f, R12 ;  /* 0x0000001fff007819 */ /* 0x000fc6000001140c */
[----:B------:R4:W-:Y:S01]  /*bbd0*/  STL [R1+0x530], R4 ;  /* 0x0005300401007387 */ /* 0x0009e20000100800 */
[----:B------:R-:W-:-:S03]  /*bbe0*/  IADD3.X R0, PT, PT, R0, UR11, RZ, P5, !PT ;  /* 0x0000000b00007c10 */ /* 0x000fc6000affe4ff */
[----:B------:R-:W5:Y:S04]  /*bbf0*/  LDL.LU R12, [R1+0x94] ;  /* 0x00009400010c7983 */ /* 0x000f680000300800 */
[----:B------:R-:W-:Y:S01]  /*bc00*/  STL [R1+0x524], R2 ;  /* 0x0005240201007387 */ /* 0x000fe20000100800 */
[----:B----4-:R-:W-:Y:S02]  /*bc10*/  IADD3 R4, P6, PT, R13, UR10, RZ ;  /* 0x0000000a0d047c10 */ /* 0x010fe4000ffde0ff */
[----:B------:R-:W-:-:S03]  /*bc20*/  SHF.R.S32.HI R3, RZ, 0x1f, R13 ;  /* 0x0000001fff037819 */ /* 0x000fc6000001140d */
[----:B------:R0:W-:Y:S01]  /*bc30*/  STL [R1+0x538], R4 ;  /* 0x0005380401007387 */ /* 0x0001e20000100800 */
[----:B------:R-:W-:-:S03]  /*bc40*/  IADD3.X R5, PT, PT, R3, UR11, RZ, P6, !PT ;  /* 0x0000000b03057c10 */ /* 0x000fc6000b7fe4ff */
[----:B------:R-:W4:Y:S04]  /*bc50*/  LDL.LU R13, [R1+0x90] ;  /* 0x00009000010d7983 */ /* 0x000f280000300800 */
[----:B------:R-:W-:Y:S01]  /*bc60*/  STL [R1+0x52c], R0 ;  /* 0x00052c0001007387 */ /* 0x000fe20000100800 */
[----:B0-----:R-:W-:Y:S02]  /*bc70*/  IADD3 R4, P5, PT, R19, UR10, RZ ;  /* 0x0000000a13047c10 */ /* 0x001fe4000ffbe0ff */
[----:B------:R-:W-:Y:S02]  /*bc80*/  SHF.R.S32.HI R2, RZ, 0x1f, R19 ;  /* 0x0000001fff027819 */ /* 0x000fe40000011413 */
[----:B------:R-:W4:Y:S04]  /*bc90*/  LDL.LU R19, [R1+0x8c] ;  /* 0x00008c0001137983 */ /* 0x000f280000300800 */
        /* <DEDUP_REMOVED lines=21> */
[----:B0-----:R-:W-:-:S05]  /*bdf0*/  IADD3 R4, P5, PT, R9, UR10, RZ ;  /* 0x0000000a09047c10 */ /* 0x001fca000ffbe0ff */
[----:B------:R0:W-:Y:S04]  /*be00*/  STL [R1+0x560], R4 ;  /* 0x0005600401007387 */ /* 0x0001e80000100800 */
[----:B------:R-:W2:Y:S01]  /*be10*/  LDL.LU R8, [R1+0x7c] ;  /* 0x00007c0001087983 */ /* 0x000ea20000300800 */
[----:B------:R-:W-:-:S03]  /*be20*/  SHF.R.S32.HI R0, RZ, 0x1f, R9 ;  /* 0x0000001fff007819 */ /* 0x000fc60000011409 */
[----:B------:R-:W-:Y:S01]  /*be30*/  STL [R1+0x554], R2 ;  /* 0x0005540201007387 */ /* 0x000fe20000100800 */
[----:B------:R-:W-:-:S03]  /*be40*/  IADD3.X R0, PT, PT, R0, UR11, RZ, P5, !PT ;  /* 0x0000000b00007c10 */ /* 0x000fc6000affe4ff */
[----:B------:R-:W2:Y:S01]  /*be50*/  LDL.LU R29, [R1+0x78] ;  /* 0x00007800011d7983 */ /* 0x000ea20000300800 */
[----:B0-----:R-:W-:-:S05]  /*be60*/  IADD3 R4, P6, PT, R10, UR10, RZ ;  /* 0x0000000a0a047c10 */ /* 0x001fca000ffde0ff */
[----:B------:R0:W-:Y:S01]  /*be70*/  STL [R1+0x568], R4 ;  /* 0x0005680401007387 */ /* 0x0001e20000100800 */
[----:B------:R-:W-:-:S03]  /*be80*/  SHF.R.S32.HI R3, RZ, 0x1f, R10 ;  /* 0x0000001fff037819 */ /* 0x000fc6000001140a */
[----:B------:R-:W2:Y:S04]  /*be90*/  LDL.LU R9, [R1+0x74] ;  /* 0x0000740001097983 */ /* 0x000ea80000300800 */
[----:B------:R-:W-:Y:S01]  /*bea0*/  STL [R1+0x55c], R0 ;  /* 0x00055c0001007387 */ /* 0x000fe20000100800 */
[----:B------:R-:W-:Y:S02]  /*beb0*/  IADD3.X R3, PT, PT, R3, UR11, RZ, P6, !PT ;  /* 0x0000000b03037c10 */ /* 0x000fe4000b7fe4ff */
[----:B0-----:R-:W-:-:S05]  /*bec0*/  IADD3 R4, P5, PT, R11, UR10, RZ ;  /* 0x0000000a0b047c10 */ /* 0x001fca000ffbe0ff */
[----:B------:R0:W-:Y:S04]  /*bed0*/  STL [R1+0x570], R4 ;  /* 0x0005700401007387 */ /* 0x0001e80000100800 */
[----:B------:R-:W2:Y:S01]  /*bee0*/  LDL.LU R10, [R1+0x70] ;  /* 0x00007000010a7983 */ /* 0x000ea20000300800 */
[----:B------:R-:W-:Y:S02]  /*bef0*/  SHF.R.S32.HI R2, RZ, 0x1f, R11 ;  /* 0x0000001fff027819 */ /* 0x000fe4000001140b */
[----:B-----5:R-:W-:Y:S02]  /*bf00*/  IADD3 R5, P6, PT, R12, UR10, RZ ;  /* 0x0000000a0c057c10 */ /* 0x020fe4000ffde0ff */
[----:B0-----:R-:W-:Y:S01]  /*bf10*/  IADD3.X R4, PT, PT, R2, UR11, RZ, P5, !PT ;  /* 0x0000000b02047c10 */ /* 0x001fe2000affe4ff */
[----:B------:R-:W-:Y:S01]  /*bf20*/  STL [R1+0x564], R3 ;  /* 0x0005640301007387 */ /* 0x000fe20000100800 */
[----:B------:R-:W-:-:S03]  /*bf30*/  SHF.R.S32.HI R0, RZ, 0x1f, R12 ;  /* 0x0000001fff007819 */ /* 0x000fc6000001140c */
[----:B------:R-:W-:Y:S04]  /*bf40*/  STL [R1+0x578], R5 ;  /* 0x0005780501007387 */ /* 0x000fe80000100800 */
[----:B------:R0:W-:Y:S02]  /*bf50*/  STL [R1+0x56c], R4 ;  /* 0x00056c0401007387 */ /* 0x0001e40000100800 */
[----:B0-----:R-:W-:Y:S02]  /*bf60*/  IADD3.X R4, PT, PT, R0, UR11, RZ, P6, !PT ;  /* 0x0000000b00047c10 */ /* 0x001fe4000b7fe4ff */
[----:B----4-:R-:W-:Y:S02]  /*bf70*/  IADD3 R5, P5, PT, R13, UR10, RZ ;  /* 0x0000000a0d057c10 */ /* 0x010fe4000ffbe0ff */
[----:B------:R-:W-:-:S03]  /*bf80*/  SHF.R.S32.HI R3, RZ, 0x1f, R13 ;  /* 0x0000001fff037819 */ /* 0x000fc6000001140d */
[----:B------:R-:W-:Y:S01]  /*bf90*/  STL [R1+0x580], R5 ;  /* 0x0005800501007387 */ /* 0x000fe20000100800 */
[----:B------:R-:W-:-:S03]  /*bfa0*/  IADD3.X R3, PT, PT, R3, UR11, RZ, P5, !PT ;  /* 0x0000000b03037c10 */ /* 0x000fc6000affe4ff */
[----:B------:R-:W4:Y:S04]  /*bfb0*/  LDL.LU R11, [R1+0x64] ;  /* 0x00006400010b7983 */ /* 0x000f280000300800 */
[----:B------:R3:W-:Y:S01]  /*bfc0*/  STL [R1+0x574], R4 ;  /* 0x0005740401007387 */ /* 0x0007e20000100800 */
[----:B------:R-:W-:Y:S02]  /*bfd0*/  IADD3 R0, P6, PT, R19, UR10, RZ ;  /* 0x0000000a13007c10 */ /* 0x000fe4000ffde0ff */
[----:B------:R-:W-:Y:S02]  /*bfe0*/  SHF.R.S32.HI R2, RZ, 0x1f, R19 ;  /* 0x0000001fff027819 */ /* 0x000fe40000011413 */
[----:B------:R-:W5:Y:S04]  /*bff0*/  LDL.LU R19, [R1+0x14] ;  /* 0x0000140001137983 */ /* 0x000f680000300800 */
[----:B------:R0:W-:Y:S04]  /*c000*/  STL [R1+0x588], R0 ;  /* 0x0005880001007387 */ /* 0x0001e80000100800 */
[----:B------:R-:W5:Y:S04]  /*c010*/  LDL.LU R12, [R1+0x60] ;  /* 0x00006000010c7983 */ /* 0x000f680000300800 */
[----:B------:R-:W-:Y:S01]  /*c020*/  STL [R1+0x57c], R3 ;  /* 0x00057c0301007387 */ /* 0x000fe20000100800 */
[----:B---3--:R-:W-:-:S02]  /*c030*/  IADD3 R4, P5, PT, R22, UR10, RZ ;  /* 0x0000000a16047c10 */ /* 0x008fc4000ffbe0ff */
[----:B0-----:R-:W-:-:S03]  /*c040*/  SHF.R.S32.HI R0, RZ, 0x1f, R22 ;  /* 0x0000001fff007819 */ /* 0x001fc60000011416 */
[----:B------:R0:W-:Y:S04]  /*c050*/  STL [R1+0x590], R4 ;  /* 0x0005900401007387 */ /* 0x0001e80000100800 */
[----:B------:R-:W3:Y:S04]  /*c060*/  LDL.LU R13, [R1+0x15c] ;  /* 0x00015c00010d7983 */ /* 0x000ee80000300800 */
[----:B------:R-:W3:Y:S01]  /*c070*/  LDL.LU R22, [R1+0x14c] ;  /* 0x00014c0001167983 */ /* 0x000ee20000300800 */
[----:B------:R-:W-:Y:S02]  /*c080*/  IADD3.X R2, PT, PT, R2, UR11, RZ, P6, !PT ;  /* 0x0000000b02027c10 */ /* 0x000fe4000b7fe4ff */
[----:B0-----:R-:W-:-:S03]  /*c090*/  IADD3.X R4, PT, PT, R0, UR11, RZ, P5, !PT ;  /* 0x0000000b00047c10 */ /* 0x001fc6000affe4ff */
[----:B------:R-:W-:Y:S01]  /*c0a0*/  STL [R1+0x584], R2 ;  /* 0x0005840201007387 */ /* 0x000fe20000100800 */
[----:B--2---:R-:W-:Y:S02]  /*c0b0*/  IADD3 R5, P6, PT, R6, UR10, RZ ;  /* 0x0000000a06057c10 */ /* 0x004fe4000ffde0ff */
[----:B------:R-:W-:-:S03]  /*c0c0*/  SHF.R.S32.HI R3, RZ, 0x1f, R6 ;  /* 0x0000001fff037819 */ /* 0x000fc60000011406 */
[----:B------:R-:W-:Y:S04]  /*c0d0*/  STL [R1+0x598], R5 ;  /* 0x0005980501007387 */ /* 0x000fe80000100800 */
[----:B------:R0:W-:Y:S02]  /*c0e0*/  STL [R1+0x58c], R4 ;  /* 0x00058c0401007387 */ /* 0x0001e40000100800 */
[----:B0-----:R-:W-:Y:S02]  /*c0f0*/  IADD3.X R4, PT, PT, R3, UR11, RZ, P6, !PT ;  /* 0x0000000b03047c10 */ /* 0x001fe4000b7fe4ff */
[----:B------:R-:W-:Y:S02]  /*c100*/  IADD3 R5, P5, PT, R7, UR10, RZ ;  /* 0x0000000a07057c10 */ /* 0x000fe4000ffbe0ff */
[----:B------:R-:W-:-:S03]  /*c110*/  SHF.R.S32.HI R2, RZ, 0x1f, R7 ;  /* 0x0000001fff027819 */ /* 0x000fc60000011407 */
[----:B------:R0:W-:Y:S04]  /*c120*/  STL [R1+0x5a0], R5 ;  /* 0x0005a00501007387 */ /* 0x0001e80000100800 */
[----:B------:R1:W-:Y:S01]  /*c130*/  STL [R1+0x594], R4 ;  /* 0x0005940401007387 */ /* 0x0003e20000100800 */
[----:B0-----:R-:W-:Y:S02]  /*c140*/  IADD3 R5, P6, PT, R8, UR10, RZ ;  /* 0x0000000a08057c10 */ /* 0x001fe4000ffde0ff */
[----:B-1----:R-:W-:Y:S02]  /*c150*/  IADD3.X R4, PT, PT, R2, UR11, RZ, P5, !PT ;  /* 0x0000000b02047c10 */ /* 0x002fe4000affe4ff */
[----:B------:R-:W-:Y:S01]  /*c160*/  SHF.R.S32.HI R0, RZ, 0x1f, R8 ;  /* 0x0000001fff007819 */ /* 0x000fe20000011408 */
[----:B------:R0:W-:Y:S04]  /*c170*/  STL [R1+0x5a8], R5 ;  /* 0x0005a80501007387 */ /* 0x0001e80000100800 */
[----:B------:R1:W-:Y:S01]  /*c180*/  STL [R1+0x59c], R4 ;  /* 0x00059c0401007387 */ /* 0x0003e20000100800 */
[----:B------:R-:W-:-:S02]  /*c190*/  SHF.R.S32.HI R3, RZ, 0x1f, R29 ;  /* 0x0000001fff037819 */ /* 0x000fc4000001141d */
[----:B0-----:R-:W-:Y:S02]  /*c1a0*/  IADD3 R5, P5, PT, R29, UR10, RZ ;  /* 0x0000000a1d057c10 */ /* 0x001fe4000ffbe0ff */
[----:B-1----:R-:W-:-:S03]  /*c1b0*/  IADD3.X R4, PT, PT, R0, UR11, RZ, P6, !PT ;  /* 0x0000000b00047c10 */ /* 0x002fc6000b7fe4ff */
[----:B------:R0:W-:Y:S04]  /*c1c0*/  STL [R1+0x5b0], R5 ;  /* 0x0005b00501007387 */ /* 0x0001e80000100800 */
[----:B------:R1:W-:Y:S01]  /*c1d0*/  STL [R1+0x5a4], R4 ;  /* 0x0005a40401007387 */ /* 0x0003e20000100800 */
[----:B0-----:R-:W-:Y:S02]  /*c1e0*/  IADD3 R5, P6, PT, R9, UR10, RZ ;  /* 0x0000000a09057c10 */ /* 0x001fe4000ffde0ff */
[----:B-1----:R-:W-:-:S03]  /*c1f0*/  IADD3.X R4, PT, PT, R3, UR11, RZ, P5, !PT ;  /* 0x0000000b03047c10 */ /* 0x002fc6000affe4ff */
[----:B------:R0:W-:Y:S01]  /*c200*/  STL [R1+0x5b8], R5 ;  /* 0x0005b80501007387 */ /* 0x0001e20000100800 */
[----:B------:R-:W-:-:S03]  /*c210*/  SHF.R.S32.HI R2, RZ, 0x1f, R9 ;  /* 0x0000001fff027819 */ /* 0x000fc60000011409 */
[----:B------:R-:W2:Y:S04]  /*c220*/  LDL.LU R14, [R1+0x1cc] ;  /* 0x0001cc00010e7983 */ /* 0x000ea80000300800 */
[----:B------:R-:W-:Y:S01]  /*c230*/  STL [R1+0x5ac], R4 ;  /* 0x0005ac0401007387 */ /* 0x000fe20000100800 */
[----:B------:R-:W-:Y:S02]  /*c240*/  IADD3 R3, P5, PT, R10, UR10, RZ ;  /* 0x0000000a0a037c10 */ /* 0x000fe4000ffbe0ff */
[----:B------:R-:W-:Y:S02]  /*c250*/  SHF.R.S32.HI R0, RZ, 0x1f, R10 ;  /* 0x0000001fff007819 */ /* 0x000fe4000001140a */
[----:B------:R-:W2:Y:S04]  /*c260*/  LDL.LU R10, [R1+0x1c8] ;  /* 0x0001c800010a7983 */ /* 0x000ea80000300800 */
[----:B------:R4:W-:Y:S04]  /*c270*/  STL [R1+0x5c0], R3 ;  /* 0x0005c00301007387 */ /* 0x0009e80000100800 */
[----:B------:R-:W2:Y:S04]  /*c280*/  LDL.LU R9, [R1+0x1c4] ;  /* 0x0001c40001097983 */ /* 0x000ea80000300800 */
[----:B------:R-:W2:Y:S04]  /*c290*/  LDL.LU R8, [R1+0x1c0] ;  /* 0x0001c00001087983 */ /* 0x000ea80000300800 */
[----:B------:R-:W2:Y:S04]  /*c2a0*/  LDL.LU R6, [R1+0x1bc] ;  /* 0x0001bc0001067983 */ /* 0x000ea80000300800 */
[----:B------:R-:W2:Y:S01]  /*c2b0*/  LDL.LU R7, [R1+0x1b8] ;  /* 0x0001b80001077983 */ /* 0x000ea20000300800 */
[----:B0-----:R-:W-:-:S03]  /*c2c0*/  IADD3.X R5, PT, PT, R2, UR11, RZ, P6, !PT ;  /* 0x0000000b02057c10 */ /* 0x001fc6000b7fe4ff */
[----:B------:R-:W2:Y:S04]  /*c2d0*/  LDL.LU R29, [R1+0x1b4] ;  /* 0x0001b400011d7983 */ /* 0x000ea80000300800 */
[----:B------:R0:W-:Y:S01]  /*c2e0*/  STL [R1+0x5b4], R5 ;  /* 0x0005b40501007387 */ /* 0x0001e20000100800 */
[----:B----4-:R-:W-:Y:S02]  /*c2f0*/  SHF.R.S32.HI R3, RZ, 0x1f, R11 ;  /* 0x0000001fff037819 */ /* 0x010fe4000001140b */
[----:B------:R-:W-:Y:S02]  /*c300*/  IADD3 R4, P6, PT, R11, UR10, RZ ;  /* 0x0000000a0b047c10 */ /* 0x000fe4000ffde0ff */
[----:B0-----:R-:W-:Y:S02]  /*c310*/  IADD3.X R5, PT, PT, R0, UR11, RZ, P5, !PT ;  /* 0x0000000b00057c10 */ /* 0x001fe4000affe4ff */
[----:B------:R-:W-:Y:S01]  /*c320*/  IADD3.X R11, PT, PT, R3, UR11, RZ, P6, !PT ;  /* 0x0000000b030b7c10 */ /* 0x000fe2000b7fe4ff */
[----:B------:R3:W-:Y:S04]  /*c330*/  STL [R1+0x5c8], R4 ;  /* 0x0005c80401007387 */ /* 0x0007e80000100800 */
[----:B------:R0:W-:Y:S01]  /*c340*/  STL [R1+0x5bc], R5 ;  /* 0x0005bc0501007387 */ /* 0x0001e20000100800 */
[----:B-----5:R-:W-:-:S02]  /*c350*/  IADD3 R0, P5, PT, R12, UR10, RZ ;  /* 0x0000000a0c007c10 */ /* 0x020fc4000ffbe0ff */
[----:B------:R-:W-:-:S03]  /*c360*/  SHF.R.S32.HI R2, RZ, 0x1f, R12 ;  /* 0x0000001fff027819 */ /* 0x000fc6000001140c */
[----:B------:R-:W-:Y:S01]  /*c370*/  STL [R1+0x5d0], R0 ;  /* 0x0005d00001007387 */ /* 0x000fe20000100800 */
[----:B------:R-:W-:-:S03]  /*c380*/  IADD3.X R3, PT, PT, R2, UR11, RZ, P5, !PT ;  /* 0x0000000b02037c10 */ /* 0x000fc6000affe4ff */
[----:B------:R1:W-:Y:S04]  /*c390*/  STL [R1+0x5c4], R11 ;  /* 0x0005c40b01007387 */ /* 0x0003e80000100800 */
[----:B------:R-:W-:Y:S01]  /*c3a0*/  STL [R1+0x5cc], R3 ;  /* 0x0005cc0301007387 */ /* 0x000fe20000100800 */
[----:B---3--:R-:W-:Y:S02]  /*c3b0*/  SHF.R.S32.HI R4, RZ, 0x1f, R13 ;  /* 0x0000001fff047819 */ /* 0x008fe4000001140d */
[----:B0-----:R-:W-:Y:S02]  /*c3c0*/  SHF.R.S32.HI R5, RZ, 0x1f, R22 ;  /* 0x0000001fff057819 */ /* 0x001fe40000011416 */
[----:B-1----:R-:W-:Y:S02]  /*c3d0*/  IADD3.X R11, PT, PT, R4, UR11, RZ, P2, !PT ;  /* 0x0000000b040b7c10 */ /* 0x002fe400097fe4ff */
[----:B------:R-:W-:-:S03]  /*c3e0*/  IADD3.X R4, PT, PT, R5, UR11, RZ, P1, !PT ;  /* 0x0000000b05047c10 */ /* 0x000fc60008ffe4ff */
[----:B------:R0:W-:Y:S04]  /*c3f0*/  STL [R1+0x20], R11 ;  /* 0x0000200b01007387 */ /* 0x0001e80000100800 */
[----:B0-----:R-:W3:Y:S04]  /*c400*/  LDL.LU R11, [R1+0x1e4] ;  /* 0x0001e400010b7983 */ /* 0x001ee80000300800 */
[----:B------:R-:W4:Y:S04]  /*c410*/  LDL.LU R13, [R1+0x1e0] ;  /* 0x0001e000010d7983 */ /* 0x000f280000300800 */
[----:B------:R0:W-:Y:S04]  /*c420*/  STL [R1+0x1c], R4 ;  /* 0x00001c0401007387 */ /* 0x0001e80000100800 */
[----:B------:R-:W5:Y:S04]  /*c430*/  LDL.LU R12, [R1+0x1d4] ;  /* 0x0001d400010c7983 */ /* 0x000f680000300800 */
[----:B------:R-:W4:Y:S01]  /*c440*/  LDL.LU R22, [R1+0x1d0] ;  /* 0x0001d00001167983 */ /* 0x000f220000300800 */
[----:B------:R-:W-:Y:S01]  /*c450*/  IMAD R24, R24, UR5, RZ ;  /* 0x0000000518187c24 */ /* 0x000fe2000f8e02ff */
[----:B------:R-:W-:Y:S01]  /*c460*/  IADD3 R0, P6, PT, R19, UR10, RZ ;  /* 0x0000000a13007c10 */ /* 0x000fe2000ffde0ff */
[----:B------:R-:W-:-:S02]  /*c470*/  IMAD R26, R26, UR5, RZ ;  /* 0x000000051a1a7c24 */ /* 0x000fc4000f8e02ff */
[----:B------:R-:W-:Y:S01]  /*c480*/  IMAD R27, R27, UR5, RZ ;  /* 0x000000051b1b7c24 */ /* 0x000fe2000f8e02ff */
[----:B------:R-:W-:Y:S02]  /*c490*/  R2UR UR43, R0 ;  /* 0x00000000002b72ca */ /* 0x000fe400000e0000 */
[----:B------:R-:W-:Y:S02]  /*c4a0*/  IADD3 R2, P5, PT, R24, UR10, RZ ;  /* 0x0000000a18027c10 */ /* 0x000fe4000ffbe0ff */
[----:B------:R-:W-:Y:S02]  /*c4b0*/  IADD3 R3, P2, PT, R26, UR10, RZ ;  /* 0x0000000a1a037c10 */ /* 0x000fe4000ff5e0ff */
[----:B0-----:R-:W-:Y:S02]  /*c4c0*/  IADD3 R4, P1, PT, R27, UR10, RZ ;  /* 0x0000000a1b047c10 */ /* 0x001fe4000ff3e0ff */
[----:B------:R-:W-:Y:S02]  /*c4d0*/  R2UR UR42, R2 ;  /* 0x00000000022a72ca */ /* 0x000fe400000e0000 */
[----:B------:R-:W-:-:S02]  /*c4e0*/  R2UR UR41, R3 ;  /* 0x00000000032972ca */ /* 0x000fc400000e0000 */
[----:B------:R-:W-:Y:S02]  /*c4f0*/  R2UR UR40, R4 ;  /* 0x00000000042872ca */ /* 0x000fe400000e0000 */
[----:B------:R-:W-:-:S04]  /*c500*/  SHF.R.S32.HI R4, RZ, 0x1f, R19 ;  /* 0x0000001fff047819 */ /* 0x000fc80000011413 */
[----:B------:R-:W-:Y:S01]  /*c510*/  IADD3.X R4, PT, PT, R4, UR11, RZ, P6, !PT ;  /* 0x0000000b04047c10 */ /* 0x000fe2000b7fe4ff */
[----:B--2---:R-:W-:Y:S02]  /*c520*/  IMAD R5, R14, UR5, RZ ;  /* 0x000000050e057c24 */ /* 0x004fe4000f8e02ff */
[----:B------:R-:W-:Y:S01]  /*c530*/  IMAD R10, R10, UR5, RZ ;  /* 0x000000050a0a7c24 */ /* 0x000fe2000f8e02ff */
[----:B------:R-:W-:-:S04]  /*c540*/  SHF.R.S32.HI R0, RZ, 0x1f, R6 ;  /* 0x0000001fff007819 */ /* 0x000fc80000011406 */
[----:B------:R-:W-:Y:S02]  /*c550*/  IADD3.X R6, PT, PT, R0, UR11, RZ, P0, !PT ;  /* 0x0000000b00067c10 */ /* 0x000fe400087fe4ff */
[----:B------:R-:W-:Y:S02]  /*c560*/  SHF.R.S32.HI R2, RZ, 0x1f, R7 ;  /* 0x0000001fff027819 */ /* 0x000fe40000011407 */
[----:B------:R-:W-:Y:S01]  /*c570*/  SHF.R.S32.HI R3, RZ, 0x1f, R29 ;  /* 0x0000001fff037819 */ /* 0x000fe2000001141d */
[----:B------:R0:W-:Y:S01]  /*c580*/  STL [R1+0x18], R6 ;  /* 0x0000180601007387 */ /* 0x0001e20000100800 */
[----:B------:R-:W-:Y:S01]  /*c590*/  IADD3.X R7, PT, PT, R2, UR11, RZ, P4, !PT ;  /* 0x0000000b02077c10 */ /* 0x000fe2000a7fe4ff */
[----:B------:R-:W-:Y:S01]  /*c5a0*/  IMAD R9, R9, UR5, RZ ;  /* 0x0000000509097c24 */ /* 0x000fe2000f8e02ff */
[----:B------:R-:W-:Y:S01]  /*c5b0*/  IADD3 R0, P0, PT, R5, UR10, RZ ;  /* 0x0000000a05007c10 */ /* 0x000fe2000ff1e0ff */
[----:B------:R-:W-:Y:S01]  /*c5c0*/  IMAD R8, R8, UR5, RZ ;  /* 0x0000000508087c24 */ /* 0x000fe2000f8e02ff */
[----:B------:R-:W-:Y:S01]  /*c5d0*/  IADD3 R2, P4, PT, R10, UR10, RZ ;  /* 0x0000000a0a027c10 */ /* 0x000fe2000ff9e0ff */
[----:B------:R-:W-:Y:S01]  /*c5e0*/  STL [R1+0x14], R7 ;  /* 0x0000140701007387 */ /* 0x000fe20000100800 */
[----:B0-----:R-:W-:-:S02]  /*c5f0*/  IADD3.X R6, PT, PT, R3, UR11, RZ, P3, !PT ;  /* 0x0000000b03067c10 */ /* 0x001fc40009ffe4ff */
[----:B------:R-:W-:-:S03]  /*c600*/  IADD3 R3, P3, PT, R9, UR10, RZ ;  /* 0x0000000a09037c10 */ /* 0x000fc6000ff7e0ff */
[----:B------:R0:W-:Y:S01]  /*c610*/  STL [R1+0x10], R6 ;  /* 0x0000100601007387 */ /* 0x0001e20000100800 */
[----:B------:R-:W-:Y:S02]  /*c620*/  R2UR UR39, R0 ;  /* 0x00000000002772ca */ /* 0x000fe400000e0000 */
[----:B------:R-:W-:Y:S02]  /*c630*/  R2UR UR38, R2 ;  /* 0x00000000022672ca */ /* 0x000fe400000e0000 */
[----:B------:R-:W-:Y:S01]  /*c640*/  SHF.R.S32.HI R0, RZ, 0x1f, R24 ;  /* 0x0000001fff007819 */ /* 0x000fe20000011418 */
[----:B0-----:R-:W2:Y:S01]  /*c650*/  LDL.LU R6, [R1+0x1f4] ;  /* 0x0001f40001067983 */ /* 0x001ea20000300800 */
[----:B------:R-:W-:-:S03]  /*c660*/  SHF.R.S32.HI R2, RZ, 0x1f, R26 ;  /* 0x0000001fff027819 */ /* 0x000fc6000001141a */
[----:B------:R-:W5:Y:S04]  /*c670*/  LDL.LU R19, [R1+0x1f0] ;  /* 0x0001f00001137983 */ /* 0x000f680000300800 */
[----:B------:R0:W-:Y:S01]  /*c680*/  STL [R1+0xc], R4 ;  /* 0x00000c0401007387 */ /* 0x0001e20000100800 */
[----:B------:R-:W-:Y:S02]  /*c690*/  R2UR UR37, R3 ;  /* 0x00000000032572ca */ /* 0x000fe400000e0000 */
[----:B------:R-:W-:Y:S01]  /*c6a0*/  SHF.R.S32.HI R3, RZ, 0x1f, R27 ;  /* 0x0000001fff037819 */ /* 0x000fe2000001141b */
[----:B------:R-:W5:Y:S01]  /*c6b0*/  LDL.LU R18, [R1+0x1ec] ;  /* 0x0001ec0001127983 */ /* 0x000f620000300800 */
[----:B------:R-:W-:Y:S02]  /*c6c0*/  IADD3.X R14, PT, PT, R0, UR11, RZ, P5, !PT ;  /* 0x0000000b000e7c10 */ /* 0x000fe4000affe4ff */
[----:B0-----:R-:W-:Y:S01]  /*c6d0*/  IADD3 R4, P6, PT, R8, UR10, RZ ;  /* 0x0000000a08047c10 */ /* 0x001fe2000ffde0ff */
[----:B------:R-:W5:Y:S03]  /*c6e0*/  LDL.LU R17, [R1+0x1e8] ;  /* 0x0001e80001117983 */ /* 0x000f660000300800 */
[----:B------:R-:W-:-:S02]  /*c6f0*/  R2UR UR36, R4 ;  /* 0x00000000042472ca */ /* 0x000fc400000e0000 */
[----:B------:R-:W-:Y:S02]  /*c700*/  IADD3.X R4, PT, PT, R2, UR11, RZ, P2, !PT ;  /* 0x0000000b02047c10 */ /* 0x000fe400097fe4ff */
[----:B------:R-:W-:Y:S01]  /*c710*/  SHF.R.S32.HI R5, RZ, 0x1f, R5 ;  /* 0x0000001fff057819 */ /* 0x000fe20000011405 */
[----:B------:R0:W-:Y:S01]  /*c720*/  STL [R1+0x8], R14 ;  /* 0x0000080e01007387 */ /* 0x0001e20000100800 */
[----:B------:R-:W-:Y:S02]  /*c730*/  IADD3.X R3, PT, PT, R3, UR11, RZ, P1, !PT ;  /* 0x0000000b03037c10 */ /* 0x000fe40008ffe4ff */
[----:B------:R-:W-:Y:S01]  /*c740*/  SHF.R.S32.HI R10, RZ, 0x1f, R10 ;  /* 0x0000001fff0a7819 */ /* 0x000fe2000001140a */
[----:B------:R-:W-:Y:S01]  /*c750*/  STL [R1+0x4], R4 ;  /* 0x0000040401007387 */ /* 0x000fe20000100800 */
[----:B------:R-:W-:-:S03]  /*c760*/  IADD3.X R29, PT, PT, R5, UR11, RZ, P0, !PT ;  /* 0x0000000b051d7c10 */ /* 0x000fc600087fe4ff */
[----:B------:R-:W5:Y:S01]  /*c770*/  LDL.LU R16, [R1+0x204] ;  /* 0x0002040001107983 */ /* 0x000f620000300800 */
[----:B------:R-:W-:-:S03]  /*c780*/  SHF.R.S32.HI R9, RZ, 0x1f, R9 ;  /* 0x0000001fff097819 */ /* 0x000fc60000011409 */
[----:B0-----:R-:W5:Y:S01]  /*c790*/  LDL.LU R14, [R1+0x200] ;  /* 0x00020000010e7983 */ /* 0x001f620000300800 */
[----:B------:R-:W-:-:S03]  /*c7a0*/  IADD3.X R28, PT, PT, R10, UR11, RZ, P4, !PT ;  /* 0x0000000b0a1c7c10 */ /* 0x000fc6000a7fe4ff */
[----:B------:R-:W-:Y:S04]  /*c7b0*/  STL [R1], R3 ;  /* 0x0000000301007387 */ /* 0x000fe80000100800 */
[----:B------:R-:W5:Y:S01]  /*c7c0*/  LDL.LU R15, [R1+0x1fc] ;  /* 0x0001fc00010f7983 */ /* 0x000f620000300800 */
[----:B------:R-:W-:Y:S01]  /*c7d0*/  IADD3.X R27, PT, PT, R9, UR11, RZ, P3, !PT ;  /* 0x0000000b091b7c10 */ /* 0x000fe20009ffe4ff */
[----:B---3--:R-:W-:Y:S01]  /*c7e0*/  IMAD R7, R11, UR5, RZ ;  /* 0x000000050b077c24 */ /* 0x008fe2000f8e02ff */
[----:B------:R-:W-:-:S04]  /*c7f0*/  SHF.R.S32.HI R8, RZ, 0x1f, R8 ;  /* 0x0000001fff087819 */ /* 0x000fc80000011408 */
[----:B------:R-:W-:Y:S02]  /*c800*/  IADD3 R0, P5, PT, R7, UR10, RZ ;  /* 0x0000000a07007c10 */ /* 0x000fe4000ffbe0ff */
[----:B------:R-:W-:Y:S01]  /*c810*/  SHF.R.S32.HI R7, RZ, 0x1f, R7 ;  /* 0x0000001fff077819 */ /* 0x000fe20000011407 */
[----:B----4-:R-:W-:Y:S02]  /*c820*/  IMAD R11, R22, UR5, RZ ;  /* 0x00000005160b7c24 */ /* 0x010fe4000f8e02ff */
[----:B------:R-:W3:Y:S04]  /*c830*/  LDL.LU R22, [R1+0x1f8] ;  /* 0x0001f80001167983 */ /* 0x000ee80000300800 */
[----:B------:R-:W-:Y:S04]  /*c840*/  STL [R1+0x5f8], R29 ;  /* 0x0005f81d01007387 */ /* 0x000fe80000100800 */
[----:B------:R-:W4:Y:S04]  /*c850*/  LDL.LU R20, [R1+0x208] ;  /* 0x0002080001147983 */ /* 0x000f280000300800 */
[----:B------:R-:W4:Y:S04]  /*c860*/  LDL.LU R10, [R1+0x20c] ;  /* 0x00020c00010a7983 */ /* 0x000f280000300800 */
[----:B------:R-:W-:Y:S04]  /*c870*/  STL [R1+0x5fc], R28 ;  /* 0x0005fc1c01007387 */ /* 0x000fe80000100800 */
[----:B------:R-:W4:Y:S01]  /*c880*/  LDL.LU R9, [R1+0x210] ;  /* 0x0002100001097983 */ /* 0x000f220000300800 */
[----:B------:R-:W-:-:S02]  /*c890*/  IADD3.X R26, PT, PT, R8, UR11, RZ, P6, !PT ;  /* 0x0000000b081a7c10 */ /* 0x000fc4000b7fe4ff */
[----:B------:R-:W-:Y:S01]  /*c8a0*/  IADD3.X R25, PT, PT, R7, UR11, RZ, P5, !PT ;  /* 0x0000000b07197c10 */ /* 0x000fe2000affe4ff */
[----:B------:R0:W-:Y:S04]  /*c8b0*/  STL [R1+0x600], R27 ;  /* 0x0006001b01007387 */ /* 0x0001e80000100800 */
[----:B------:R-:W4:Y:S04]  /*c8c0*/  LDL.LU R8, [R1+0x214] ;  /* 0x0002140001087983 */ /* 0x000f280000300800 */
[----:B------:R-:W4:Y:S04]  /*c8d0*/  LDL.LU R7, [R1+0x224] ;  /* 0x0002240001077983 */ /* 0x000f280000300800 */
[----:B0-----:R-:W4:Y:S04]  /*c8e0*/  LDL.LU R27, [R1+0x220] ;  /* 0x00022000011b7983 */ /* 0x001f280000300800 */
[----:B------:R-:W4:Y:S04]  /*c8f0*/  LDL.LU R28, [R1+0x21c] ;  /* 0x00021c00011c7983 */ /* 0x000f280000300800 */
[----:B------:R-:W4:Y:S01]  /*c900*/  LDL.LU R29, [R1+0x218] ;  /* 0x00021800011d7983 */ /* 0x000f220000300800 */
[----:B------:R-:W-:Y:S01]  /*c910*/  IMAD R13, R13, UR5, RZ ;  /* 0x000000050d0d7c24 */ /* 0x000fe2000f8e02ff */
[----:B------:R-:W-:-:S02]  /*c920*/  IADD3 R4, P0, PT, R11, UR10, RZ ;  /* 0x0000000a0b047c10 */ /* 0x000fc4000ff1e0ff */
[----:B------:R-:W-:Y:S02]  /*c930*/  R2UR UR35, R0 ;  /* 0x00000000002372ca */ /* 0x000fe400000e0000 */
[----:B------:R-:W-:Y:S02]  /*c940*/  SHF.R.S32.HI R11, RZ, 0x1f, R11 ;  /* 0x0000001fff0b7819 */ /* 0x000fe4000001140b */
[----:B------:R-:W-:Y:S02]  /*c950*/  IADD3 R2, P2, PT, R13, UR10, RZ ;  /* 0x0000000a0d027c10 */ /* 0x000fe4000ff5e0ff */
[----:B------:R-:W-:Y:S02]  /*c960*/  R2UR UR32, R4 ;  /* 0x00000000042072ca */ /* 0x000fe400000e0000 */
[----:B------:R-:W-:-:S04]  /*c970*/  SHF.R.S32.HI R13, RZ, 0x1f, R13 ;  /* 0x0000001fff0d7819 */ /* 0x000fc8000001140d */
[----:B------:R-:W-:Y:S01]  /*c980*/  IADD3.X R24, PT, PT, R13, UR11, RZ, P2, !PT ;  /* 0x0000000b0d187c10 */ /* 0x000fe200097fe4ff */
[----:B--2---:R-:W-:-:S05]  /*c990*/  IMAD R6, R6, UR5, RZ ;  /* 0x0000000506067c24 */ /* 0x004fca000f8e02ff */
[----:B------:R-:W-:Y:S02]  /*c9a0*/  IADD3 R0, P4, PT, R6, UR10, RZ ;  /* 0x0000000a06007c10 */ /* 0x000fe4000ff9e0ff */
[----:B------:R-:W-:Y:S02]  /*c9b0*/  SHF.R.S32.HI R6, RZ, 0x1f, R6 ;  /* 0x0000001fff067819 */ /* 0x000fe40000011406 */
[----:B------:R-:W-:Y:S01]  /*c9c0*/  R2UR UR31, R0 ;  /* 0x00000000001f72ca */ /* 0x000fe200000e0000 */
[----:B-----5:R-:W-:Y:S01]  /*c9d0*/  IMAD R17, R17, UR5, RZ ;  /* 0x0000000511117c24 */ /* 0x020fe2000f8e02ff */
[----:B------:R-:W-:-:S04]  /*c9e0*/  IADD3.X R21, PT, PT, R6, UR11, RZ, P4, !PT ;  /* 0x0000000b06157c10 */ /* 0x000fc8000a7fe4ff */
[----:B------:R-:W-:-:S04]  /*c9f0*/  IADD3 R4, P5, PT, R17, UR10, RZ ;  /* 0x0000000a11047c10 */ /* 0x000fc8000ffbe0ff */
[----:B------:R-:W-:Y:S01]  /*ca00*/  R2UR UR28, R4 ;  /* 0x00000000041c72ca */ /* 0x000fe200000e0000 */
[----:B------:R-:W-:-:S05]  /*ca10*/  IMAD R5, R16, UR5, RZ ;  /* 0x0000000510057c24 */ /* 0x000fca000f8e02ff */
[----:B------:R-:W-:Y:S01]  /*ca20*/  IADD3 R0, P2, PT, R5, UR10, RZ ;  /* 0x0000000a05007c10 */ /* 0x000fe2000ff5e0ff */
[----:B------:R-:W-:Y:S02]  /*ca30*/  IMAD R16, R15, UR5, RZ ;  /* 0x000000050f107c24 */ /* 0x000fe4000f8e02ff */
[----:B---3--:R-:W-:Y:S01]  /*ca40*/  IMAD R15, R22, UR5, RZ ;  /* 0x00000005160f7c24 */ /* 0x008fe2000f8e02ff */
[----:B------:R-:W-:-:S04]  /*ca50*/  IADD3.X R22, PT, PT, R11, UR11, RZ, P0, !PT ;  /* 0x0000000b0b167c10 */ /* 0x000fc800087fe4ff */
[----:B------:R-:W-:-:S04]  /*ca60*/  IADD3 R4, P4, PT, R15, UR10, RZ ;  /* 0x0000000a0f047c10 */ /* 0x000fc8000ff9e0ff */
[----:B------:R-:W-:Y:S01]  /*ca70*/  R2UR UR24, R4 ;  /* 0x00000000041872ca */ /* 0x000fe200000e0000 */
[----:B----4-:R-:W-:Y:S02]  /*ca80*/  IMAD R11, R9, UR5, RZ ;  /* 0x00000005090b7c24 */ /* 0x010fe4000f8e02ff */
[----:B------:R-:W-:Y:S01]  /*ca90*/  IMAD R9, R20, UR5, RZ ;  /* 0x0000000514097c24 */ /* 0x000fe2000f8e02ff */
[----:B------:R-:W-:-:S04]  /*caa0*/  SHF.R.S32.HI R20, RZ, 0x1f, R5 ;  /* 0x0000001fff147819 */ /* 0x000fc80000011405 */
[----:B------:R-:W-:Y:S02]  /*cab0*/  IADD3.X R20, PT, PT, R20, UR11, RZ, P2, !PT ;  /* 0x0000000b14147c10 */ /* 0x000fe400097fe4ff */
[----:B------:R-:W-:-:S04]  /*cac0*/  IADD3 R4, P2, PT, R9, UR10, RZ ;  /* 0x0000000a09047c10 */ /* 0x000fc8000ff5e0ff */
[----:B------:R-:W-:Y:S01]  /*cad0*/  R2UR UR20, R4 ;  /* 0x00000000041472ca */ /* 0x000fe200000e0000 */
[----:B------:R-:W-:Y:S02]  /*cae0*/  IMAD R6, R27, UR5, RZ ;  /* 0x000000051b067c24 */ /* 0x000fe4000f8e02ff */
[----:B------:R-:W2:Y:S01]  /*caf0*/  LDL.LU R27, [R1+0x20] ;  /* 0x00002000011b7983 */ /* 0x000ea20000300800 */
[----:B------:R-:W-:-:S03]  /*cb00*/  IMAD R5, R28, UR5, RZ ;  /* 0x000000051c057c24 */ /* 0x000fc6000f8e02ff */
[----:B------:R-:W3:Y:S01]  /*cb10*/  LDL.LU R28, [R1+0x1c] ;  /* 0x00001c00011c7983 */ /* 0x000ee20000300800 */
[----:B------:R-:W-:-:S03]  /*cb20*/  IMAD R4, R29, UR5, RZ ;  /* 0x000000051d047c24 */ /* 0x000fc6000f8e02ff */
[----:B------:R-:W4:Y:S01]  /*cb30*/  LDL.LU R29, [R1+0x18] ;  /* 0x00001800011d7983 */ /* 0x000f220000300800 */
[----:B------:R-:W-:Y:S02]  /*cb40*/  IMAD R12, R12, UR5, RZ ;  /* 0x000000050c0c7c24 */ /* 0x000fe4000f8e02ff */
[----:B------:R-:W-:-:S03]  /*cb50*/  IMAD R18, R18, UR5, RZ ;  /* 0x0000000512127c24 */ /* 0x000fc6000f8e02ff */
[----:B------:R-:W-:-:S04]  /*cb60*/  IADD3 R3, P1, PT, R12, UR10, RZ ;  /* 0x0000000a0c037c10 */ /* 0x000fc8000ff3e0ff */
[----:B------:R-:W-:Y:S02]  /*cb70*/  R2UR UR33, R3 ;  /* 0x00000000032172ca */ /* 0x000fe400000e0000 */
[----:B------:R-:W-:Y:S02]  /*cb80*/  IADD3 R3, P6, PT, R18, UR10, RZ ;  /* 0x0000000a12037c10 */ /* 0x000fe4000ffde0ff */
[----:B------:R-:W-:Y:S02]  /*cb90*/  SHF.R.S32.HI R13, RZ, 0x1f, R16 ;  /* 0x0000001fff0d7819 */ /* 0x000fe40000011410 */
[----:B------:R-:W-:Y:S02]  /*cba0*/  R2UR UR29, R3 ;  /* 0x00000000031d72ca */ /* 0x000fe400000e0000 */
[----:B------:R-:W-:Y:S02]  /*cbb0*/  IADD3 R3, P0, PT, R16, UR10, RZ ;  /* 0x0000000a10037c10 */ /* 0x000fe4000ff1e0ff */
[----:B------:R-:W5:Y:S01]  /*cbc0*/  LDL.LU R16, [R1] ;  /* 0x0000000001107983 */ /* 0x000f620000300800 */
[----:B------:R-:W-:Y:S01]  /*cbd0*/  IMAD R19, R19, UR5, RZ ;  /* 0x0000000513137c24 */ /* 0x000fe2000f8e02ff */
[----:B------:R-:W-:Y:S01]  /*cbe0*/  R2UR UR34, R2 ;  /* 0x00000000022272ca */ /* 0x000fe200000e0000 */
[----:B------:R-:W-:Y:S01]  /*cbf0*/  IMAD R14, R14, UR5, RZ ;  /* 0x000000050e0e7c24 */ /* 0x000fe2000f8e02ff */
[----:B------:R-:W-:-:S02]  /*cc00*/  SHF.R.S32.HI R12, RZ, 0x1f, R12 ;  /* 0x0000001fff0c7819 */ /* 0x000fc4000001140c */
[----:B------:R-:W-:Y:S02]  /*cc10*/  IADD3 R2, P3, PT, R19, UR10, RZ ;  /* 0x0000000a13027c10 */ /* 0x000fe4000ff7e0ff */
[----:B------:R-:W-:Y:S02]  /*cc20*/  IADD3.X R23, PT, PT, R12, UR11, RZ, P1, !PT ;  /* 0x0000000b0c177c10 */ /* 0x000fe40008ffe4ff */
[----:B------:R-:W-:Y:S02]  /*cc30*/  R2UR UR30, R2 ;  /* 0x00000000021e72ca */ /* 0x000fe400000e0000 */
[----:B------:R-:W-:Y:S02]  /*cc40*/  IADD3 R2, P1, PT, R14, UR10, RZ ;  /* 0x0000000a0e027c10 */ /* 0x000fe4000ff3e0ff */
[----:B------:R-:W-:Y:S01]  /*cc50*/  SHF.R.S32.HI R18, RZ, 0x1f, R18 ;  /* 0x0000001fff127819 */ /* 0x000fe20000011412 */
[----:B------:R-:W-:Y:S01]  /*cc60*/  IMAD R8, R8, UR5, RZ ;  /* 0x0000000508087c24 */ /* 0x000fe2000f8e02ff */
[----:B------:R-:W-:-:S02]  /*cc70*/  SHF.R.S32.HI R19, RZ, 0x1f, R19 ;  /* 0x0000001fff137819 */ /* 0x000fc40000011413 */
[----:B------:R-:W-:Y:S02]  /*cc80*/  R2UR UR26, R2 ;  /* 0x00000000021a72ca */ /* 0x000fe400000e0000 */
[----:B------:R-:W-:Y:S02]  /*cc90*/  IADD3.X R18, PT, PT, R18, UR11, RZ, P6, !PT ;  /* 0x0000000b12127c10 */ /* 0x000fe4000b7fe4ff */
[----:B------:R-:W-:Y:S02]  /*cca0*/  R2UR UR25, R3 ;  /* 0x00000000031972ca */ /* 0x000fe400000e0000 */
[----:B------:R-:W-:Y:S02]  /*ccb0*/  IADD3 R2, P6, PT, R11, UR10, RZ ;  /* 0x0000000a0b027c10 */ /* 0x000fe4000ffde0ff */
[----:B------:R-:W-:Y:S01]  /*ccc0*/  SHF.R.S32.HI R3, RZ, 0x1f, R17 ;  /* 0x0000001fff037819 */ /* 0x000fe20000011411 */
[----:B------:R-:W-:Y:S01]  /*ccd0*/  IMAD R7, R7, UR5, RZ ;  /* 0x0000000507077c24 */ /* 0x000fe2000f8e02ff */
[----:B------:R-:W-:-:S02]  /*cce0*/  R2UR UR27, R0 ;  /* 0x00000000001b72ca */ /* 0x000fc400000e0000 */
[----:B------:R-:W-:Y:S01]  /*ccf0*/  IADD3.X R17, PT, PT, R19, UR11, RZ, P3, !PT ;  /* 0x0000000b13117c10 */ /* 0x000fe20009ffe4ff */
[----:B------:R-:W-:Y:S01]  /*cd00*/  IMAD R10, R10, UR5, RZ ;  /* 0x000000050a0a7c24 */ /* 0x000fe2000f8e02ff */
[----:B------:R-:W-:Y:S02]  /*cd10*/  IADD3 R0, P3, PT, R8, UR10, RZ ;  /* 0x0000000a08007c10 */ /* 0x000fe4000ff7e0ff */
[----:B------:R-:W-:Y:S02]  /*cd20*/  SHF.R.S32.HI R12, RZ, 0x1f, R14 ;  /* 0x0000001fff0c7819 */ /* 0x000fe4000001140e */
[----:B------:R-:W-:Y:S02]  /*cd30*/  R2UR UR22, R2 ;  /* 0x00000000021672ca */ /* 0x000fe400000e0000 */
[----:B------:R-:W-:Y:S02]  /*cd40*/  IADD3.X R13, PT, PT, R13, UR11, RZ, P0, !PT ;  /* 0x0000000b0d0d7c10 */ /* 0x000fe400087fe4ff */
[----:B------:R-:W-:-:S02]  /*cd50*/  IADD3 R2, P0, PT, R6, UR10, RZ ;  /* 0x0000000a06027c10 */ /* 0x000fc4000ff1e0ff */
[----:B------:R-:W-:Y:S02]  /*cd60*/  SHF.R.S32.HI R8, RZ, 0x1f, R8 ;  /* 0x0000001fff087819 */ /* 0x000fe40000011408 */
[----:B------:R-:W-:Y:S02]  /*cd70*/  R2UR UR23, R0 ;  /* 0x00000000001772ca */ /* 0x000fe400000e0000 */
[----:B------:R-:W-:Y:S02]  /*cd80*/  IADD3.X R12, PT, PT, R12, UR11, RZ, P1, !PT ;  /* 0x0000000b0c0c7c10 */ /* 0x000fe40008ffe4ff */
[----:B------:R-:W-:Y:S02]  /*cd90*/  IADD3.X R19, PT, PT, R3, UR11, RZ, P5, !PT ;  /* 0x0000000b03137c10 */ /* 0x000fe4000affe4ff */
[----:B------:R-:W-:Y:S02]  /*cda0*/  IADD3 R0, P1, PT, R7, UR10, RZ ;  /* 0x0000000a07007c10 */ /* 0x000fe4000ff3e0ff */
[----:B------:R-:W-:-:S02]  /*cdb0*/  IADD3 R3, P5, PT, R10, UR10, RZ ;  /* 0x0000000a0a037c10 */ /* 0x000fc4000ffbe0ff */
[----:B------:R-:W-:Y:S02]  /*cdc0*/  SHF.R.S32.HI R14, RZ, 0x1f, R15 ;  /* 0x0000001fff0e7819 */ /* 0x000fe4000001140f */
[----:B------:R-:W-:Y:S01]  /*cdd0*/  R2UR UR9, R2 ;  /* 0x00000000020972ca */ /* 0x000fe200000e0000 */
[----:B------:R-:W5:Y:S01]  /*cde0*/  LDL.LU R15, [R1+0x4] ;  /* 0x00000400010f7983 */ /* 0x000f620000300800 */
[----:B------:R-:W-:Y:S02]  /*cdf0*/  IADD3.X R8, PT, PT, R8, UR11, RZ, P3, !PT ;  /* 0x0000000b08087c10 */ /* 0x000fe40009ffe4ff */
[----:B------:R-:W-:Y:S02]  /*ce00*/  IADD3 R2, P3, PT, R4, UR10, RZ ;  /* 0x0000000a04027c10 */ /* 0x000fe4000ff7e0ff */
[----:B------:R-:W-:Y:S02]  /*ce10*/  R2UR UR19, R0 ;  /* 0x00000000001372ca */ /* 0x000fe400000e0000 */
[----:B------:R-:W-:-:S02]  /*ce20*/  R2UR UR21, R3 ;  /* 0x00000000031572ca */ /* 0x000fc400000e0000 */
[----:B------:R-:W-:Y:S02]  /*ce30*/  IADD3.X R14, PT, PT, R14, UR11, RZ, P4, !PT ;  /* 0x0000000b0e0e7c10 */ /* 0x000fe4000a7fe4ff */
[----:B------:R-:W-:Y:S02]  /*ce40*/  SHF.R.S32.HI R0, RZ, 0x1f, R11 ;  /* 0x0000001fff007819 */ /* 0x000fe4000001140b */
[----:B------:R-:W-:Y:S01]  /*ce50*/  IADD3 R3, P4, PT, R5, UR10, RZ ;  /* 0x0000000a05037c10 */ /* 0x000fe2000ff9e0ff */
[----:B------:R-:W5:Y:S04]  /*ce60*/  LDL.LU R11, [R1+0x8] ;  /* 0x00000800010b7983 */ /* 0x000f680000300800 */
[----:B------:R0:W-:Y:S01]  /*ce70*/  STL [R1+0x5d8], R2 ;  /* 0x0005d80201007387 */ /* 0x0001e20000100800 */
[----:B------:R-:W-:-:S02]  /*ce80*/  R2UR UR8, R3 ;  /* 0x00000000030872ca */ /* 0x000fc400000e0000 */
[----:B------:R-:W-:Y:S02]  /*ce90*/  SHF.R.S32.HI R3, RZ, 0x1f, R9 ;  /* 0x0000001fff037819 */ /* 0x000fe40000011409 */
[----:B------:R-:W-:Y:S02]  /*cea0*/  SHF.R.S32.HI R9, RZ, 0x1f, R6 ;  /* 0x0000001fff097819 */ /* 0x000fe40000011406 */
[----:B0-----:R-:W-:Y:S02]  /*ceb0*/  SHF.R.S32.HI R2, RZ, 0x1f, R10 ;  /* 0x0000001fff027819 */ /* 0x001fe4000001140a */
[----:B------:R-:W-:Y:S02]  /*cec0*/  SHF.R.S32.HI R10, RZ, 0x1f, R7 ;  /* 0x0000001fff0a7819 */ /* 0x000fe40000011407 */
[----:B------:R-:W-:Y:S02]  /*ced0*/  SHF.R.S32.HI R7, RZ, 0x1f, R4 ;  /* 0x0000001fff077819 */ /* 0x000fe40000011404 */
[----:B------:R-:W-:-:S02]  /*cee0*/  SHF.R.S32.HI R6, RZ, 0x1f, R5 ;  /* 0x0000001fff067819 */ /* 0x000fc40000011405 */
[----:B------:R-:W-:Y:S02]  /*cef0*/  IADD3.X R7, PT, PT, R7, UR11, RZ, P3, !PT ;  /* 0x0000000b07077c10 */ /* 0x000fe40009ffe4ff */
[----:B------:R-:W-:Y:S02]  /*cf00*/  IADD3.X R4, PT, PT, R10, UR11, RZ, P1, !PT ;  /* 0x0000000b0a047c10 */ /* 0x000fe40008ffe4ff */
[----:B------:R-:W5:Y:S01]  /*cf10*/  LDL.LU R10, [R1+0xc] ;  /* 0x00000c00010a7983 */ /* 0x000f620000300800 */
[----:B------:R-:W-:Y:S02]  /*cf20*/  IADD3.X R5, PT, PT, R9, UR11, RZ, P0, !PT ;  /* 0x0000000b09057c10 */ /* 0x000fe400087fe4ff */
[----:B------:R-:W-:Y:S01]  /*cf30*/  IADD3.X R0, PT, PT, R0, UR11, RZ, P6, !PT ;  /* 0x0000000b00007c10 */ /* 0x000fe2000b7fe4ff */
[----:B------:R-:W5:Y:S01]  /*cf40*/  LDL.LU R9, [R1+0x10] ;  /* 0x0000100001097983 */ /* 0x000f620000300800 */
[----:B------:R-:W-:Y:S02]  /*cf50*/  IADD3.X R2, PT, PT, R2, UR11, RZ, P5, !PT ;  /* 0x0000000b02027c10 */ /* 0x000fe4000affe4ff */
[----:B------:R-:W-:Y:S01]  /*cf60*/  IADD3.X R3, PT, PT, R3, UR11, RZ, P2, !PT ;  /* 0x0000000b03037c10 */ /* 0x000fe200097fe4ff */
[----:B------:R0:W-:Y:S01]  /*cf70*/  STL [R1+0x5d4], R7 ;  /* 0x0005d40701007387 */ /* 0x0001e20000100800 */
[----:B------:R-:W-:-:S03]  /*cf80*/  IADD3.X R6, PT, PT, R6, UR11, RZ, P4, !PT ;  /* 0x0000000b06067c10 */ /* 0x000fc6000a7fe4ff */
[----:B0-----:R-:W5:Y:S01]  /*cf90*/  LDL.LU R7, [R1+0x14] ;  /* 0x0000140001077983 */ /* 0x001f620000300800 */
[----:B--2---:R-:W-:-:S03]  /*cfa0*/  R2UR UR11, R27 ;  /* 0x000000001b0b72ca */ /* 0x004fc600000e0000 */
[----:B------:R-:W2:Y:S01]  /*cfb0*/  LDL.LU R27, [R1+0x600] ;  /* 0x00060000011b7983 */ /* 0x000ea20000300800 */
[----:B---3--:R-:W-:-:S03]  /*cfc0*/  R2UR UR44, R28 ;  /* 0x000000001c2c72ca */ /* 0x008fc600000e0000 */
[----:B------:R-:W3:Y:S01]  /*cfd0*/  LDL.LU R28, [R1+0x5fc] ;  /* 0x0005fc00011c7983 */ /* 0x000ee20000300800 */
[----:B----4-:R-:W-:-:S03]  /*cfe0*/  R2UR UR45, R29 ;  /* 0x000000001d2d72ca */ /* 0x010fc600000e0000 */
[----:B------:R-:W4:Y:S04]  /*cff0*/  LDL.LU R29, [R1+0x5f8] ;  /* 0x0005f800011d7983 */ /* 0x000f280000300800 */
[----:B------:R0:W-:Y:S04]  /*d000*/  STL [R1+0x120], RZ ;  /* 0x000120ff01007387 */ /* 0x0001e80000100800 */
[----:B------:R0:W-:Y:S04]  /*d010*/  STL [R1+0x124], RZ ;  /* 0x000124ff01007387 */ /* 0x0001e80000100800 */
[----:B------:R0:W-:Y:S04]  /*d020*/  STL [R1+0x128], RZ ;  /* 0x000128ff01007387 */ /* 0x0001e80000100800 */
[----:B------:R0:W-:Y:S01]  /*d030*/  STL [R1+0x12c], RZ ;  /* 0x00012cff01007387 */ /* 0x0001e20000100800 */
[----:B-----5:R-:W-:-:S02]  /*d040*/  R2UR UR51, R16 ;  /* 0x00000000103372ca */ /* 0x020fc400000e0000 */
[----:B------:R-:W1:Y:S01]  /*d050*/  S2R R16, SR_TID.X ;  /* 0x0000000000107919 */ /* 0x000e620000002100 */
        /* <DEDUP_REMOVED lines=25> */
[----:B------:R0:W-:Y:S01]  /*d1f0*/  STL [R1+0xb4], RZ ;  /* 0x0000b4ff01007387 */ /* 0x0001e20000100800 */
[----:B------:R-:W-:-:S03]  /*d200*/  R2UR UR10, R0 ;  /* 0x00000000000a72ca */ /* 0x000fc600000e0000 */
[----:B------:R0:W-:Y:S01]  /*d210*/  STL [R1+0xb8], RZ ;  /* 0x0000b8ff01007387 */ /* 0x0001e20000100800 */
[----:B-1----:R-:W-:-:S03]  /*d220*/  IMAD.SHL.U32 R0, R16, 0x20, RZ ;  /* 0x0000002010007824 */ /* 0x002fc600078e00ff */
[----:B------:R0:W-:Y:S04]  /*d230*/  STL [R1+0xbc], RZ ;  /* 0x0000bcff01007387 */ /* 0x0001e80000100800 */
[----:B------:R0:W-:Y:S04]  /*d240*/  STL [R1+0xa0], RZ ;  /* 0x0000a0ff01007387 */ /* 0x0001e80000100800 */
[----:B------:R0:W-:Y:S04]  /*d250*/  STL [R1+0xa4], RZ ;  /* 0x0000a4ff01007387 */ /* 0x0001e80000100800 */
[----:B------:R0:W-:Y:S01]  /*d260*/  STL [R1+0xa8], RZ ;  /* 0x0000a8ff01007387 */ /* 0x0001e20000100800 */
[----:B------:R-:W-:-:S03]  /*d270*/  R2UR UR69, R2 ;  /* 0x00000000024572ca */ /* 0x000fc600000e0000 */
[----:B------:R0:W-:Y:S01]  /*d280*/  STL [R1+0xac], RZ ;  /* 0x0000acff01007387 */ /* 0x0001e20000100800 */
[----:B------:R-:W-:-:S03]  /*d290*/  LOP3.LUT R2, R0, 0x60, RZ, 0xc0, !PT ;  /* 0x0000006000027812 */ /* 0x000fc600078ec0ff */
        /* <DEDUP_REMOVED lines=8> */
[----:B------:R0:W-:Y:S04]  /*d320*/  STL [R1+0x5f0], R2 ;  /* 0x0005f00201007387 */ /* 0x0001e80000100800 */
        /* <DEDUP_REMOVED lines=20> */
[----:B------:R-:W-:-:S02]  /*d470*/  SHF.R.U32.HI R16, RZ, 0x4, R16 ;  /* 0x00000004ff107819 */ /* 0x000fc40000011610 */
[----:B------:R-:W-:Y:S02]  /*d480*/  R2UR UR46, R7 ;  /* 0x00000000072e72ca */ /* 0x000fe400000e0000 */
[----:B------:R-:W-:Y:S02]  /*d490*/  R2UR UR47, R9 ;  /* 0x00000000092f72ca */ /* 0x000fe400000e0000 */
[----:B------:R-:W-:Y:S02]  /*d4a0*/  R2UR UR48, R10 ;  /* 0x000000000a3072ca */ /* 0x000fe400000e0000 */
[----:B------:R-:W-:Y:S02]  /*d4b0*/  R2UR UR49, R11 ;  /* 0x000000000b3172ca */ /* 0x000fe400000e0000 */
[----:B------:R-:W-:Y:S02]  /*d4c0*/  R2UR UR50, R15 ;  /* 0x000000000f3272ca */ /* 0x000fe400000e0000 */
[----:B------:R-:W-:-:S02]  /*d4d0*/  R2UR UR55, R26 ;  /* 0x000000001a3772ca */ /* 0x000fc400000e0000 */
[----:B------:R-:W-:Y:S02]  /*d4e0*/  R2UR UR56, R25 ;  /* 0x00000000193872ca */ /* 0x000fe400000e0000 */
[----:B------:R-:W-:Y:S02]  /*d4f0*/  R2UR UR57, R24 ;  /* 0x00000000183972ca */ /* 0x000fe400000e0000 */
[----:B------:R-:W-:Y:S02]  /*d500*/  R2UR UR58, R23 ;  /* 0x00000000173a72ca */ /* 0x000fe400000e0000 */
[----:B------:R-:W-:Y:S02]  /*d510*/  R2UR UR59, R22 ;  /* 0x00000000163b72ca */ /* 0x000fe400000e0000 */
[----:B------:R-:W-:Y:S02]  /*d520*/  R2UR UR60, R21 ;  /* 0x00000000153c72ca */ /* 0x000fe400000e0000 */
[----:B------:R-:W-:-:S02]  /*d530*/  R2UR UR61, R17 ;  /* 0x00000000113d72ca */ /* 0x000fc400000e0000 */
[----:B------:R-:W-:Y:S02]  /*d540*/  R2UR UR62, R18 ;  /* 0x00000000123e72ca */ /* 0x000fe400000e0000 */
[----:B--2---:R-:W-:Y:S02]  /*d550*/  R2UR UR54, R27 ;  /* 0x000000001b3672ca */ /* 0x004fe400000e0000 */
[----:B------:R-:W-:Y:S02]  /*d560*/  R2UR UR63, R19 ;  /* 0x00000000133f72ca */ /* 0x000fe400000e0000 */
[----:B---3--:R-:W-:Y:S02]  /*d570*/  R2UR UR53, R28 ;  /* 0x000000001c3572ca */ /* 0x008fe400000e0000 */
[----:B------:R-:W-:Y:S02]  /*d580*/  R2UR UR64, R20 ;  /* 0x00000000144072ca */ /* 0x000fe400000e0000 */
[----:B----4-:R-:W-:-:S02]  /*d590*/  R2UR UR52, R29 ;  /* 0x000000001d3472ca */ /* 0x010fc400000e0000 */
        /* <DEDUP_REMOVED lines=8> */
[----:B------:R-:W-:Y:S01]  /*d620*/  SGXT.U32 R16, R16, 0x3 ;  /* 0x000000031010781a */ /* 0x000fe20000000000 */
[----:B------:R-:W-:-:S03]  /*d630*/  USHF.R.S32.HI UR5, URZ, 0x1f, UR4 ;  /* 0x0000001fff057899 */ /* 0x000fc60008011404 */
[----:B------:R-:W-:Y:S01]  /*d640*/  LOP3.LUT R16, R16, 0x8, RZ, 0xfc, !PT ;  /* 0x0000000810107812 */ /* 0x000fe200078efcff */
[----:B------:R-:W-:-:S04]  /*d650*/  ULEA.HI UR5, UR5, UR4, URZ, 0x5 ;  /* 0x0000000405057291 */ /* 0x000fc8000f8f28ff */
[----:B------:R-:W-:Y:S01]  /*d660*/  IMAD R0, R16, UR74, RZ ;  /* 0x0000004a10007c24 */ /* 0x000fe2000f8e02ff */
[----:B------:R-:W-:Y:S02]  /*d670*/  USHF.L.U32 UR4, UR6, 0x5, URZ ;  /* 0x0000000506047899 */ /* 0x000fe400080006ff */
[----:B0-----:R-:W-:-:S12]  /*d680*/  USHF.R.S32.HI UR5, URZ, 0x5, UR5 ;  /* 0x00000005ff057899 */ /* 0x001fd80008011405 */
.L_x_2:
[----:B------:R-:W2:Y:S01]  /*d690*/  LDL R8, [R1+0x1dc] ;  /* 0x0001dc0001087983 */ /* 0x000ea20000100800 */
[----:B------:R-:W0:Y:S03]  /*d6a0*/  LDCU UR6, c[0x0][0x3a8] ;  /* 0x00007500ff0677ac */ /* 0x000e260008000800 */
[----:B------:R-:W3:Y:S01]  /*d6b0*/  LDL R12, [R1+0x1d8] ;  /* 0x0001d800010c7983 */ /* 0x000ee20000100800 */
[----:B------:R-:W1:Y:S01]  /*d6c0*/  LDCU UR74, c[0x0][0x3a8] ;  /* 0x00007500ff4a77ac */ /* 0x000e620008000800 */
[----:B------:R-:W4:Y:S01]  /*d6d0*/  S2R R17, SR_TID.X ;  /* 0x0000000000117919 */ /* 0x000f220000002100 */
[----:B------:R-:W5:Y:S01]  /*d6e0*/  S2R R5, SR_TID.X ;  /* 0x0000000000057919 */ /* 0x000f620000002100 */
[----:B------:R-:W-:Y:S01]  /*d6f0*/  PRMT R10, RZ, 0x7610, R10 ;  /* 0x00007610ff0a7816 */ /* 0x000fe2000000000a */
[----:B------:R-:W0:Y:S01]  /*d700*/  LDCU UR75, c[0x0][0x3ac] ;  /* 0x00007580ff4b77ac */ /* 0x000e220008000800 */
[----:B------:R-:W-:Y:S04]  /*d710*/  STL [R1+0x794], R28 ;  /* 0x0007941c01007387 */ /* 0x000fe80000100800 */
[----:B------:R-:W-:Y:S04]  /*d720*/  STL [R1+0x79c], R28 ;  /* 0x00079c1c01007387 */ /* 0x000fe80000100800 */
[----:B------:R-:W-:Y:S04]  /*d730*/  STL [R1+0x7a4], R28 ;  /* 0x0007a41c01007387 */ /* 0x000fe80000100800 */
[----:B------:R-:W-:Y:S04]  /*d740*/  STL [R1+0x7ac], R28 ;  /* 0x0007ac1c01007387 */ /* 0x000fe80000100800 */
[----:B------:R-:W-:Y:S04]  /*d750*/  STL [R1+0x7b4], R28 ;  /* 0x0007b41c01007387 */ /* 0x000fe80000100800 */
[----:B------:R-:W-:Y:S04]  /*d760*/  STL [R1+0x7bc], R28 ;  /* 0x0007bc1c01007387 */ /* 0x000fe80000100800 */
[----:B------:R-:W-:Y:S01]  /*d770*/  STL [R1+0x7c4], R28 ;  /* 0x0007c41c01007387 */ /* 0x000fe20000100800 */
[----:B----4-:R-:W-:-:S03]  /*d780*/  SHF.R.U32.HI R2, RZ, 0x4, R17 ;  /* 0x00000004ff027819 */ /* 0x010fc60000011611 */
[----:B------:R-:W-:Y:S01]  /*d790*/  STL [R1+0x7cc], R28 ;  /* 0x0007cc1c01007387 */ /* 0x000fe20000100800 */
[----:B------:R-:W-:-:S03]  /*d7a0*/  SGXT.U32 R2, R2, 0x3 ;  /* 0x000000030202781a */ /* 0x000fc60000000000 */
[----:B------:R-:W-:Y:S01]  /*d7b0*/  STL [R1+0x7d4], R28 ;  /* 0x0007d41c01007387 */ /* 0x000fe20000100800 */
[C---:B------:R-:W-:Y:S01]  /*d7c0*/  ISETP.GE.AND P1, PT, R2.reuse, UR7, PT ;  /* 0x0000000702007c0c */ /* 0x040fe2000bf26270 */
[C---:B0-----:R-:W-:Y:S01]  /*d7d0*/  IMAD R3, R2.reuse, UR6, RZ ;  /* 0x0000000602037c24 */ /* 0x041fe2000f8e02ff */
[C---:B------:R-:W-:Y:S01]  /*d7e0*/  LOP3.LUT R0, R2.reuse, 0x8, RZ, 0xfc, !PT ;  /* 0x0000000802007812 */ /* 0x040fe200078efcff */
[----:B------:R-:W-:Y:S01]  /*d7f0*/  STL [R1+0x7dc], R28 ;  /* 0x0007dc1c01007387 */ /* 0x000fe20000100800 */
[----:B------:R-:W-:Y:S02]  /*d800*/  LOP3.LUT R4, R2, 0x10, RZ, 0xfc, !PT ;  /* 0x0000001002047812 */ /* 0x000fe400078efcff */
[----:B------:R-:W-:Y:S01]  /*d810*/  ISETP.GE.AND P0, PT, R0, UR7, PT ;  /* 0x0000000700007c0c */ /* 0x000fe2000bf06270 */
[----:B------:R-:W-:Y:S01]  /*d820*/  STL [R1+0x7e4], R28 ;  /* 0x0007e41c01007387 */ /* 0x000fe20000100800 */
[----:B------:R-:W-:Y:S02]  /*d830*/  PRMT R0, RZ, 0x7610, R0 ;  /* 0x00007610ff007816 */ /* 0x000fe40000000000 */
[----:B------:R-:W-:Y:S01]  /*d840*/  LOP3.LUT R2, R2, 0x18, RZ, 0xfc, !PT ;  /* 0x0000001802027812 */ /* 0x000fe200078efcff */
[----:B------:R-:W-:Y:S01]  /*d850*/  STL [R1+0x7f0], R28 ;  /* 0x0007f01c01007387 */ /* 0x000fe20000100800 */
[----:B------:R-:W-:-:S02]  /*d860*/  ISETP.GE.AND P4, PT, R4, UR7, PT ;  /* 0x0000000704007c0c */ /* 0x000fc4000bf86270 */
[C---:B------:R-:W-:Y:S01]  /*d870*/  ISETP.GE.AND P5, PT, R2.reuse, UR7, PT ;  /* 0x0000000702007c0c */ /* 0x040fe2000bfa6270 */
[----:B------:R-:W-:Y:S04]  /*d880*/  STL [R1+0x7f4], R28 ;  /* 0x0007f41c01007387 */ /* 0x000fe80000100800 */
        /* <DEDUP_REMOVED lines=35> */
[----:B------:R5:W-:Y:S04]  /*dac0*/  STL [R1+0x874], R27 ;  /* 0x0008741b01007387 */ /* 0x000be80000100800 */
[----:B------:R-:W-:Y:S04]  /*dad0*/  STL [R1+0x78c], R26 ;  /* 0x00078c1a01007387 */ /* 0x000fe80000100800 */
[----:B------:R-:W-:Y:S01]  /*dae0*/  STL [R1+0x7e8], R26 ;  /* 0x0007e81a01007387 */ /* 0x000fe20000100800 */
[----:B-----5:R-:W-:Y:S01]  /*daf0*/  SHF.R.U32.HI R27, RZ, 0x4, R5 ;  /* 0x00000004ff1b7819 */ /* 0x020fe20000011605 */
[----:B------:R-:W-:-:S02]  /*db00*/  IMAD R5, R2, UR6, RZ ;  /* 0x0000000602057c24 */ /* 0x000fc4000f8e02ff */
[----:B------:R-:W-:Y:S01]  /*db10*/  STL [R1+0x7fc], R26 ;  /* 0x0007fc1a01007387 */ /* 0x000fe20000100800 */
[----:B------:R-:W-:Y:S02]  /*db20*/  SGXT.U32 R27, R27, 0x3 ;  /* 0x000000031b1b781a */ /* 0x000fe40000000000 */
[----:B------:R-:W-:Y:S01]  /*db30*/  PRMT R2, RZ, 0x7610, R2 ;  /* 0x00007610ff027816 */ /* 0x000fe20000000002 */
[----:B------:R-:W-:Y:S01]  /*db40*/  STL [R1+0x80c], R26 ;  /* 0x00080c1a01007387 */ /* 0x000fe20000100800 */
[----:B------:R-:W-:-:S03]  /*db50*/  LOP3.LUT R27, R27, 0x8, RZ, 0xfc, !PT ;  /* 0x000000081b1b7812 */ /* 0x000fc600078efcff */
[----:B------:R-:W-:Y:S02]  /*db60*/  STL [R1+0x81c], R26 ;  /* 0x00081c1a01007387 */ /* 0x000fe40000100800 */
[----:B-1----:R-:W-:Y:S01]  /*db70*/  IMAD R27, R27, UR74, RZ ;  /* 0x0000004a1b1b7c24 */ /* 0x002fe2000f8e02ff */
[C---:B--2---:R-:W-:Y:S01]  /*db80*/  IADD3 R6, P2, PT, R3.reuse, R8, RZ ;  /* 0x0000000803067210 */ /* 0x044fe20007f5e0ff */
[----:B------:R-:W-:Y:S03]  /*db90*/  STL [R1+0x82c], R26 ;  /* 0x00082c1a01007387 */ /* 0x000fe60000100800 */
[----:B---3--:R-:W-:Y:S01]  /*dba0*/  LEA.HI.X.SX32 R7, R3, R12, 0x1, P2 ;  /* 0x0000000c03077211 */ /* 0x008fe200010f0eff */
[----:B------:R-:W-:Y:S01]  /*dbb0*/  IMAD R3, R4, UR6, RZ ;  /* 0x0000000604037c24 */ /* 0x000fe2000f8e02ff */
[----:B------:R-:W0:Y:S01]  /*dbc0*/  S2UR UR74, SR_CgaCtaId ;  /* 0x00000000004a79c3 */ /* 0x000e220000008800 */
[----:B------:R-:W-:Y:S01]  /*dbd0*/  IMAD.MOV.U32 R4, RZ, RZ, R8 ;  /* 0x000000ffff047224 */ /* 0x000fe200078e0008 */
[----:B------:R-:W-:Y:S04]  /*dbe0*/  STL [R1+0x83c], R26 ;  /* 0x00083c1a01007387 */ /* 0x000fe80000100800 */
[----:B------:R1:W2:Y:S01]  /*dbf0*/  @!P1 LDG.E.U8 R0, desc[UR12][R6.64] ;  /* 0x0000000c06009981 */ /* 0x0002a2000c1e1100 */
[----:B------:R-:W-:Y:S01]  /*dc00*/  IADD3 R8, P2, PT, R3, R4, RZ ;  /* 0x0000000403087210 */ /* 0x000fe20007f5e0ff */
[----:B------:R-:W-:-:S02]  /*dc10*/  UMOV UR6, 0x400 ;  /* 0x0000040000067882 */ /* 0x000fc40000000000 */
[----:B------:R-:W-:Y:S01]  /*dc20*/  STL [R1+0x84c], R26 ;  /* 0x00084c1a01007387 */ /* 0x000fe20000100800 */
[----:B------:R-:W-:Y:S02]  /*dc30*/  LEA.HI.X.SX32 R9, R3, R12, 0x1, P2 ;  /* 0x0000000c03097211 */ /* 0x000fe400010f0eff */
[----:B-1----:R-:W-:-:S03]  /*dc40*/  IADD3 R6, P3, PT, R27, R4, RZ ;  /* 0x000000041b067210 */ /* 0x002fc60007f7e0ff */
[----:B------:R-:W3:Y:S01]  /*dc50*/  @!P4 LDG.E.U8 R10, desc[UR12][R8.64] ;  /* 0x0000000c080ac981 */ /* 0x000ee2000c1e1100 */
[----:B------:R-:W-:Y:S02]  /*dc60*/  IADD3 R4, P1, PT, R5, R4, RZ ;  /* 0x0000000405047210 */ /* 0x000fe40007f3e0ff */
[----:B------:R-:W-:Y:S01]  /*dc70*/  PRMT R3, RZ, 0x7610, R3 ;  /* 0x00007610ff037816 */ /* 0x000fe20000000003 */
[----:B------:R-:W-:Y:S01]  /*dc80*/  STL [R1+0x85c], R26 ;  /* 0x00085c1a01007387 */ /* 0x000fe20000100800 */
[-C--:B------:R-:W-:Y:S02]  /*dc90*/  LEA.HI.X.SX32 R7, R27, R12.reuse, 0x1, P3 ;  /* 0x0000000c1b077211 */ /* 0x080fe400018f0eff */
[----:B------:R-:W-:Y:S01]  /*dca0*/  LEA.HI.X.SX32 R5, R5, R12, 0x1, P1 ;  /* 0x0000000c05057211 */ /* 0x000fe200008f0eff */
[----:B0-----:R-:W-:Y:S01]  /*dcb0*/  ULEA UR6, UR74, UR6, 0x18 ;  /* 0x000000064a067291 */ /* 0x001fe2000f8ec0ff */
[----:B------:R-:W-:Y:S04]  /*dcc0*/  STL [R1+0x86c], R26 ;  /* 0x00086c1a01007387 */ /* 0x000fe80000100800 */
[----:B------:R-:W4:Y:S04]  /*dcd0*/  @!P0 LDG.E.U8 R2, desc[UR12][R6.64] ;  /* 0x0000000c06028981 */ /* 0x000f28000c1e1100 */
[----:B------:R0:W5:Y:S04]  /*dce0*/  @!P5 LDG.E.U8 R3, desc[UR12][R4.64] ;  /* 0x0000000c0403d981 */ /* 0x000168000c1e1100 */
[----:B------:R1:W-:Y:S04]  /*dcf0*/  STL [R1+0x87c], R26 ;  /* 0x00087c1a01007387 */ /* 0x0003e80000100800 */
[----:B------:R-:W-:Y:S01]  /*dd00*/  STL [R1+0x788], R25 ;  /* 0x0007881901007387 */ /* 0x000fe20000100800 */
[C---:B0-----:R-:W-:Y:S01]  /*dd10*/  LOP3.LUT R5, R17.reuse, 0x7f, RZ, 0xc0, !PT ;  /* 0x0000007f11057812 */ /* 0x041fe200078ec0ff */
[----:B------:R-:W-:Y:S06]  /*dd20*/  BAR.SYNC.DEFER_BLOCKING 0x0 ;  /* 0x0000000000007b1d */ /* 0x000fec0000010000 */
        /* <DEDUP_REMOVED lines=14> */
[----:B------:R-:W5:Y:S01]  /*de10*/  LDL R4, [R1+0x5e4] ;  /* 0x0005e40001047983 */ /* 0x000f620000100800 */
[----:B------:R-:W-:-:S02]  /*de20*/  LOP3.LUT R12, R17, 0x1f, RZ, 0xc0, !PT ;  /* 0x0000001f110c7812 */ /* 0x000fc400078ec0ff */
[----:B-1----:R-:W-:Y:S01]  /*de30*/  PRMT R26, RZ, 0x7610, R26 ;  /* 0x00007610ff1a7816 */ /* 0x002fe2000000001a */
[----:B------:R-:W5:Y:S04]  /*de40*/  LDL R27, [R1+0x2f4] ;  /* 0x0002f400011b7983 */ /* 0x000f680000100800 */
[----:B--2---:R0:W-:Y:S02]  /*de50*/  STS.U8 [R5+UR6], R0 ;  /* 0x0000000005007988 */ /* 0x0041e40008000006 */
[----:B0-----:R-:W0:Y:S01]  /*de60*/  S2R R5, SR_TID.X ;  /* 0x0000000000057919 */ /* 0x001e220000002100 */
[----:B------:R-:W1:Y:S01]  /*de70*/  S2R R0, SR_TID.X ;  /* 0x0000000000007919 */ /* 0x000e620000002100 */
[----:B0-----:R-:W-:Y:S02]  /*de80*/  LOP3.LUT R5, R5, 0x7f, RZ, 0xc0, !PT ;  /* 0x0000007f05057812 */ /* 0x001fe400078ec0ff */
[----:B-1----:R-:W-:-:S02]  /*de90*/  LOP3.LUT R0, R0, 0x7f, RZ, 0xc0, !PT ;  /* 0x0000007f00007812 */ /* 0x002fc400078ec0ff */
[----:B------:R-:W-:-:S03]  /*dea0*/  LOP3.LUT R5, R5, 0x8, RZ, 0x3c, !PT ;  /* 0x0000000805057812 */ /* 0x000fc600078e3cff */
[----:B---3--:R-:W-:Y:S04]  /*deb0*/  STS.U8 [R0+UR6+0x100], R10 ;  /* 0x0001000a00007988 */ /* 0x008fe80008000006 */
[----:B----4-:R0:W-:Y:S04]  /*dec0*/  STS.U8 [R5+UR6+0x80], R2 ;  /* 0x0000800205007988 */ /* 0x0101e80008000006 */
[----:B-----5:R1:W-:Y:S01]  /*ded0*/  STS.U8 [R5+UR6+0x180], R3 ;  /* 0x0001800305007988 */ /* 0x0203e20008000006 */
[----:B------:R-:W-:-:S03]  /*dee0*/  ISETP.GE.AND P0, PT, R12, UR7, PT ;  /* 0x000000070c007c0c */ /* 0x000fc6000bf06270 */
[----:B0-----:R-:W2:Y:S04]  /*def0*/  LDL R2, [R1+0x2f0] ;  /* 0x0002f00001027983 */ /* 0x001ea80000100800 */
[----:B-1----:R-:W3:Y:S01]  /*df00*/  LDL R5, [R1+0x5e0] ;  /* 0x0005e00001057983 */ /* 0x002ee20000100800 */
[----:B------:R-:W-:-:S03]  /*df10*/  IMAD R12, R12, UR75, RZ ;  /* 0x0000004b0c0c7c24 */ /* 0x000fc6000f8e02ff */
[----:B------:R-:W4:Y:S02]  /*df20*/  LDL R3, [R1+0x3bc] ;  /* 0x0003bc0001037983 */ /* 0x000f240000100800 */
[----:B------:R-:W-:Y:S02]  /*df30*/  SHF.R.S32.HI R0, RZ, 0x1f, R12 ;  /* 0x0000001fff007819 */ /* 0x000fe4000001140c */
[----:B------:R-:W-:Y:S01]  /*df40*/  IADD3 R4, P2, PT, R12, R4, RZ ;  /* 0x000000040c047210 */ /* 0x000fe20007f5e0ff */
[----:B------:R-:W-:Y:S04]  /*df50*/  BAR.SYNC.DEFER_BLOCKING 0x0 ;  /* 0x0000000000007b1d */ /* 0x000fe80000010000 */
[----:B---3--:R-:W-:-:S05]  /*df60*/  IMAD.X R5, R0, 0x1, R5, P2 ;  /* 0x0000000100057824 */ /* 0x008fca00010e0605 */
[----:B------:R-:W3:Y:S01]  /*df70*/  @!P0 LDG.E.U8 R26, desc[UR12][R4.64] ;  /* 0x0000000c041a8981 */ /* 0x000ee2000c1e1100 */
[C---:B--2---:R-:W-:Y:S01]  /*df80*/  IADD3 RZ, P1, PT, R12.reuse, R2, RZ ;  /* 0x000000020cff7210 */ /* 0x044fe20007f3e0ff */
[----:B------:R-:W-:Y:S01]  /*df90*/  IMAD.IADD R2, R12, 0x1, R2 ;  /* 0x000000010c027824 */ /* 0x000fe200078e0202 */
[----:B------:R-:W-:-:S03]  /*dfa0*/  PRMT R28, RZ, 0x7610, R28 ;  /* 0x00007610ff1c7816 */ /* 0x000fc6000000001c */
[----:B----4-:R-:W-:-:S05]  /*dfb0*/  IMAD.X R3, R0, 0x1, R3, P1 ;  /* 0x0000000100037824 */ /* 0x010fca00008e0603 */
[----:B------:R-:W2:Y:S04]  /*dfc0*/  @!P0 LDG.E.U8 R28, desc[UR12][R2.64] ;  /* 0x0000000c021c8981 */ /* 0x000ea8000c1e1100 */
[----:B---3--:R0:W-:Y:S04]  /*dfd0*/  STL [R1+0x2c0], R26 ;  /* 0x0002c01a01007387 */ /* 0x0081e80000100800 */
[----:B0-----:R-:W3:Y:S04]  /*dfe0*/  LDL.LU R26, [R1+0x87c] ;  /* 0x00087c00011a7983 */ /* 0x001ee80000300800 */
[----:B------:R-:W4:Y:S04]  /*dff0*/  LDL R4, [R1+0x3c0] ;  /* 0x0003c00001047983 */ /* 0x000f280000100800 */
[----:B------:R-:W5:Y:S01]  /*e000*/  LDL R5, [R1+0x2f8] ;  /* 0x0002f80001057983 */ /* 0x000f620000100800 */
[----:B------:R-:W-:-:S03]  /*e010*/  IADD3 RZ, P1, PT, R12, R27, RZ ;  /* 0x0000001b0cff7210 */ /* 0x000fc60007f3e0ff */
[----:B--2---:R0:W-:Y:S01]  /*e020*/  STL [R1+0x2bc], R28 ;  /* 0x0002bc1c01007387 */ /* 0x0041e20000100800 */
[----:B------:R-:W-:-:S03]  /*e030*/  IMAD.IADD R2, R12, 0x1, R27 ;  /* 0x000000010c027824 */ /* 0x000fc600078e021b */
[----:B0-----:R-:W2:Y:S04]  /*e040*/  LDL.LU R28, [R1+0x878] ;  /* 0x00087800011c7983 */ /* 0x001ea80000300800 */
[----:B------:R-:W2:Y:S01]  /*e050*/  LDL.LU R27, [R1+0x874] ;  /* 0x00087400011b7983 */ /* 0x000ea20000300800 */
[----:B----4-:R-:W-:Y:S01]  /*e060*/  IMAD.X R3, R0, 0x1, R4, P1 ;  /* 0x0000000100037824 */ /* 0x010fe200008e0604 */
[C---:B-----5:R-:W-:Y:S01]  /*e070*/  IADD3 RZ, P2, PT, R12.reuse, R5, RZ ;  /* 0x000000050cff7210 */ /* 0x060fe20007f5e0ff */
[----:B------:R-:W-:Y:S02]  /*e080*/  IMAD.IADD R4, R12, 0x1, R5 ;  /* 0x000000010c047824 */ /* 0x000fe400078e0205 */
[----:B------:R-:W4:Y:S01]  /*e090*/  LDL R5, [R1+0x3c4] ;  /* 0x0003c40001057983 */ /* 0x000f220000100800 */
[----:B---3--:R-:W-:-:S02]  /*e0a0*/  PRMT R26, RZ, 0x7610, R26 ;  /* 0x00007610ff1a7816 */ /* 0x008fc4000000001a */
[----:B--2---:R-:W-:-:S06]  /*e0b0*/  PRMT R28, RZ, 0x7610, R28 ;  /* 0x00007610ff1c7816 */ /* 0x004fcc000000001c */
[----:B------:R-:W2:Y:S01]  /*e0c0*/  @!P0 LDG.E.U8 R28, desc[UR12][R2.64] ;  /* 0x0000000c021c8981 */ /* 0x000ea2000c1e1100 */
[----:B----4-:R-:W-:-:S05]  /*e0d0*/  IMAD.X R5, R0, 0x1, R5, P2 ;  /* 0x0000000100057824 */ /* 0x010fca00010e0605 */
[----:B------:R-:W3:Y:S04]  /*e0e0*/  @!P0 LDG.E.U8 R26, desc[UR12][R4.64] ;  /* 0x0000000c041a8981 */ /* 0x000ee8000c1e1100 */
[----:B--2---:R0:W-:Y:S04]  /*e0f0*/  STL [R1+0x2b8], R28 ;  /* 0x0002b81c01007387 */ /* 0x0041e80000100800 */
[----:B0-----:R-:W2:Y:S04]  /*e100*/  LDL.LU R28, [R1+0x870] ;  /* 0x00087000011c7983 */ /* 0x001ea80000300800 */
[----:B------:R-:W4:Y:S04]  /*e110*/  LDL R3, [R1+0x2fc] ;  /* 0x0002fc0001037983 */ /* 0x000f280000100800 */
[----:B---3--:R0:W-:Y:S04]  /*e120*/  STL [R1+0x2b4], R26 ;  /* 0x0002b41a01007387 */ /* 0x0081e80000100800 */
[----:B0-----:R-:W3:Y:S04]  /*e130*/  LDL.LU R26, [R1+0x86c] ;  /* 0x00086c00011a7983 */ /* 0x001ee80000300800 */
[----:B------:R-:W5:Y:S04]  /*e140*/  LDL R4, [R1+0x3c8] ;  /* 0x0003c80001047983 */ /* 0x000f680000100800 */
[----:B------:R-:W2:Y:S01]  /*e150*/  LDL R5, [R1+0x300] ;  /* 0x0003000001057983 */ /* 0x000ea20000100800 */
[C---:B----4-:R-:W-:Y:S01]  /*e160*/  IADD3 RZ, P1, PT, R12.reuse, R3, RZ ;  /* 0x000000030cff7210 */ /* 0x050fe20007f3e0ff */
[----:B------:R-:W-:-:S04]  /*e170*/  IMAD.IADD R2, R12, 0x1, R3 ;  /* 0x000000010c027824 */ /* 0x000fc800078e0203 */
[----:B-----5:R-:W-:Y:S01]  /*e180*/  IMAD.X R3, R0, 0x1, R4, P1 ;  /* 0x0000000100037824 */ /* 0x020fe200008e0604 */
[C---:B--2---:R-:W-:Y:S01]  /*e190*/  IADD3 RZ, P2, PT, R12.reuse, R5, RZ ;  /* 0x000000050cff7210 */ /* 0x044fe20007f5e0ff */
[----:B------:R-:W-:Y:S02]  /*e1a0*/  IMAD.IADD R4, R12, 0x1, R5 ;  /* 0x000000010c047824 */ /* 0x000fe400078e0205 */
[----:B------:R-:W2:Y:S01]  /*e1b0*/  LDL R5, [R1+0x3cc] ;  /* 0x0003cc0001057983 */ /* 0x000ea20000100800 */
[----:B------:R-:W-:Y:S02]  /*e1c0*/  PRMT R28, RZ, 0x7610, R28 ;  /* 0x00007610ff1c7816 */ /* 0x000fe4000000001c */
[----:B------:R-:W-:-:S04]  /*e1d0*/  PRMT R27, RZ, 0x7610, R27 ;  /* 0x00007610ff1b7816 */ /* 0x000fc8000000001b */
[----:B------:R-:W4:Y:S01]  /*e1e0*/  @!P0 LDG.E.U8 R28, desc[UR12][R2.64] ;  /* 0x0000000c021c8981 */ /* 0x000f22000c1e1100 */
[----:B--2---:R-:W-:-:S05]  /*e1f0*/  IMAD.X R5, R0, 0x1, R5, P2 ;  /* 0x0000000100057824 */ /* 0x004fca00010e0605 */
[----:B------:R-:W2:Y:S04]  /*e200*/  @!P0 LDG.E.U8 R27, desc[UR12][R4.64] ;  /* 0x0000000c041b8981 */ /* 0x000ea8000c1e1100 */
[----:B----4-:R0:W-:Y:S04]  /*e210*/  STL [R1+0x2b0], R28 ;  /* 0x0002b01c01007387 */ /* 0x0101e80000100800 */
[----:B0-----:R-:W4:Y:S04]  /*e220*/  LDL.LU R28, [R1+0x868] ;  /* 0x00086800011c7983 */ /* 0x001f280000300800 */
[----:B------:R-:W5:Y:S04]  /*e230*/  LDL R3, [R1+0x304] ;  /* 0x0003040001037983 */ /* 0x000f680000100800 */
[----:B--2---:R0:W-:Y:S04]  /*e240*/  STL [R1+0x2ac], R27 ;  /* 0x0002ac1b01007387 */ /* 0x0041e80000100800 */
[----:B0-----:R-:W2:Y:S04]  /*e250*/  LDL.LU R27, [R1+0x864] ;  /* 0x00086400011b7983 */ /* 0x001ea80000300800 */
[----:B------:R-:W2:Y:S04]  /*e260*/  LDL R4, [R1+0x3d0] ;  /* 0x0003d00001047983 */ /* 0x000ea80000100800 */
[----:B------:R-:W3:Y:S01]  /*e270*/  LDL R5, [R1+0x308] ;  /* 0x0003080001057983 */ /* 0x000ee20000100800 */
[C---:B-----5:R-:W-:Y:S01]  /*e280*/  IADD3 RZ, P1, PT, R12.reuse, R3, RZ ;  /* 0x000000030cff7210 */ /* 0x060fe20007f3e0ff */
[----:B------:R-:W-:-:S04]  /*e290*/  IMAD.IADD R2, R12, 0x1, R3 ;  /* 0x000000010c027824 */ /* 0x000fc800078e0203 */
[----:B--2---:R-:W-:Y:S01]  /*e2a0*/  IMAD.X R3, R0, 0x1, R4, P1 ;  /* 0x0000000100037824 */ /* 0x004fe200008e0604 */
[C---:B---3--:R-:W-:Y:S01]  /*e2b0*/  IADD3 RZ, P2, PT, R12.reuse, R5, RZ ;  /* 0x000000050cff7210 */ /* 0x048fe20007f5e0ff */
[----:B------:R-:W-:Y:S02]  /*e2c0*/  IMAD.IADD R4, R12, 0x1, R5 ;  /* 0x000000010c047824 */ /* 0x000fe400078e0205 */
[----:B------:R-:W2:Y:S01]  /*e2d0*/  LDL R5, [R1+0x3d4] ;  /* 0x0003d40001057983 */ /* 0x000ea20000100800 */
[----:B----4-:R-:W-:Y:S02]  /*e2e0*/  PRMT R28, RZ, 0x7610, R28 ;  /* 0x00007610ff1c7816 */ /* 0x010fe4000000001c */
[----:B------:R-:W-:-:S04]  /*e2f0*/  PRMT R26, RZ, 0x7610, R26 ;  /* 0x00007610ff1a7816 */ /* 0x000fc8000000001a */
[----:B------:R-:W3:Y:S01]  /*e300*/  @!P0 LDG.E.U8 R28, desc[UR12][R2.64] ;  /* 0x0000000c021c8981 */ /* 0x000ee2000c1e1100 */
[----:B--2---:R-:W-:-:S05]  /*e310*/  IMAD.X R5, R0, 0x1, R5, P2 ;  /* 0x0000000100057824 */ /* 0x004fca00010e0605 */
[----:B------:R-:W2:Y:S04]  /*e320*/  @!P0 LDG.E.U8 R26, desc[UR12][R4.64] ;  /* 0x0000000c041a8981 */ /* 0x000ea8000c1e1100 */
[----:B---3--:R0:W-:Y:S04]  /*e330*/  STL [R1+0x2a8], R28 ;  /* 0x0002a81c01007387 */ /* 0x0081e80000100800 */
[----:B0-----:R-:W3:Y:S04]  /*e340*/  LDL.LU R28, [R1+0x860] ;  /* 0x00086000011c7983 */ /* 0x001ee80000300800 */
[----:B------:R-:W4:Y:S04]  /*e350*/  LDL R3, [R1+0x30c] ;  /* 0x00030c0001037983 */ /* 0x000f280000100800 */
[----:B--2---:R0:W-:Y:S04]  /*e360*/  STL [R1+0x2a4], R26 ;  /* 0x0002a41a01007387 */ /* 0x0041e80000100800 */
[----:B0-----:R-:W2:Y:S04]  /*e370*/  LDL.LU R26, [R1+0x85c] ;  /* 0x00085c00011a7983 */ /* 0x001ea80000300800 */
        /* <DEDUP_REMOVED lines=8> */
[----:B---3--:R-:W-:Y:S02]  /*e400*/  PRMT R28, RZ, 0x7610, R28 ;  /* 0x00007610ff1c7816 */ /* 0x008fe4000000001c */
        /* <DEDUP_REMOVED lines=210> */
[----:B------:R-:W-:Y:S01]  /*f130*/  IMAD.IADD R2, R12, 0x1, R3 ;  /* 0x000000010c027824 */ /* 0x000fe200078e0203 */
[----:B---3--:R-:W-:-:S03]  /*f140*/  PRMT R28, RZ, 0x7610, R28 ;  /* 0x00007610ff1c7816 */ /* 0x008fc6000000001c */
[----:B-----5:R-:W-:Y:S01]  /*f150*/  IMAD.X R3, R0, 0x1, R4, P1 ;  /* 0x0000000100037824 */ /* 0x020fe200008e0604 */
[C---:B--2---:R-:W-:Y:S01]  /*f160*/  IADD3 RZ, P2, PT, R12.reuse, R5, RZ ;  /* 0x000000050cff7210 */ /* 0x044fe20007f5e0ff */
[----:B------:R-:W-:-:S03]  /*f170*/  IMAD.IADD R4, R12, 0x1, R5 ;  /* 0x000000010c047824 */ /* 0x000fc600078e0205 */
[----:B------:R-:W2:Y:S04]  /*f180*/  @!P0 LDG.E.U8 R28, desc[UR12][R2.64] ;  /* 0x0000000c021c8981 */ /* 0x000ea8000c1e1100 */
[----:B------:R-:W3:Y:S01]  /*f190*/  LDL R5, [R1+0x39c] ;  /* 0x00039c0001057983 */ /* 0x000ee20000100800 */
[----:B------:R-:W-:-:S03]  /*f1a0*/  PRMT R27, RZ, 0x7610, R27 ;  /* 0x00007610ff1b7816 */ /* 0x000fc6000000001b */
[----:B--2---:R0:W-:Y:S01]  /*f1b0*/  STL [R1+0x23c], R28 ;  /* 0x00023c1c01007387 */ /* 0x0041e20000100800 */
[----:B---3--:R-:W-:-:S05]  /*f1c0*/  IMAD.X R5, R0, 0x1, R5, P2 ;  /* 0x0000000100057824 */ /* 0x008fca00010e0605 */
[----:B------:R-:W2:Y:S04]  /*f1d0*/  @!P0 LDG.E.U8 R27, desc[UR12][R4.64] ;  /* 0x0000000c041b8981 */ /* 0x000ea8000c1e1100 */
[----:B0-----:R-:W3:Y:S04]  /*f1e0*/  LDL.LU R28, [R1+0x7f8] ;  /* 0x0007f800011c7983 */ /* 0x001ee80000300800 */
[----:B------:R-:W4:Y:S04]  /*f1f0*/  LDL R3, [R1+0x2d0] ;  /* 0x0002d00001037983 */ /* 0x000f280000100800 */
[----:B------:R-:W5:Y:S04]  /*f200*/  LDL R4, [R1+0x3a0] ;  /* 0x0003a00001047983 */ /* 0x000f680000100800 */
[----:B------:R-:W5:Y:S04]  /*f210*/  LDL R5, [R1+0x2d4] ;  /* 0x0002d40001057983 */ /* 0x000f680000100800 */
[----:B--2---:R0:W-:Y:S01]  /*f220*/  STL [R1+0x240], R27 ;  /* 0x0002401b01007387 */ /* 0x0041e20000100800 */
[----:B---3--:R-:W-:-:S02]  /*f230*/  PRMT R28, RZ, 0x7610, R28 ;  /* 0x00007610ff1c7816 */ /* 0x008fc4000000001c */
[C---:B----4-:R-:W-:Y:S01]  /*f240*/  IADD3 RZ, P1, PT, R12.reuse, R3, RZ ;  /* 0x000000030cff7210 */ /* 0x050fe20007f3e0ff */
[----:B------:R-:W-:Y:S01]  /*f250*/  IMAD.IADD R2, R12, 0x1, R3 ;  /* 0x000000010c027824 */ /* 0x000fe200078e0203 */
[----:B------:R-:W-:Y:S01]  /*f260*/  PRMT R6, RZ, 0x7610, R6 ;  /* 0x00007610ff067816 */ /* 0x000fe20000000006 */
[----:B0-----:R-:W2:Y:S02]  /*f270*/  LDL R27, [R1+0x3ac] ;  /* 0x0003ac00011b7983 */ /* 0x001ea40000100800 */
[----:B-----5:R-:W-:Y:S01]  /*f280*/  IMAD.X R3, R0, 0x1, R4, P1 ;  /* 0x0000000100037824 */ /* 0x020fe200008e0604 */
[C---:B------:R-:W-:Y:S01]  /*f290*/  IADD3 RZ, P2, PT, R12.reuse, R5, RZ ;  /* 0x000000050cff7210 */ /* 0x040fe20007f5e0ff */
[----:B------:R-:W-:-:S03]  /*f2a0*/  IMAD.IADD R4, R12, 0x1, R5 ;  /* 0x000000010c047824 */ /* 0x000fc600078e0205 */
[----:B------:R-:W3:Y:S04]  /*f2b0*/  @!P0 LDG.E.U8 R28, desc[UR12][R2.64] ;  /* 0x0000000c021c8981 */ /* 0x000ee8000c1e1100 */
[----:B------:R-:W4:Y:S04]  /*f2c0*/  LDL R5, [R1+0x3a4] ;  /* 0x0003a40001057983 */ /* 0x000f280000100800 */
[----:B---3--:R0:W-:Y:S01]  /*f2d0*/  STL [R1+0x234], R28 ;  /* 0x0002341c01007387 */ /* 0x0081e20000100800 */
[----:B----4-:R-:W-:-:S05]  /*f2e0*/  IMAD.X R5, R0, 0x1, R5, P2 ;  /* 0x0000000100057824 */ /* 0x010fca00010e0605 */
[----:B------:R1:W3:Y:S04]  /*f2f0*/  @!P0 LDG.E.U8 R6, desc[UR12][R4.64] ;  /* 0x0000000c04068981 */ /* 0x0002e8000c1e1100 */
[----:B0-----:R-:W4:Y:S04]  /*f300*/  LDL.LU R28, [R1+0x7f4] ;  /* 0x0007f400011c7983 */ /* 0x001f280000300800 */
[----:B------:R-:W5:Y:S04]  /*f310*/  LDL R3, [R1+0x2d8] ;  /* 0x0002d80001037983 */ /* 0x000f680000100800 */
[----:B------:R-:W2:Y:S04]  /*f320*/  LDL R5, [R1+0x2dc] ;  /* 0x0002dc0001057983 */ /* 0x000ea80000100800 */
[----:B------:R-:W3:Y:S01]  /*f330*/  LDL R4, [R1+0x3a8] ;  /* 0x0003a80001047983 */ /* 0x000ee20000100800 */
[----:B------:R-:W-:-:S02]  /*f340*/  PRMT R25, RZ, 0x7610, R25 ;  /* 0x00007610ff197816 */ /* 0x000fc40000000019 */
[----:B----4-:R-:W-:Y:S02]  /*f350*/  PRMT R28, RZ, 0x7610, R28 ;  /* 0x00007610ff1c7816 */ /* 0x010fe4000000001c */
[C---:B-----5:R-:W-:Y:S01]  /*f360*/  IADD3 RZ, P1, PT, R12.reuse, R3, RZ ;  /* 0x000000030cff7210 */ /* 0x060fe20007f3e0ff */
[C---:B------:R-:W-:Y:S01]  /*f370*/  IMAD.IADD R2, R12.reuse, 0x1, R3 ;  /* 0x000000010c027824 */ /* 0x040fe200078e0203 */
[----:B--2---:R-:W-:-:S03]  /*f380*/  IADD3 RZ, P2, PT, R12, R5, RZ ;  /* 0x000000050cff7210 */ /* 0x004fc60007f5e0ff */
[----:B---3--:R-:W-:Y:S02]  /*f390*/  IMAD.X R3, R0, 0x1, R4, P1 ;  /* 0x0000000100037824 */ /* 0x008fe400008e0604 */
[----:B-1----:R-:W-:Y:S02]  /*f3a0*/  IMAD.IADD R4, R12, 0x1, R5 ;  /* 0x000000010c047824 */ /* 0x002fe400078e0205 */
[----:B------:R-:W-:Y:S01]  /*f3b0*/  IMAD.X R5, R0, 0x1, R27, P2 ;  /* 0x0000000100057824 */ /* 0x000fe200010e061b */
[----:B------:R-:W2:Y:S04]  /*f3c0*/  @!P0 LDG.E.U8 R28, desc[UR12][R2.64] ;  /* 0x0000000c021c8981 */ /* 0x000ea8000c1e1100 */
[----:B------:R-:W3:Y:S04]  /*f3d0*/  @!P0 LDG.E.U8 R25, desc[UR12][R4.64] ;  /* 0x0000000c04198981 */ /* 0x000ee8000c1e1100 */
[----:B------:R0:W-:Y:S04]  /*f3e0*/  STL [R1+0x238], R6 ;  /* 0x0002380601007387 */ /* 0x0001e80000100800 */
[----:B------:R-:W4:Y:S04]  /*f3f0*/  LDL R27, [R1+0x2e8] ;  /* 0x0002e800011b7983 */ /* 0x000f280000100800 */
[----:B0-----:R-:W5:Y:S04]  /*f400*/  LDL R6, [R1+0x3b4] ;  /* 0x0003b40001067983 */ /* 0x001f680000100800 */
[----:B--2---:R0:W-:Y:S04]  /*f410*/  STL [R1+0x22c], R28 ;  /* 0x00022c1c01007387 */ /* 0x0041e80000100800 */
[----:B0-----:R-:W2:Y:S04]  /*f420*/  LDL.LU R28, [R1+0x7f0] ;  /* 0x0007f000011c7983 */ /* 0x001ea80000300800 */
[----:B------:R-:W2:Y:S04]  /*f430*/  LDL R3, [R1+0x2e0] ;  /* 0x0002e00001037983 */ /* 0x000ea80000100800 */
[----:B---3--:R0:W-:Y:S04]  /*f440*/  STL [R1+0x230], R25 ;  /* 0x0002301901007387 */ /* 0x0081e80000100800 */
[----:B0-----:R-:W3:Y:S04]  /*f450*/  LDL.LU R25, [R1+0x7ec] ;  /* 0x0007ec0001197983 */ /* 0x001ee80000300800 */
[----:B------:R-:W3:Y:S04]  /*f460*/  LDL R5, [R1+0x2e4] ;  /* 0x0002e40001057983 */ /* 0x000ee80000100800 */
[----:B------:R-:W4:Y:S01]  /*f470*/  LDL R4, [R1+0x3b0] ;  /* 0x0003b00001047983 */ /* 0x000f220000100800 */
[----:B------:R-:W-:-:S02]  /*f480*/  PRMT R26, RZ, 0x7610, R26 ;  /* 0x00007610ff1a7816 */ /* 0x000fc4000000001a */
[C---:B--2---:R-:W-:Y:S01]  /*f490*/  IADD3 RZ, P1, PT, R12.reuse, R3, RZ ;  /* 0x000000030cff7210 */ /* 0x044fe20007f3e0ff */
[C---:B------:R-:W-:Y:S01]  /*f4a0*/  IMAD.IADD R2, R12.reuse, 0x1, R3 ;  /* 0x000000010c027824 */ /* 0x040fe200078e0203 */
[----:B------:R-:W-:Y:S02]  /*f4b0*/  PRMT R28, RZ, 0x7610, R28 ;  /* 0x00007610ff1c7816 */ /* 0x000fe4000000001c */
[----:B---3--:R-:W-:Y:S01]  /*f4c0*/  IADD3 RZ, P2, PT, R12, R5, RZ ;  /* 0x000000050cff7210 */ /* 0x008fe20007f5e0ff */
[----:B----4-:R-:W-:Y:S02]  /*f4d0*/  IMAD.X R3, R0, 0x1, R4, P1 ;  /* 0x0000000100037824 */ /* 0x010fe400008e0604 */
[----:B------:R-:W-:Y:S02]  /*f4e0*/  IMAD.IADD R4, R12, 0x1, R5 ;  /* 0x000000010c047824 */ /* 0x000fe400078e0205 */
[----:B-----5:R-:W-:Y:S01]  /*f4f0*/  IMAD.X R5, R0, 0x1, R6, P2 ;  /* 0x0000000100057824 */ /* 0x020fe200010e0606 */
[----:B------:R-:W2:Y:S04]  /*f500*/  @!P0 LDG.E.U8 R26, desc[UR12][R2.64] ;  /* 0x0000000c021a8981 */ /* 0x000ea8000c1e1100 */
[----:B------:R-:W3:Y:S04]  /*f510*/  @!P0 LDG.E.U8 R28, desc[UR12][R4.64] ;  /* 0x0000000c041c8981 */ /* 0x000ee8000c1e1100 */
[----:B------:R-:W4:Y:S04]  /*f520*/  LDL R6, [R1+0x450] ;  /* 0x0004500001067983 */ /* 0x000f280000100800 */
[----:B--2---:R0:W-:Y:S04]  /*f530*/  STL [R1+0x224], R26 ;  /* 0x0002241a01007387 */ /* 0x0041e80000100800 */
[----:B0-----:R-:W2:Y:S04]  /*f540*/  LDL.LU R26, [R1+0x7e8] ;  /* 0x0007e800011a7983 */ /* 0x001ea80000300800 */
[----:B------:R-:W5:Y:S04]  /*f550*/  LDL R2, [R1+0x3b8] ;  /* 0x0003b80001027983 */ /* 0x000f680000100800 */
[----:B------:R-:W2:Y:S04]  /*f560*/  LDL R3, [R1+0x328] ;  /* 0x0003280001037983 */ /* 0x000ea80000100800 */
[----:B---3--:R0:W-:Y:S04]  /*f570*/  STL [R1+0x228], R28 ;  /* 0x0002281c01007387 */ /* 0x0081e80000100800 */
[----:B0-----:R-:W3:Y:S01]  /*f580*/  LDL.LU R28, [R1+0x7e4] ;  /* 0x0007e400011c7983 */ /* 0x001ee20000300800 */
[C---:B------:R-:W-:Y:S01]  /*f590*/  IADD3 RZ, P1, PT, R12.reuse, R27, RZ ;  /* 0x0000001b0cff7210 */ /* 0x040fe20007f3e0ff */
[----:B------:R-:W-:-:S02]  /*f5a0*/  IMAD.IADD R4, R12, 0x1, R27 ;  /* 0x000000010c047824 */ /* 0x000fc400078e021b */
[----:B------:R-:W2:Y:S02]  /*f5b0*/  LDL.LU R27, [R1+0x7e0] ;  /* 0x0007e000011b7983 */ /* 0x000ea40000300800 */
[----:B-----5:R-:W-:Y:S01]  /*f5c0*/  IMAD.X R5, R0, 0x1, R2, P1 ;  /* 0x0000000100057824 */ /* 0x020fe200008e0602 */
[----:B---3--:R-:W-:-:S06]  /*f5d0*/  PRMT R28, RZ, 0x7610, R28 ;  /* 0x00007610ff1c7816 */ /* 0x008fcc000000001c */
[----:B------:R-:W3:Y:S01]  /*f5e0*/  @!P0 LDG.E.U8 R28, desc[UR12][R4.64] ;  /* 0x0000000c041c8981 */ /* 0x000ee2000c1e1100 */
[C---:B--2---:R-:W-:Y:S01]  /*f5f0*/  IADD3 RZ, P2, PT, R12.reuse, R3, RZ ;  /* 0x000000030cff7210 */ /* 0x044fe20007f5e0ff */
[----:B------:R-:W-:Y:S02]  /*f600*/  IMAD.IADD R2, R12, 0x1, R3 ;  /* 0x000000010c027824 */ /* 0x000fe400078e0203 */
[----:B------:R-:W2:Y:S01]  /*f610*/  LDL R3, [R1+0x3f4] ;  /* 0x0003f40001037983 */ /* 0x000ea20000100800 */
[----:B------:R-:W-:-:S03]  /*f620*/  PRMT R7, RZ, 0x7610, R7 ;  /* 0x00007610ff077816 */ /* 0x000fc60000000007 */
[----:B---3--:R0:W-:Y:S04]  /*f630*/  STL [R1+0x21c], R28 ;  /* 0x00021c1c01007387 */ /* 0x0081e80000100800 */
[----:B0-----:R-:W3:Y:S04]  /*f640*/  LDL.LU R28, [R1+0x7dc] ;  /* 0x0007dc00011c7983 */ /* 0x001ee80000300800 */
[----:B------:R-:W5:Y:S01]  /*f650*/  LDL R5, [R1+0x440] ;  /* 0x0004400001057983 */ /* 0x000f620000100800 */
[----:B--2---:R-:W-:-:S05]  /*f660*/  IMAD.X R3, R0, 0x1, R3, P2 ;  /* 0x0000000100037824 */ /* 0x004fca00010e0603 */
[----:B------:R-:W2:Y:S04]  /*f670*/  @!P0 LDG.E.U8 R7, desc[UR12][R2.64] ;  /* 0x0000000c02078981 */ /* 0x000ea8000c1e1100 */
[----:B------:R-:W3:Y:S01]  /*f680*/  LDL R3, [R1+0x458] ;  /* 0x0004580001037983 */ /* 0x000ee20000100800 */
[----:B-----5:R-:W-:-:S03]  /*f690*/  IADD3 R4, P1, PT, R12, R5, RZ ;  /* 0x000000050c047210 */ /* 0x020fc60007f3e0ff */
[----:B------:R-:W5:Y:S04]  /*f6a0*/  LDL R5, [R1+0x43c] ;  /* 0x00043c0001057983 */ /* 0x000f680000100800 */
[----:B--2---:R0:W-:Y:S04]  /*f6b0*/  STL [R1+0x220], R7 ;  /* 0x0002200701007387 */ /* 0x0041e80000100800 */
[----:B0-----:R-:W2:Y:S01]  /*f6c0*/  LDL R7, [R1+0x44c] ;  /* 0x00044c0001077983 */ /* 0x001ea20000100800 */
[----:B------:R-:W-:Y:S02]  /*f6d0*/  PRMT R27, RZ, 0x7610, R27 ;  /* 0x00007610ff1b7816 */ /* 0x000fe4000000001b */
[----:B----4-:R-:W-:-:S02]  /*f6e0*/  IADD3 R6, P2, PT, R12, R6, RZ ;  /* 0x000000060c067210 */ /* 0x010fc40007f5e0ff */
[----:B---3--:R-:W-:Y:S01]  /*f6f0*/  PRMT R28, RZ, 0x7610, R28 ;  /* 0x00007610ff1c7816 */ /* 0x008fe2000000001c */
[----:B-----5:R-:W-:-:S05]  /*f700*/  IMAD.X R5, R0, 0x1, R5, P1 ;  /* 0x0000000100057824 */ /* 0x020fca00008e0605 */
[----:B------:R0:W3:Y:S01]  /*f710*/  @!P0 LDG.E.U8 R27, desc[UR12][R4.64] ;  /* 0x0000000c041b8981 */ /* 0x0000e2000c1e1100 */
[----:B------:R-:W-:-:S03]  /*f720*/  IADD3 R2, P1, PT, R12, R3, RZ ;  /* 0x000000030c027210 */ /* 0x000fc60007f3e0ff */
[----:B------:R-:W4:Y:S01]  /*f730*/  LDL R3, [R1+0x454] ;  /* 0x0004540001037983 */ /* 0x000f220000100800 */
[----:B--2---:R-:W-:-:S05]  /*f740*/  IMAD.X R7, R0, 0x1, R7, P2 ;  /* 0x0000000100077824 */ /* 0x004fca00010e0607 */
[----:B------:R1:W2:Y:S01]  /*f750*/  @!P0 LDG.E.U8 R28, desc[UR12][R6.64] ;  /* 0x0000000c061c8981 */ /* 0x0002a2000c1e1100 */
[----:B0-----:R-:W-:-:S05]  /*f760*/  PRMT R4, RZ, 0x7610, R4 ;  /* 0x00007610ff047816 */ /* 0x001fca0000000004 */
[----:B-1----:R-:W-:Y:S01]  /*f770*/  IMAD.MOV.U32 R6, RZ, RZ, R4 ;  /* 0x000000ffff067224 */ /* 0x002fe200078e0004 */
[----:B---3--:R0:W-:Y:S04]  /*f780*/  STL [R1+0x214], R27 ;  /* 0x0002141b01007387 */ /* 0x0081e80000100800 */
[----:B0-----:R-:W3:Y:S04]  /*f790*/  LDL.LU R27, [R1+0x7d8] ;  /* 0x0007d800011b7983 */ /* 0x001ee80000300800 */
[----:B------:R-:W5:Y:S01]  /*f7a0*/  LDL R5, [R1+0x460] ;  /* 0x0004600001057983 */ /* 0x000f620000100800 */
[----:B----4-:R-:W-:-:S03]  /*f7b0*/  IMAD.X R3, R0, 0x1, R3, P1 ;  /* 0x0000000100037824 */ /* 0x010fc600008e0603 */
[----:B--2---:R0:W-:Y:S04]  /*f7c0*/  STL [R1+0x218], R28 ;  /* 0x0002181c01007387 */ /* 0x0041e80000100800 */
[----:B------:R-:W2:Y:S04]  /*f7d0*/  @!P0 LDG.E.U8 R6, desc[UR12][R2.64] ;  /* 0x0000000c02068981 */ /* 0x000ea8000c1e1100 */
[----:B0-----:R-:W4:Y:S04]  /*f7e0*/  LDL.LU R28, [R1+0x7d4] ;  /* 0x0007d400011c7983 */ /* 0x001f280000300800 */
[----:B------:R5:W-:Y:S04]  /*f7f0*/  STL.S16 [R1+0x210], R4 ;  /* 0x0002100401007387 */ /* 0x000be80000100600 */
[----:B------:R-:W3:Y:S04]  /*f800*/  LDL R7, [R1+0x468] ;  /* 0x0004680001077983 */ /* 0x000ee80000100800 */
[----:B------:R-:W4:Y:S01]  /*f810*/  LDL R3, [R1+0x470] ;  /* 0x0004700001037983 */ /* 0x000f220000100800 */
[----:B-----5:R-:W-:-:S03]  /*f820*/  IADD3 R4, P1, PT, R12, R5, RZ ;  /* 0x000000050c047210 */ /* 0x020fc60007f3e0ff */
[----:B------:R-:W5:Y:S04]  /*f830*/  LDL R5, [R1+0x45c] ;  /* 0x00045c0001057983 */ /* 0x000f680000100800 */
[----:B--2---:R3:W-:Y:S02]  /*f840*/  @!P0 STL [R1+0x210], R6 ;  /* 0x0002100601008387 */ /* 0x0047e40000100800 */
[----:B---3--:R-:W-:Y:S02]  /*f850*/  IADD3 R6, P2, PT, R12, R7, RZ ;  /* 0x000000070c067210 */ /* 0x008fe40007f5e0ff */
[----:B------:R-:W2:Y:S01]  /*f860*/  LDL R7, [R1+0x464] ;  /* 0x0004640001077983 */ /* 0x000ea20000100800 */
[----:B------:R-:W-:Y:S01]  /*f870*/  PRMT R27, RZ, 0x7610, R27 ;  /* 0x00007610ff1b7816 */ /* 0x000fe2000000001b */
[----:B-----5:R-:W-:-:S05]  /*f880*/  IMAD.X R5, R0, 0x1, R5, P1 ;  /* 0x0000000100057824 */ /* 0x020fca00008e0605 */
[----:B------:R0:W3:Y:S01]  /*f890*/  @!P0 LDG.E.U8 R27, desc[UR12][R4.64] ;  /* 0x0000000c041b8981 */ /* 0x0000e2000c1e1100 */
[----:B----4-:R-:W-:Y:S02]  /*f8a0*/  PRMT R28, RZ, 0x7610, R28 ;  /* 0x00007610ff1c7816 */ /* 0x010fe4000000001c */
[----:B------:R-:W-:Y:S02]  /*f8b0*/  IADD3 R2, P1, PT, R12, R3, RZ ;  /* 0x000000030c027210 */ /* 0x000fe40007f3e0ff */
[----:B------:R-:W4:Y:S01]  /*f8c0*/  LDL R3, [R1+0x46c] ;  /* 0x00046c0001037983 */ /* 0x000f220000100800 */
[----:B--2---:R-:W-:-:S05]  /*f8d0*/  IMAD.X R7, R0, 0x1, R7, P2 ;  /* 0x0000000100077824 */ /* 0x004fca00010e0607 */
[----:B------:R1:W2:Y:S01]  /*f8e0*/  @!P0 LDG.E.U8 R28, desc[UR12][R6.64] ;  /* 0x0000000c061c8981 */ /* 0x0002a2000c1e1100 */
[----:B0-----:R-:W-:-:S03]  /*f8f0*/  PRMT R4, RZ, 0x7610, R4 ;  /* 0x00007610ff047816 */ /* 0x001fc60000000004 */
[----:B---3--:R0:W-:Y:S04]  /*f900*/  STL [R1+0x208], R27 ;  /* 0x0002081b01007387 */ /* 0x0081e80000100800 */
[----:B0-----:R-:W3:Y:S04]  /*f910*/  LDL.LU R27, [R1+0x7d0] ;  /* 0x0007d000011b7983 */ /* 0x001ee80000300800 */
[----:B------:R-:W5:Y:S01]  /*f920*/  LDL R5, [R1+0x478] ;  /* 0x0004780001057983 */ /* 0x000f620000100800 */
[----:B-1----:R-:W-:Y:S02]  /*f930*/  IMAD.MOV.U32 R6, RZ, RZ, R4 ;  /* 0x000000ffff067224 */ /* 0x002fe400078e0004 */
[----:B----4-:R-:W-:Y:S01]  /*f940*/  IMAD.X R3, R0, 0x1, R3, P1 ;  /* 0x0000000100037824 */ /* 0x010fe200008e0603 */
        /* <DEDUP_REMOVED lines=24> */
[----:B----4-:R-:W-:-:S05]  /*fad0*/  IMAD.X R3, R0, 0x1, R3, P1 ;  /* 0x0000000100037824 */ /* 0x010fca00008e0603 */
[----:B------:R-:W4:Y:S04]  /*fae0*/  @!P0 LDG.E.U8 R6, desc[UR12][R2.64] ;  /* 0x0000000c02068981 */ /* 0x000f28000c1e1100 */
[----:B--2---:R0:W-:Y:S04]  /*faf0*/  STL [R1+0x1fc], R28 ;  /* 0x0001fc1c01007387 */ /* 0x0041e80000100800 */
[----:B0-----:R-:W2:Y:S04]  /*fb00*/  LDL.LU R28, [R1+0x7c4] ;  /* 0x0007c400011c7983 */ /* 0x001ea80000300800 */
[----:B------:R5:W-:Y:S04]  /*fb10*/  STL.S16 [R1+0x1f8], R4 ;  /* 0x0001f80401007387 */ /* 0x000be80000100600 */
[----:B------:R-:W2:Y:S04]  /*fb20*/  LDL R7, [R1+0x498] ;  /* 0x0004980001077983 */ /* 0x000ea80000100800 */
[----:B------:R-:W2:Y:S01]  /*fb30*/  LDL R3, [R1+0x4a0] ;  /* 0x0004a00001037983 */ /* 0x000ea20000100800 */
[----:B-----5:R-:W-:-:S03]  /*fb40*/  IADD3 R4, P1, PT, R12, R5, RZ ;  /* 0x000000050c047210 */ /* 0x020fc60007f3e0ff */
[----:B------:R-:W5:Y:S04]  /*fb50*/  LDL R5, [R1+0x48c] ;  /* 0x00048c0001057983 */ /* 0x000f680000100800 */
[----:B----4-:R2:W-:Y:S01]  /*fb60*/  @!P0 STL [R1+0x1f8], R6 ;  /* 0x0001f80601008387 */ /* 0x0105e20000100800 */
[----:B---3--:R-:W-:Y:S02]  /*fb70*/  PRMT R27, RZ, 0x7610, R27 ;  /* 0x00007610ff1b7816 */ /* 0x008fe4000000001b */
[----:B--2---:R-:W-:Y:S02]  /*fb80*/  IADD3 R6, P2, PT, R12, R7, RZ ;  /* 0x000000070c067210 */ /* 0x004fe40007f5e0ff */
[----:B------:R-:W2:Y:S01]  /*fb90*/  LDL R7, [R1+0x494] ;  /* 0x0004940001077983 */ /* 0x000ea20000100800 */
[----:B-----5:R-:W-:-:S05]  /*fba0*/  IMAD.X R5, R0, 0x1, R5, P1 ;  /* 0x0000000100057824 */ /* 0x020fca00008e0605 */
[----:B------:R-:W3:Y:S01]  /*fbb0*/  @!P0 LDG.E.U8 R27, desc[UR12][R4.64] ;  /* 0x0000000c041b8981 */ /* 0x000ee2000c1e1100 */
[----:B------:R-:W-:Y:S02]  /*fbc0*/  PRMT R28, RZ, 0x7610, R28 ;  /* 0x00007610ff1c7816 */ /* 0x000fe4000000001c */
[----:B------:R-:W-:Y:S02]  /*fbd0*/  IADD3 R2, P1, PT, R12, R3, RZ ;  /* 0x000000030c027210 */ /* 0x000fe40007f3e0ff */
[----:B------:R-:W4:Y:S01]  /*fbe0*/  LDL R3, [R1+0x49c] ;  /* 0x00049c0001037983 */ /* 0x000f220000100800 */
[----:B--2---:R-:W-:-:S05]  /*fbf0*/  IMAD.X R7, R0, 0x1, R7, P2 ;  /* 0x0000000100077824 */ /* 0x004fca00010e0607 */
[----:B------:R0:W2:Y:S04]  /*fc00*/  @!P0 LDG.E.U8 R28, desc[UR12][R6.64] ;  /* 0x0000000c061c8981 */ /* 0x0000a8000c1e1100 */
[----:B---3--:R1:W-:Y:S04]  /*fc10*/  STL [R1+0x1f0], R27 ;  /* 0x0001f01b01007387 */ /* 0x0083e80000100800 */
[----:B-1----:R-:W3:Y:S04]  /*fc20*/  LDL.LU R27, [R1+0x7c0] ;  /* 0x0007c000011b7983 */ /* 0x002ee80000300800 */
[----:B------:R-:W5:Y:S01]  /*fc30*/  LDL R5, [R1+0x4a8] ;  /* 0x0004a80001057983 */ /* 0x000f620000100800 */
[----:B------:R-:W-:Y:S01]  /*fc40*/  PRMT R4, RZ, 0x7610, R4 ;  /* 0x00007610ff047816 */ /* 0x000fe20000000004 */
[----:B----4-:R-:W-:-:S04]  /*fc50*/  IMAD.X R3, R0, 0x1, R3, P1 ;  /* 0x0000000100037824 */ /* 0x010fc800008e0603 */
[----:B0-----:R-:W-:-:S06]  /*fc60*/  IMAD.MOV.U32 R6, RZ, RZ, R4 ;  /* 0x000000ffff067224 */ /* 0x001fcc00078e0004 */
        /* <DEDUP_REMOVED lines=155> */
[----:B------:R-:W3:Y:S01]  /*10620*/  LDL R3, [R1+0x550] ;  /* 0x0005500001037983 */ /* 0x000ee20000100800 */
[----:B-----5:R-:W-:-:S03]  /*10630*/  IADD3 R4, P1, PT, R12, R5, RZ ;  /* 0x000000050c047210 */ /* 0x020fc60007f3e0ff */
[----:B------:R-:W5:Y:S04]  /*10640*/  LDL R5, [R1+0x53c] ;  /* 0x00053c0001057983 */ /* 0x000f680000100800 */
[----:B----4-:R2:W-:Y:S01]  /*10650*/  @!P0 STL [R1+0x198], R6 ;  /* 0x0001980601008387 */ /* 0x0105e20000100800 */
[----:B------:R-:W-:Y:S02]  /*10660*/  PRMT R25, RZ, 0x7610, R25 ;  /* 0x00007610ff197816 */ /* 0x000fe40000000019 */
[----:B--2---:R-:W-:Y:S02]  /*10670*/  IADD3 R6, P2, PT, R12, R7, RZ ;  /* 0x000000070c067210 */ /* 0x004fe40007f5e0ff */
[----:B------:R-:W2:Y:S01]  /*10680*/  LDL R7, [R1+0x544] ;  /* 0x0005440001077983 */ /* 0x000ea20000100800 */
[----:B-----5:R-:W-:-:S05]  /*10690*/  IMAD.X R5, R0, 0x1, R5, P1 ;  /* 0x0000000100057824 */ /* 0x020fca00008e0605 */
[----:B------:R-:W4:Y:S01]  /*106a0*/  @!P0 LDG.E.U8 R25, desc[UR12][R4.64] ;  /* 0x0000000c04198981 */ /* 0x000f22000c1e1100 */
[----:B------:R-:W-:Y:S02]  /*106b0*/  PRMT R24, RZ, 0x7610, R24 ;  /* 0x00007610ff187816 */ /* 0x000fe40000000018 */
[----:B---3--:R-:W-:Y:S02]  /*106c0*/  IADD3 R2, P1, PT, R12, R3, RZ ;  /* 0x000000030c027210 */ /* 0x008fe40007f3e0ff */
[----:B------:R-:W3:Y:S01]  /*106d0*/  LDL R3, [R1+0x54c] ;  /* 0x00054c0001037983 */ /* 0x000ee20000100800 */
[----:B--2---:R-:W-:-:S05]  /*106e0*/  IMAD.X R7, R0, 0x1, R7, P2 ;  /* 0x0000000100077824 */ /* 0x004fca00010e0607 */
[----:B------:R0:W2:Y:S04]  /*106f0*/  @!P0 LDG.E.U8 R24, desc[UR12][R6.64] ;  /* 0x0000000c06188981 */ /* 0x0000a8000c1e1100 */
[----:B----4-:R1:W-:Y:S04]  /*10700*/  STL [R1+0x190], R25 ;  /* 0x0001901901007387 */ /* 0x0103e80000100800 */
[----:B-1----:R-:W4:Y:S04]  /*10710*/  LDL.LU R25, [R1+0x788] ;  /* 0x0007880001197983 */ /* 0x002f280000300800 */
[----:B------:R-:W5:Y:S01]  /*10720*/  LDL R5, [R1+0x558] ;  /* 0x0005580001057983 */ /* 0x000f620000100800 */
[----:B------:R-:W-:Y:S01]  /*10730*/  PRMT R4, RZ, 0x7610, R4 ;  /* 0x00007610ff047816 */ /* 0x000fe20000000004 */
[----:B---3--:R-:W-:-:S04]  /*10740*/  IMAD.X R3, R0, 0x1, R3, P1 ;  /* 0x0000000100037824 */ /* 0x008fc800008e0603 */
[----:B0-----:R-:W-:-:S06]  /*10750*/  IMAD.MOV.U32 R6, RZ, RZ, R4 ;  /* 0x000000ffff067224 */ /* 0x001fcc00078e0004 */
[----:B------:R-:W3:Y:S04]  /*10760*/  @!P0 LDG.E.U8 R6, desc[UR12][R2.64] ;  /* 0x0000000c02068981 */ /* 0x000ee8000c1e1100 */
[----:B--2---:R0:W-:Y:S04]  /*10770*/  STL [R1+0x194], R24 ;  /* 0x0001941801007387 */ /* 0x0041e80000100800 */
[----:B0-----:R-:W2:Y:S04]  /*10780*/  LDL.LU R24, [R1+0x784] ;  /* 0x0007840001187983 */ /* 0x001ea80000300800 */
[----:B------:R5:W-:Y:S04]  /*10790*/  STL.S16 [R1+0x18c], R4 ;  /* 0x00018c0401007387 */ /* 0x000be80000100600 */
[----:B------:R-:W2:Y:S04]  /*107a0*/  LDL R7, [R1+0x560] ;  /* 0x0005600001077983 */ /* 0x000ea80000100800 */
[----:B------:R-:W4:Y:S01]  /*107b0*/  LDL R3, [R1+0x568] ;  /* 0x0005680001037983 */ /* 0x000f220000100800 */
[----:B-----5:R-:W-:-:S03]  /*107c0*/  IADD3 R4, P1, PT, R12, R5, RZ ;  /* 0x000000050c047210 */ /* 0x020fc60007f3e0ff */
[----:B------:R-:W5:Y:S04]  /*107d0*/  LDL R5, [R1+0x554] ;  /* 0x0005540001057983 */ /* 0x000f680000100800 */
[----:B---3--:R2:W-:Y:S01]  /*107e0*/  @!P0 STL [R1+0x18c], R6 ;  /* 0x00018c0601008387 */ /* 0x0085e20000100800 */
[----:B------:R-:W-:Y:S02]  /*107f0*/  PRMT R19, RZ, 0x7610, R19 ;  /* 0x00007610ff137816 */ /* 0x000fe40000000013 */
[----:B--2---:R-:W-:Y:S02]  /*10800*/  IADD3 R6, P2, PT, R12, R7, RZ ;  /* 0x000000070c067210 */ /* 0x004fe40007f5e0ff */
[----:B------:R-:W2:Y:S01]  /*10810*/  LDL R7, [R1+0x55c] ;  /* 0x00055c0001077983 */ /* 0x000ea20000100800 */
[----:B-----5:R-:W-:-:S05]  /*10820*/  IMAD.X R5, R0, 0x1, R5, P1 ;  /* 0x0000000100057824 */ /* 0x020fca00008e0605 */
[----:B------:R-:W3:Y:S01]  /*10830*/  @!P0 LDG.E.U8 R19, desc[UR12][R4.64] ;  /* 0x0000000c04138981 */ /* 0x000ee2000c1e1100 */
[----:B------:R-:W-:Y:S02]  /*10840*/  PRMT R18, RZ, 0x7610, R18 ;  /* 0x00007610ff127816 */ /* 0x000fe40000000012 */
[----:B----4-:R-:W-:Y:S02]  /*10850*/  IADD3 R2, P1, PT, R12, R3, RZ ;  /* 0x000000030c027210 */ /* 0x010fe40007f3e0ff */
        /* <DEDUP_REMOVED lines=92> */
[----:B---3--:R2:W-:Y:S02]  /*10e20*/  @!P0 STL [R1+0x15c], R6 ;  /* 0x00015c0601008387 */ /* 0x0085e40000100800 */
[----:B--2---:R-:W-:Y:S02]  /*10e30*/  IADD3 R6, P2, PT, R12, R7, RZ ;  /* 0x000000070c067210 */ /* 0x004fe40007f5e0ff */
[----:B------:R-:W2:Y:S01]  /*10e40*/  LDL R7, [R1+0x5c4] ;  /* 0x0005c40001077983 */ /* 0x000ea20000100800 */
[----:B-----5:R-:W-:Y:S01]  /*10e50*/  IMAD.X R5, R0, 0x1, R5, P1 ;  /* 0x0000000100057824 */ /* 0x020fe200008e0605 */
[----:B----4-:R-:W-:-:S02]  /*10e60*/  IADD3 R2, P1, PT, R12, R3, RZ ;  /* 0x000000030c027210 */ /* 0x010fc40007f3e0ff */
[----:B------:R-:W3:Y:S01]  /*10e70*/  LDL R3, [R1+0x5cc] ;  /* 0x0005cc0001037983 */ /* 0x000ee20000100800 */
[----:B------:R-:W-:Y:S02]  /*10e80*/  PRMT R16, RZ, 0x7610, R16 ;  /* 0x00007610ff107816 */ /* 0x000fe40000000010 */
[----:B------:R-:W-:-:S04]  /*10e90*/  PRMT R15, RZ, 0x7610, R15 ;  /* 0x00007610ff0f7816 */ /* 0x000fc8000000000f */
[----:B------:R0:W4:Y:S02]  /*10ea0*/  @!P0 LDG.E.U8 R16, desc[UR12][R4.64] ;  /* 0x0000000c04108981 */ /* 0x000124000c1e1100 */
[----:B0-----:R-:W-:Y:S01]  /*10eb0*/  PRMT R4, RZ, 0x7610, R4 ;  /* 0x00007610ff047816 */ /* 0x001fe20000000004 */
[----:B--2---:R-:W-:-:S05]  /*10ec0*/  IMAD.X R7, R0, 0x1, R7, P2 ;  /* 0x0000000100077824 */ /* 0x004fca00010e0607 */
[----:B------:R0:W2:Y:S02]  /*10ed0*/  @!P0 LDG.E.U8 R15, desc[UR12][R6.64] ;  /* 0x0000000c060f8981 */ /* 0x0000a4000c1e1100 */
[----:B0-----:R-:W-:Y:S02]  /*10ee0*/  IMAD.MOV.U32 R6, RZ, RZ, R4 ;  /* 0x000000ffff067224 */ /* 0x001fe400078e0004 */
[----:B---3--:R-:W-:-:S05]  /*10ef0*/  IMAD.X R3, R0, 0x1, R3, P1 ;  /* 0x0000000100037824 */ /* 0x008fca00008e0603 */
[----:B------:R0:W3:Y:S01]  /*10f00*/  @!P0 LDG.E.U8 R6, desc[UR12][R2.64] ;  /* 0x0000000c02068981 */ /* 0x0000e2000c1e1100 */
[----:B------:R-:W-:-:S03]  /*10f10*/  PRMT R7, RZ, 0x7610, R7 ;  /* 0x00007610ff077816 */ /* 0x000fc60000000007 */
[----:B----4-:R1:W-:Y:S04]  /*10f20*/  STL [R1+0x154], R16 ;  /* 0x0001541001007387 */ /* 0x0103e80000100800 */
[----:B-1----:R-:W4:Y:S01]  /*10f30*/  LDL.LU R16, [R1+0x760] ;  /* 0x0007600001107983 */ /* 0x002f220000300800 */
[----:B0-----:R-:W-:Y:S01]  /*10f40*/  IMAD.MOV.U32 R3, RZ, RZ, R7 ;  /* 0x000000ffff037224 */ /* 0x001fe200078e0007 */
[----:B------:R-:W-:Y:S02]  /*10f50*/  PRMT R14, RZ, 0x7610, R14 ;  /* 0x00007610ff0e7816 */ /* 0x000fe4000000000e */
[----:B--2---:R0:W-:Y:S04]  /*10f60*/  STL [R1+0x158], R15 ;  /* 0x0001580f01007387 */ /* 0x0041e80000100800 */
[----:B0-----:R-:W2:Y:S04]  /*10f70*/  LDL.LU R15, [R1+0x75c] ;  /* 0x00075c00010f7983 */ /* 0x001ea80000300800 */
[----:B------:R0:W-:Y:S02]  /*10f80*/  STL.S16 [R1+0x150], R4 ;  /* 0x0001500401007387 */ /* 0x0001e40000100600 */
[----:B0-----:R-:W-:-:S04]  /*10f90*/  IADD3 R4, P1, PT, R12, UR18, RZ ;  /* 0x000000120c047c10 */ /* 0x001fc8000ff3e0ff */
[----:B------:R-:W-:-:S05]  /*10fa0*/  IADD3.X R5, PT, PT, R0, UR11, RZ, P1, !PT ;  /* 0x0000000b00057c10 */ /* 0x000fca0008ffe4ff */
[----:B------:R0:W5:Y:S04]  /*10fb0*/  @!P0 LDG.E.U8 R3, desc[UR12][R4.64] ;  /* 0x0000000c04038981 */ /* 0x000168000c1e1100 */
[----:B---3--:R1:W-:Y:S04]  /*10fc0*/  @!P0 STL [R1+0x150], R6 ;  /* 0x0001500601008387 */ /* 0x0083e80000100800 */
[----:B------:R3:W-:Y:S01]  /*10fd0*/  STL.S16 [R1+0x13c], R7 ;  /* 0x00013c0701007387 */ /* 0x0007e20000100600 */
[----:B-1----:R-:W-:-:S04]  /*10fe0*/  IADD3 R6, P2, PT, R12, UR17, RZ ;  /* 0x000000110c067c10 */ /* 0x002fc8000ff5e0ff */
[----:B---3--:R-:W-:-:S05]  /*10ff0*/  IADD3.X R7, PT, PT, R0, UR44, RZ, P2, !PT ;  /* 0x0000002c00077c10 */ /* 0x008fca00097fe4ff */
[----:B------:R1:W3:Y:S01]  /*11000*/  @!P0 LDG.E.U8 R14, desc[UR12][R6.64] ;  /* 0x0000000c060e8981 */ /* 0x0002e2000c1e1100 */
[----:B0-----:R-:W-:Y:S02]  /*11010*/  PRMT R5, RZ, 0x7610, R5 ;  /* 0x00007610ff057816 */ /* 0x001fe40000000005 */
[----:B------:R-:W-:-:S03]  /*11020*/  IADD3 R2, P1, PT, R12, UR16, RZ ;  /* 0x000000100c027c10 */ /* 0x000fc6000ff3e0ff */
[----:B-1----:R-:W-:Y:S01]  /*11030*/  IMAD.MOV.U32 R6, RZ, RZ, R5 ;  /* 0x000000ffff067224 */ /* 0x002fe200078e0005 */
[----:B------:R-:W-:Y:S01]  /*11040*/  PRMT R7, RZ, 0x7610, R7 ;  /* 0x00007610ff077816 */ /* 0x000fe20000000007 */
[----:B-----5:R0:W-:Y:S02]  /*11050*/  @!P0 STL [R1+0x13c], R3 ;  /* 0x00013c0301008387 */ /* 0x0201e40000100800 */
[----:B0-----:R-:W-:Y:S02]  /*11060*/  IADD3.X R3, PT, PT, R0, UR45, RZ, P1, !PT ;  /* 0x0000002d00037c10 */ /* 0x001fe40008ffe4ff */
[----:B------:R-:W-:-:S03]  /*11070*/  IADD3 R4, P1, PT, R12, UR15, RZ ;  /* 0x0000000f0c047c10 */ /* 0x000fc6000ff3e0ff */
[----:B------:R0:W5:Y:S02]  /*11080*/  @!P0 LDG.E.U8 R6, desc[UR12][R2.64] ;  /* 0x0000000c02068981 */ /* 0x000164000c1e1100 */
[----:B0-----:R-:W-:Y:S02]  /*11090*/  IMAD.MOV.U32 R3, RZ, RZ, R7 ;  /* 0x000000ffff037224 */ /* 0x001fe400078e0007 */
[----:B---3--:R0:W-:Y:S04]  /*110a0*/  STL [R1+0x138], R14 ;  /* 0x0001380e01007387 */ /* 0x0081e80000100800 */
[----:B0-----:R-:W3:Y:S04]  /*110b0*/  LDL.LU R14, [R1+0x758] ;  /* 0x00075800010e7983 */ /* 0x001ee80000300800 */
[----:B------:R0:W-:Y:S02]  /*110c0*/  STL.S16 [R1+0x134], R5 ;  /* 0x0001340501007387 */ /* 0x0001e40000100600 */
[----:B0-----:R-:W-:-:S05]  /*110d0*/  IADD3.X R5, PT, PT, R0, UR46, RZ, P1, !PT ;  /* 0x0000002e00057c10 */ /* 0x001fca0008ffe4ff */
[----:B------:R0:W2:Y:S01]  /*110e0*/  @!P0 LDG.E.U8 R3, desc[UR12][R4.64] ;  /* 0x0000000c04038981 */ /* 0x0000a2000c1e1100 */
[----:B------:R-:W-:Y:S02]  /*110f0*/  PRMT R13, RZ, 0x7610, R13 ;  /* 0x00007610ff0d7816 */ /* 0x000fe4000000000d */
[C---:B------:R-:W-:Y:S02]  /*11100*/  IADD3 R2, P1, PT, R12.reuse, UR43, RZ ;  /* 0x0000002b0c027c10 */ /* 0x040fe4000ff3e0ff */
[----:B0-----:R-:W-:Y:S01]  /*11110*/  PRMT R5, RZ, 0x7610, R5 ;  /* 0x00007610ff057816 */ /* 0x001fe20000000005 */
[----:B-----5:R0:W-:Y:S04]  /*11120*/  @!P0 STL [R1+0x134], R6 ;  /* 0x0001340601008387 */ /* 0x0201e80000100800 */
[----:B------:R1:W-:Y:S01]  /*11130*/  STL.S16 [R1+0x6c], R7 ;  /* 0x00006c0701007387 */ /* 0x0003e20000100600 */
[----:B0-----:R-:W-:-:S04]  /*11140*/  IADD3 R6, P2, PT, R12, UR14, RZ ;  /* 0x0000000e0c067c10 */ /* 0x001fc8000ff5e0ff */
[----:B-1----:R-:W-:-:S05]  /*11150*/  IADD3.X R7, PT, PT, R0, UR47, RZ, P2, !PT ;  /* 0x0000002f00077c10 */ /* 0x002fca00097fe4ff */
[----:B------:R0:W5:Y:S02]  /*11160*/  @!P0 LDG.E.U8 R13, desc[UR12][R6.64] ;  /* 0x0000000c060d8981 */ /* 0x000164000c1e1100 */
[----:B0-----:R-:W-:Y:S02]  /*11170*/  IMAD.MOV.U32 R7, RZ, RZ, R5 ;  /* 0x000000ffff077224 */ /* 0x001fe400078e0005 */
[----:B--2---:R0:W-:Y:S02]  /*11180*/  @!P0 STL [R1+0x6c], R3 ;  /* 0x00006c0301008387 */ /* 0x0041e40000100800 */
[----:B0-----:R-:W-:-:S05]  /*11190*/  IADD3.X R3, PT, PT, R0, UR48, RZ, P1, !PT ;  /* 0x0000003000037c10 */ /* 0x001fca0008ffe4ff */
[----:B------:R-:W2:Y:S01]  /*111a0*/  @!P0 LDG.E.U8 R7, desc[UR12][R2.64] ;  /* 0x0000000c02078981 */ /* 0x000ea2000c1e1100 */
[C---:B------:R-:W-:Y:S02]  /*111b0*/  IADD3 R6, P2, PT, R12.reuse, UR41, RZ ;  /* 0x000000290c067c10 */ /* 0x040fe4000ff5e0ff */
[----:B------:R-:W-:Y:S02]  /*111c0*/  PRMT R8, RZ, 0x7610, R8 ;  /* 0x00007610ff087816 */ /* 0x000fe40000000008 */
[----:B------:R-:W-:Y:S02]  /*111d0*/  IADD3 R4, P1, PT, R12, UR42, RZ ;  /* 0x0000002a0c047c10 */ /* 0x000fe4000ff3e0ff */
[----:B------:R-:W-:Y:S01]  /*111e0*/  PRMT R9, RZ, 0x7610, R9 ;  /* 0x00007610ff097816 */ /* 0x000fe20000000009 */
[----:B-----5:R0:W-:Y:S04]  /*111f0*/  STL [R1+0x130], R13 ;  /* 0x0001300d01007387 */ /* 0x0201e80000100800 */
[----:B0-----:R-:W5:Y:S04]  /*11200*/  LDL.LU R13, [R1+0x754] ;  /* 0x00075400010d7983 */ /* 0x001f680000300800 */
[----:B------:R0:W-:Y:S02]  /*11210*/  STL.S16 [R1+0x68], R5 ;  /* 0x0000680501007387 */ /* 0x0001e40000100600 */
[----:B0-----:R-:W-:-:S05]  /*11220*/  IADD3.X R5, PT, PT, R0, UR49, RZ, P1, !PT ;  /* 0x0000003100057c10 */ /* 0x001fca0008ffe4ff */
[----:B------:R0:W3:Y:S04]  /*11230*/  @!P0 LDG.E.U8 R9, desc[UR12][R4.64] ;  /* 0x0000000c04098981 */ /* 0x0000e8000c1e1100 */
[----:B--2---:R1:W-:Y:S02]  /*11240*/  @!P0 STL [R1+0x68], R7 ;  /* 0x0000680701008387 */ /* 0x0043e40000100800 */
[----:B-1----:R-:W-:-:S05]  /*11250*/  IADD3.X R7, PT, PT, R0, UR50, RZ, P2, !PT ;  /* 0x0000003200077c10 */ /* 0x002fca00097fe4ff */
[----:B------:R-:W2:Y:S01]  /*11260*/  @!P0 LDG.E.U8 R8, desc[UR12][R6.64] ;  /* 0x0000000c06088981 */ /* 0x000ea2000c1e1100 */
[----:B------:R-:W-:Y:S02]  /*11270*/  IADD3 R2, P1, PT, R12, UR40, RZ ;  /* 0x000000280c027c10 */ /* 0x000fe4000ff3e0ff */
[----:B0-----:R-:W-:Y:S02]  /*11280*/  PRMT R5, RZ, 0x7610, R5 ;  /* 0x00007610ff057816 */ /* 0x001fe40000000005 */
[----:B------:R-:W-:-:S05]  /*11290*/  IADD3.X R3, PT, PT, R0, UR51, RZ, P1, !PT ;  /* 0x0000003300037c10 */ /* 0x000fca0008ffe4ff */
[----:B------:R0:W4:Y:S02]  /*112a0*/  @!P0 LDG.E.U8 R5, desc[UR12][R2.64] ;  /* 0x0000000c02058981 */ /* 0x000124000c1e1100 */
[----:B0-----:R-:W-:Y:S02]  /*112b0*/  PRMT R2, RZ, 0x7610, R2 ;  /* 0x00007610ff027816 */ /* 0x001fe40000000002 */
[----:B------:R-:W-:Y:S02]  /*112c0*/  PRMT R28, RZ, 0x7610, R28 ;  /* 0x00007610ff1c7816 */ /* 0x000fe4000000001c */
[C---:B------:R-:W-:Y:S01]  /*112d0*/  IADD3 R6, P2, PT, R12.reuse, UR38, RZ ;  /* 0x000000260c067c10 */ /* 0x040fe2000ff5e0ff */
[----:B--2---:R0:W-:Y:S04]  /*112e0*/  STL [R1+0x60], R8 ;  /* 0x0000600801007387 */ /* 0x0041e80000100800 */
[----:B---3--:R1:W-:Y:S01]  /*112f0*/  STL [R1+0x64], R9 ;  /* 0x0000640901007387 */ /* 0x0083e20000100800 */
[----:B0-----:R-:W-:-:S04]  /*11300*/  IADD3 R8, P1, PT, R12, UR39, RZ ;  /* 0x000000270c087c10 */ /* 0x001fc8000ff3e0ff */
[----:B-1----:R-:W-:-:S05]  /*11310*/  IADD3.X R9, PT, PT, R0, UR52, RZ, P1, !PT ;  /* 0x0000003400097c10 */ /* 0x002fca0008ffe4ff */
[----:B------:R0:W2:Y:S01]  /*11320*/  @!P0 LDG.E.U8 R2, desc[UR12][R8.64] ;  /* 0x0000000c08028981 */ /* 0x0000a2000c1e1100 */
[----:B------:R-:W-:-:S03]  /*11330*/  IADD3 R4, P1, PT, R12, UR37, RZ ;  /* 0x000000250c047c10 */ /* 0x000fc6000ff3e0ff */
[----:B----4-:R1:W-:Y:S01]  /*11340*/  STL [R1+0x5c], R5 ;  /* 0x00005c0501007387 */ /* 0x0103e20000100800 */
[----:B------:R-:W-:Y:S02]  /*11350*/  PRMT R17, RZ, 0x7610, R17 ;  /* 0x00007610ff117816 */ /* 0x000fe40000000011 */
[----:B------:R-:W-:Y:S02]  /*11360*/  PRMT R27, RZ, 0x7610, R27 ;  /* 0x00007610ff1b7816 */ /* 0x000fe4000000001b */
[C---:B------:R-:W-:Y:S02]  /*11370*/  IADD3.X R7, PT, PT, R0.reuse, UR53, RZ, P2, !PT ;  /* 0x0000003500077c10 */ /* 0x040fe400097fe4ff */
[----:B-1----:R-:W-:-:S03]  /*11380*/  IADD3.X R5, PT, PT, R0, UR54, RZ, P1, !PT ;  /* 0x0000003600057c10 */ /* 0x002fc60008ffe4ff */
[----:B------:R-:W3:Y:S01]  /*11390*/  @!P0 LDG.E.U8 R17, desc[UR12][R6.64] ;  /* 0x0000000c06118981 */ /* 0x000ee2000c1e1100 */
[----:B0-----:R-:W-:-:S03]  /*113a0*/  IADD3 R8, P1, PT, R12, UR36, RZ ;  /* 0x000000240c087c10 */ /* 0x001fc6000ff3e0ff */
[----:B------:R0:W4:Y:S01]  /*113b0*/  @!P0 LDG.E.U8 R28, desc[UR12][R4.64] ;  /* 0x0000000c041c8981 */ /* 0x000122000c1e1100 */
[----:B------:R-:W-:Y:S02]  /*113c0*/  IADD3.X R9, PT, PT, R0, UR55, RZ, P1, !PT ;  /* 0x0000003700097c10 */ /* 0x000fe40008ffe4ff */
[----:B------:R-:W-:-:S03]  /*113d0*/  PRMT R25, RZ, 0x7610, R25 ;  /* 0x00007610ff197816 */ /* 0x000fc60000000019 */
[----:B------:R1:W3:Y:S01]  /*113e0*/  @!P0 LDG.E.U8 R27, desc[UR12][R8.64] ;  /* 0x0000000c081b8981 */ /* 0x0002e2000c1e1100 */
[C---:B0-----:R-:W-:Y:S02]  /*113f0*/  IADD3 R4, P1, PT, R12.reuse, UR34, RZ ;  /* 0x000000220c047c10 */ /* 0x041fe4000ff3e0ff */
[----:B------:R-:W-:Y:S02]  /*11400*/  IADD3 R6, P2, PT, R12, UR35, RZ ;  /* 0x000000230c067c10 */ /* 0x000fe4000ff5e0ff */
[----:B------:R-:W-:Y:S02]  /*11410*/  IADD3.X R5, PT, PT, R0, UR57, RZ, P1, !PT ;  /* 0x0000003900057c10 */ /* 0x000fe40008ffe4ff */
[----:B-1----:R-:W-:Y:S02]  /*11420*/  IADD3 R8, P1, PT, R12, UR33, RZ ;  /* 0x000000210c087c10 */ /* 0x002fe4000ff3e0ff */
[----:B------:R-:W-:Y:S01]  /*11430*/  PRMT R26, RZ, 0x7610, R26 ;  /* 0x00007610ff1a7816 */ /* 0x000fe2000000001a */
[----:B------:R0:W3:Y:S01]  /*11440*/  @!P0 LDG.E.U8 R25, desc[UR12][R4.64] ;  /* 0x0000000c04198981 */ /* 0x0000e2000c1e1100 */
[----:B------:R-:W-:-:S02]  /*11450*/  PRMT R24, RZ, 0x7610, R24 ;  /* 0x00007610ff187816 */ /* 0x000fc40000000018 */
[C---:B------:R-:W-:Y:S02]  /*11460*/  IADD3.X R7, PT, PT, R0.reuse, UR56, RZ, P2, !PT ;  /* 0x0000003800077c10 */ /* 0x040fe400097fe4ff */
[----:B------:R-:W-:Y:S02]  /*11470*/  IADD3.X R9, PT, PT, R0, UR58, RZ, P1, !PT ;  /* 0x0000003a00097c10 */ /* 0x000fe40008ffe4ff */
[----:B------:R-:W-:Y:S01]  /*11480*/  PRMT R18, RZ, 0x7610, R18 ;  /* 0x00007610ff127816 */ /* 0x000fe20000000012 */
[----:B------:R1:W3:Y:S01]  /*11490*/  @!P0 LDG.E.U8 R26, desc[UR12][R6.64] ;  /* 0x0000000c061a8981 */ /* 0x0002e2000c1e1100 */
[----:B0-----:R-:W-:-:S03]  /*114a0*/  IADD3 R4, P1, PT, R12, UR29, RZ ;  /* 0x0000001d0c047c10 */ /* 0x001fc6000ff3e0ff */
[----:B------:R0:W3:Y:S01]  /*114b0*/  @!P0 LDG.E.U8 R24, desc[UR12][R8.64] ;  /* 0x0000000c08188981 */ /* 0x0000e2000c1e1100 */
[----:B------:R-:W-:Y:S02]  /*114c0*/  IADD3.X R5, PT, PT, R0, UR62, RZ, P1, !PT ;  /* 0x0000003e00057c10 */ /* 0x000fe40008ffe4ff */
[----:B-1----:R-:W-:-:S03]  /*114d0*/  IADD3 R6, P2, PT, R12, UR31, RZ ;  /* 0x0000001f0c067c10 */ /* 0x002fc6000ff5e0ff */
[----:B------:R1:W3:Y:S01]  /*114e0*/  @!P0 LDG.E.U8 R18, desc[UR12][R4.64] ;  /* 0x0000000c04128981 */ /* 0x0002e2000c1e1100 */
[----:B0-----:R-:W-:Y:S02]  /*114f0*/  IADD3 R8, P1, PT, R12, UR27, RZ ;  /* 0x0000001b0c087c10 */ /* 0x001fe4000ff3e0ff */
[----:B------:R-:W-:Y:S02]  /*11500*/  PRMT R19, RZ, 0x7610, R19 ;  /* 0x00007610ff137816 */ /* 0x000fe40000000013 */
[C---:B------:R-:W-:Y:S02]  /*11510*/  IADD3.X R7, PT, PT, R0.reuse, UR60, RZ, P2, !PT ;  /* 0x0000003c00077c10 */ /* 0x040fe400097fe4ff */
[----:B------:R-:W-:Y:S02]  /*11520*/  IADD3.X R9, PT, PT, R0, UR64, RZ, P1, !PT ;  /* 0x0000004000097c10 */ /* 0x000fe40008ffe4ff */
[----:B-1----:R-:W-:Y:S01]  /*11530*/  IADD3 R4, P1, PT, R12, UR21, RZ ;  /* 0x000000150c047c10 */ /* 0x002fe2000ff3e0ff */
[----:B------:R0:W3:Y:S01]  /*11540*/  @!P0 LDG.E.U8 R19, desc[UR12][R6.64] ;  /* 0x0000000c06138981 */ /* 0x0000e2000c1e1100 */
[----:B------:R-:W-:-:S02]  /*11550*/  PRMT R11, RZ, 0x7610, R11 ;  /* 0x00007610ff0b7816 */ /* 0x000fc4000000000b */
[----:B------:R-:W-:Y:S02]  /*11560*/  PRMT R23, RZ, 0x7610, R23 ;  /* 0x00007610ff177816 */ /* 0x000fe40000000017 */
        /* <DEDUP_REMOVED lines=9> */
[C---:B------:R-:W-:Y:S02]  /*11600*/  IADD3.X R9, PT, PT, R0.reuse, UR71, RZ, P1, !PT ;  /* 0x0000004700097c10 */ /* 0x040fe40008ffe4ff */
[----:B------:R-:W-:Y:S02]  /*11610*/  IADD3.X R5, PT, PT, R0, UR73, RZ, P2, !PT ;  /* 0x0000004900057c10 */ /* 0x000fe400097fe4ff */
[----:B-1----:R-:W-:-:S04]  /*11620*/  IADD3 R6, P1, PT, R12, UR23, RZ ;  /* 0x000000170c067c10 */ /* 0x002fc8000ff3e0ff */
[----:B------:R-:W-:Y:S02]  /*11630*/  IADD3.X R7, PT, PT, R0, UR68, RZ, P1, !PT ;  /* 0x0000004400077c10 */ /* 0x000fe40008ffe4ff */
[----:B------:R-:W-:Y:S02]  /*11640*/  PRMT R21, RZ, 0x7610, R21 ;  /* 0x00007610ff157816 */ /* 0x000fe40000000015 */
[----:B------:R-:W-:Y:S02]  /*11650*/  PRMT R20, RZ, 0x7610, R20 ;  /* 0x00007610ff147816 */ /* 0x000fe40000000014 */
[----:B------:R-:W-:-:S04]  /*11660*/  PRMT R29, RZ, 0x7610, R29 ;  /* 0x00007610ff1d7816 */ /* 0x000fc8000000001d */
[----:B------:R0:W5:Y:S01]  /*11670*/  @!P0 LDG.E.U8 R20, desc[UR12][R6.64] ;  /* 0x0000000c06148981 */ /* 0x000162000c1e1100 */
[----:B------:R-:W-:-:S03]  /*11680*/  PRMT R22, RZ, 0x7610, R22 ;  /* 0x00007610ff167816 */ /* 0x000fc60000000016 */
[----:B------:R-:W5:Y:S01]  /*11690*/  @!P0 LDG.E.U8 R29, desc[UR12][R8.64] ;  /* 0x0000000c081d8981 */ /* 0x000f62000c1e1100 */
[----:B0-----:R-:W-:-:S04]  /*116a0*/  IADD3 R6, P2, PT, R12, UR28, RZ ;  /* 0x0000001c0c067c10 */ /* 0x001fc8000ff5e0ff */
[----:B------:R-:W-:-:S05]  /*116b0*/  IADD3.X R7, PT, PT, R0, UR63, RZ, P2, !PT ;  /* 0x0000003f00077c10 */ /* 0x000fca00097fe4ff */
[----:B------:R-:W5:Y:S01]  /*116c0*/  @!P0 LDG.E.U8 R22, desc[UR12][R6.64] ;  /* 0x0000000c06168981 */ /* 0x000f62000c1e1100 */
[----:B------:R-:W-:Y:S02]  /*116d0*/  PRMT R16, RZ, 0x7610, R16 ;  /* 0x00007610ff107816 */ /* 0x000fe40000000010 */
[----:B------:R-:W-:Y:S02]  /*116e0*/  PRMT R15, RZ, 0x7610, R15 ;  /* 0x00007610ff0f7816 */ /* 0x000fe4000000000f */
[----:B------:R-:W-:Y:S01]  /*116f0*/  PRMT R14, RZ, 0x7610, R14 ;  /* 0x00007610ff0e7816 */ /* 0x000fe2000000000e */
[----:B--2---:R0:W-:Y:S02]  /*11700*/  STL [R1+0x750], R2 ;  /* 0x0007500201007387 */ /* 0x0041e40000100800 */
[----:B0-----:R-:W-:-:S06]  /*11710*/  PRMT R2, RZ, 0x7610, R2 ;  /* 0x00007610ff027816 */ /* 0x001fcc0000000002 */
[----:B------:R0:W2:Y:S02]  /*11720*/  @!P0 LDG.E.U8 R2, desc[UR12][R4.64] ;  /* 0x0000000c04028981 */ /* 0x0000a4000c1e1100 */
[----:B0-----:R-:W-:-:S04]  /*11730*/  IADD3 R4, P1, PT, R12, UR30, RZ ;  /* 0x0000001e0c047c10 */ /* 0x001fc8000ff3e0ff */
[----:B------:R-:W-:-:S05]  /*11740*/  IADD3.X R5, PT, PT, R0, UR61, RZ, P1, !PT ;  /* 0x0000003d00057c10 */ /* 0x000fca0008ffe4ff */
[----:B------:R0:W2:Y:S01]  /*11750*/  @!P0 LDG.E.U8 R21, desc[UR12][R4.64] ;  /* 0x0000000c04158981 */ /* 0x0000a2000c1e1100 */
[----:B------:R-:W-:-:S04]  /*11760*/  IADD3 R8, P1, PT, R12, UR26, RZ ;  /* 0x0000001a0c087c10 */ /* 0x000fc8000ff3e0ff */
[----:B------:R-:W-:Y:S02]  /*11770*/  IADD3.X R9, PT, PT, R0, UR65, RZ, P1, !PT ;  /* 0x0000004100097c10 */ /* 0x000fe40008ffe4ff */
[----:B------:R-:W-:Y:S02]  /*11780*/  IADD3 R6, P1, PT, R12, UR24, RZ ;  /* 0x000000180c067c10 */ /* 0x000fe4000ff3e0ff */
[----:B0-----:R-:W-:Y:S02]  /*11790*/  PRMT R4, RZ, 0x7610, R4 ;  /* 0x00007610ff047816 */ /* 0x001fe40000000004 */
[----:B------:R-:W-:-:S04]  /*117a0*/  IADD3.X R7, PT, PT, R0, UR67, RZ, P1, !PT ;  /* 0x0000004300077c10 */ /* 0x000fc80008ffe4ff */
[----:B------:R0:W5:Y:S04]  /*117b0*/  @!P0 LDG.E.U8 R4, desc[UR12][R8.64] ;  /* 0x0000000c08048981 */ /* 0x000168000c1e1100 */
[----:B------:R1:W5:Y:S01]  /*117c0*/  @!P0 LDG.E.U8 R16, desc[UR12][R6.64] ;  /* 0x0000000c06108981 */ /* 0x000362000c1e1100 */
[----:B0-----:R-:W-:-:S04]  /*117d0*/  IADD3 R8, P1, PT, R12, UR22, RZ ;  /* 0x000000160c087c10 */ /* 0x001fc8000ff3e0ff */
[----:B------:R-:W-:Y:S02]  /*117e0*/  IADD3.X R9, PT, PT, R0, UR10, RZ, P1, !PT ;  /* 0x0000000a00097c10 */ /* 0x000fe40008ffe4ff */
[----:B-1----:R-:W-:Y:S02]  /*117f0*/  IADD3 R6, P1, PT, R12, UR20, RZ ;  /* 0x000000140c067c10 */ /* 0x002fe4000ff3e0ff */
[----:B------:R-:W-:Y:S01]  /*11800*/  PRMT R5, RZ, 0x7610, R5 ;  /* 0x00007610ff057816 */ /* 0x000fe20000000005 */
[----:B------:R-:W5:Y:S01]  /*11810*/  @!P0 LDG.E.U8 R15, desc[UR12][R8.64] ;  /* 0x0000000c080f8981 */ /* 0x000f62000c1e1100 */
[----:B------:R-:W-:-:S05]  /*11820*/  IADD3.X R7, PT, PT, R0, UR70, RZ, P1, !PT ;  /* 0x0000004600077c10 */ /* 0x000fca0008ffe4ff */
[----:B------:R0:W5:Y:S02]  /*11830*/  @!P0 LDG.E.U8 R5, desc[UR12][R6.64] ;  /* 0x0000000c06058981 */ /* 0x000164000c1e1100 */
[----:B0-----:R-:W-:-:S04]  /*11840*/  IADD3 R6, P1, PT, R12, UR9, RZ ;  /* 0x000000090c067c10 */ /* 0x001fc8000ff3e0ff */
[----:B------:R-:W-:-:S05]  /*11850*/  IADD3.X R7, PT, PT, R0, UR72, RZ, P1, !PT ;  /* 0x0000004800077c10 */ /* 0x000fca0008ffe4ff */
[----:B------:R-:W5:Y:S04]  /*11860*/  @!P0 LDG.E.U8 R14, desc[UR12][R6.64] ;  /* 0x0000000c060e8981 */ /* 0x000f68000c1e1100 */
[----:B---3--:R-:W-:Y:S04]  /*11870*/  STL [R1+0x58], R17 ;  /* 0x0000581101007387 */ /* 0x008fe80000100800 */
[----:B----4-:R0:W-:Y:S04]  /*11880*/  STL [R1+0x3c], R28 ;  /* 0x00003c1c01007387 */ /* 0x0101e80000100800 */
[----:B0-----:R-:W3:Y:S04]  /*11890*/  LDL R28, [R1+0x5d4] ;  /* 0x0005d400011c7983 */ /* 0x001ee80000100800 */
[----:B------:R0:W-:Y:S04]  /*118a0*/  STL [R1+0x54], R27 ;  /* 0x0000541b01007387 */ /* 0x0001e80000100800 */
[----:B0-----:R-:W4:Y:S04]  /*118b0*/  LDL R27, [R1+0x5a8] ;  /* 0x0005a800011b7983 */ /* 0x001f280000100800 */
[----:B------:R0:W-:Y:S04]  /*118c0*/  STL [R1+0x18], R11 ;  /* 0x0000180b01007387 */ /* 0x0001e80000100800 */
[----:B0-----:R-:W3:Y:S04]  /*118d0*/  LDL R11, [R1+0x5a4] ;  /* 0x0005a400010b7983 */ /* 0x001ee80000100800 */
        /* <DEDUP_REMOVED lines=12> */
[----:B--2---:R0:W-:Y:S04]  /*119a0*/  STL [R1+0x728], R21 ;  /* 0x0007281501007387 */ /* 0x0041e80000100800 */
[----:B0-----:R-:W2:Y:S04]  /*119b0*/  LDL R21, [R1+0x5d8] ;  /* 0x0005d80001157983 */ /* 0x001ea80000100800 */
[----:B-----5:R-:W-:Y:S04]  /*119c0*/  STL [R1+0x72c], R22 ;  /* 0x00072c1601007387 */ /* 0x020fe80000100800 */
[----:B------:R-:W-:Y:S04]  /*119d0*/  STL [R1+0x730], R4 ;  /* 0x0007300401007387 */ /* 0x000fe80000100800 */
[----:B------:R-:W-:Y:S04]  /*119e0*/  STL [R1+0x734], R16 ;  /* 0x0007341001007387 */ /* 0x000fe80000100800 */
[----:B------:R-:W-:Y:S04]  /*119f0*/  STL [R1+0x738], R15 ;  /* 0x0007380f01007387 */ /* 0x000fe80000100800 */
[----:B------:R0:W-:Y:S04]  /*11a00*/  STL [R1+0x73c], R5 ;  /* 0x00073c0501007387 */ /* 0x0001e80000100800 */
[----:B------:R-:W-:Y:S04]  /*11a10*/  STL [R1+0x740], R14 ;  /* 0x0007400e01007387 */ /* 0x000fe80000100800 */
[----:B0-----:R-:W5:Y:S04]  /*11a20*/  LDL R5, [R1+0x2c4] ;  /* 0x0002c40001057983 */ /* 0x001f680000100800 */
[----:B------:R-:W5:Y:S01]  /*11a30*/  LDL R4, [R1+0x394] ;  /* 0x0003940001047983 */ /* 0x000f620000100800 */
[----:B------:R-:W-:-:S02]  /*11a40*/  PRMT R6, RZ, 0x7610, R6 ;  /* 0x00007610ff067816 */ /* 0x000fc40000000006 */
[----:B------:R-:W-:Y:S02]  /*11a50*/  PRMT R3, RZ, 0x7610, R3 ;  /* 0x00007610ff037816 */ /* 0x000fe40000000003 */
[----:B------:R-:W-:Y:S02]  /*11a60*/  PRMT R7, RZ, 0x7610, R7 ;  /* 0x00007610ff077816 */ /* 0x000fe40000000007 */
[----:B------:R-:W-:Y:S02]  /*11a70*/  PRMT R13, RZ, 0x7610, R13 ;  /* 0x00007610ff0d7816 */ /* 0x000fe4000000000d */
[----:B--2---:R-:W-:-:S05]  /*11a80*/  IADD3 R8, P1, PT, R12, R21, RZ ;  /* 0x000000150c087210 */ /* 0x004fca0007f3e0ff */
[----:B---3--:R-:W-:-:S05]  /*11a90*/  IMAD.X R9, R0, 0x1, R28, P1 ;  /* 0x0000000100097824 */ /* 0x008fca00008e061c */
[----:B------:R0:W2:Y:S02]  /*11aa0*/  @!P0 LDG.E.U8 R6, desc[UR12][R8.64] ;  /* 0x0000000c08068981 */ /* 0x0000a4000c1e1100 */
[----:B0-----:R-:W-:-:S04]  /*11ab0*/  IADD3 R8, P1, PT, R12, UR32, RZ ;  /* 0x000000200c087c10 */ /* 0x001fc8000ff3e0ff */
[----:B------:R-:W-:-:S05]  /*11ac0*/  IADD3.X R9, PT, PT, R0, UR59, RZ, P1, !PT ;  /* 0x0000003b00097c10 */ /* 0x000fca0008ffe4ff */
[----:B------:R4:W3:Y:S02]  /*11ad0*/  @!P0 LDG.E.U8 R3, desc[UR12][R8.64] ;  /* 0x0000000c08038981 */ /* 0x0008e4000c1e1100 */
[----:B----4-:R-:W-:-:S05]  /*11ae0*/  IADD3 R8, P1, PT, R12, R27, RZ ;  /* 0x0000001b0c087210 */ /* 0x010fca0007f3e0ff */
[----:B------:R-:W-:Y:S01]  /*11af0*/  IMAD.X R9, R0, 0x1, R11, P1 ;  /* 0x0000000100097824 */ /* 0x000fe200008e060b */
[----:B------:R-:W-:-:S04]  /*11b00*/  IADD3 R10, P1, PT, R12, R10, RZ ;  /* 0x0000000a0c0a7210 */ /* 0x000fc80007f3e0ff */
[----:B------:R0:W4:Y:S01]  /*11b10*/  @!P0 LDG.E.U8 R7, desc[UR12][R8.64] ;  /* 0x0000000c08078981 */ /* 0x000122000c1e1100 */
[----:B------:R-:W-:Y:S01]  /*11b20*/  IMAD.X R11, R0, 0x1, R26, P1 ;  /* 0x00000001000b7824 */ /* 0x000fe200008e061a */
[----:B0-----:R-:W-:-:S06]  /*11b30*/  PRMT R8, RZ, 0x7610, R8 ;  /* 0x00007610ff087816 */ /* 0x001fcc0000000008 */
[----:B------:R0:W4:Y:S01]  /*11b40*/  @!P0 LDG.E.U8 R8, desc[UR12][R10.64] ;  /* 0x0000000c0a088981 */ /* 0x000122000c1e1100 */
[----:B------:R-:W-:Y:S02]  /*11b50*/  PRMT R9, RZ, 0x7610, R9 ;  /* 0x00007610ff097816 */ /* 0x000fe40000000009 */
[----:B0-----:R-:W-:-:S05]  /*11b60*/  IADD3 R10, P1, PT, R12, R25, RZ ;  /* 0x000000190c0a7210 */ /* 0x001fca0007f3e0ff */
[----:B------:R-:W-:Y:S01]  /*11b70*/  IMAD.X R11, R0, 0x1, R24, P1 ;  /* 0x00000001000b7824 */ /* 0x000fe200008e0618 */
[----:B------:R-:W-:-:S04]  /*11b80*/  IADD3 RZ, P1, PT, R12, R19, RZ ;  /* 0x000000130cff7210 */ /* 0x000fc80007f3e0ff */
[----:B------:R0:W4:Y:S02]  /*11b90*/  @!P0 LDG.E.U8 R9, desc[UR12][R10.64] ;  /* 0x0000000c0a098981 */ /* 0x000124000c1e1100 */
[----:B0-----:R-:W-:Y:S02]  /*11ba0*/  IMAD.IADD R10, R12, 0x1, R19 ;  /* 0x000000010c0a7824 */ /* 0x001fe400078e0213 */
[----:B------:R-:W-:Y:S01]  /*11bb0*/  IMAD.X R11, R0, 0x1, R18, P1 ;  /* 0x00000001000b7824 */ /* 0x000fe200008e0612 */
[----:B-----5:R-:W-:-:S04]  /*11bc0*/  IADD3 RZ, P1, PT, R12, R5, RZ ;  /* 0x000000050cff7210 */ /* 0x020fc80007f3e0ff */
[----:B------:R0:W5:Y:S02]  /*11bd0*/  @!P0 LDG.E.U8 R13, desc[UR12][R10.64] ;  /* 0x0000000c0a0d8981 */ /* 0x000164000c1e1100 */
[----:B0-----:R-:W-:Y:S01]  /*11be0*/  IMAD.IADD R10, R12, 0x1, R5 ;  /* 0x000000010c0a7824 */ /* 0x001fe200078e0205 */
[----:B------:R-:W-:Y:S01]  /*11bf0*/  PRMT R12, RZ, 0x7610, R12 ;  /* 0x00007610ff0c7816 */ /* 0x000fe2000000000c */
[----:B------:R-:W-:-:S05]  /*11c00*/  IMAD.X R11, R0, 0x1, R4, P1 ;  /* 0x00000001000b7824 */ /* 0x000fca00008e0604 */
[----:B------:R0:W5:Y:S01]  /*11c10*/  @!P0 LDG.E.U8 R12, desc[UR12][R10.64] ;  /* 0x0000000c0a0c8981 */ /* 0x000162000c1e1100 */
[----:B------:R-:W1:Y:S01]  /*11c20*/  S2UR UR75, SR_CgaCtaId ;  /* 0x00000000004b79c3 */ /* 0x000e620000008800 */
[----:B------:R-:W0:Y:S01]  /*11c30*/  S2R R17, SR_TID.X ;  /* 0x0000000000117919 */ /* 0x000e220000002100 */
[----:B------:R-:W-:Y:S02]  /*11c40*/  UMOV UR74, 0x400 ;  /* 0x00000400004a7882 */ /* 0x000fe40000000000 */
[----:B-1----:R-:W-:Y:S01]  /*11c50*/  ULEA UR74, UR75, UR74, 0x18 ;  /* 0x0000004a4b4a7291 */ /* 0x002fe2000f8ec0ff */
[----:B0-----:R-:W-:Y:S01]  /*11c60*/  IMAD.SHL.U32 R11, R17, 0x40, RZ ;  /* 0x00000040110b7824 */ /* 0x001fe200078e00ff */
[----:B------:R-:W-:Y:S01]  /*11c70*/  SHF.R.S32.HI R18, RZ, 0x1, R17 ;  /* 0x00000001ff127819 */ /* 0x000fe20000011411 */
[----:B--2---:R-:W-:Y:S04]  /*11c80*/  STL [R1+0x744], R6 ;  /* 0x0007440601007387 */ /* 0x004fe80000100800 */
[----:B---3--:R0:W-:Y:S04]  /*11c90*/  STL [R1+0x748], R3 ;  /* 0x0007480301007387 */ /* 0x0081e80000100800 */
[----:B----4-:R-:W-:Y:S04]  /*11ca0*/  STL [R1+0x74c], R7 ;  /* 0x00074c0701007387 */ /* 0x010fe80000100800 */
[----:B------:R-:W-:Y:S04]  /*11cb0*/  STL [R1+0x704], R9 ;  /* 0x0007040901007387 */ /* 0x000fe80000100800 */
[----:B-----5:R-:W-:Y:S04]  /*11cc0*/  STL [R1+0x6f8], R13 ;  /* 0x0006f80d01007387 */ /* 0x020fe80000100800 */
[----:B------:R-:W-:Y:S04]  /*11cd0*/  STL [R1+0x6fc], R12 ;  /* 0x0006fc0c01007387 */ /* 0x000fe80000100800 */
[----:B------:R-:W2:Y:S01]  /*11ce0*/  LDL.LU R22, [R1+0x2c0] ;  /* 0x0002c00001167983 */ /* 0x000ea20000300800 */
[----:B0-----:R-:W0:Y:S02]  /*11cf0*/  S2R R3, SR_TID.X ;  /* 0x0000000000037919 */ /* 0x001e240000002100 */
[----:B0-----:R-:W-:-:S02]  /*11d00*/  IMAD.SHL.U32 R0, R3, 0x40, RZ ;  /* 0x0000004003007824 */ /* 0x001fc400078e00ff */
[----:B------:R-:W-:-:S03]  /*11d10*/  IMAD.SHL.U32 R10, R3, 0x20, RZ ;  /* 0x00000020030a7824 */ /* 0x000fc600078e00ff */
[----:B------:R-:W-:Y:S02]  /*11d20*/  LOP3.LUT R0, R0, 0x400, RZ, 0xc0, !PT ;  /* 0x0000040000007812 */ /* 0x000fe400078ec0ff */
[----:B------:R-:W-:-:S04]  /*11d30*/  LOP3.LUT R10, R10, 0x60, RZ, 0xc0, !PT ;  /* 0x000000600a0a7812 */ /* 0x000fc800078ec0ff */
[----:B------:R-:W-:Y:S02]  /*11d40*/  IADD3 R0, PT, PT, R10, UR74, R0 ;  /* 0x0000004a0a007c10 */ /* 0x000fe4000fffe000 */
[----:B------:R-:W-:-:S04]  /*11d50*/  SHF.R.U32.HI R10, RZ, 0x2, R17 ;  /* 0x00000002ff0a7819 */ /* 0x000fc80000011611 */
[----:B------:R-:W-:Y:S02]  /*11d60*/  SGXT.U32 R10, R10, 0x3 ;  /* 0x000000030a0a781a */ /* 0x000fe40000000000 */
[----:B------:R-:W-:Y:S02]  /*11d70*/  LOP3.LUT R17, R3, 0x60, RZ, 0xc0, !PT ;  /* 0x0000006003117812 */ /* 0x000fe400078ec0ff */
[----:B------:R-:W-:Y:S02]  /*11d80*/  LOP3.LUT R10, R10, 0x40, R11, 0xf8, !PT ;  /* 0x000000400a0a7812 */ /* 0x000fe400078ef80b */
[----:B------:R-:W-:Y:S01]  /*11d90*/  SHF.R.S32.HI R11, RZ, 0x2, R3 ;  /* 0x00000002ff0b7819 */ /* 0x000fe20000011403 */
[----:B------:R-:W-:Y:S01]  /*11da0*/  IMAD R0, R17, 0x8, R0 ;  /* 0x0000000811007824 */ /* 0x000fe200078e0200 */
[----:B------:R-:W-:Y:S02]  /*11db0*/  SGXT R17, R18, 0x1 ;  /* 0x000000011211781a */ /* 0x000fe40000000200 */
[----:B------:R-:W-:Y:S01]  /*11dc0*/  SGXT R11, R11, 0x1 ;  /* 0x000000010b0b781a */ /* 0x000fe20000000200 */
[----:B------:R-:W-:-:S03]  /*11dd0*/  IMAD.SHL.U32 R18, R3, 0x2, RZ ;  /* 0x0000000203127824 */ /* 0x000fc600078e00ff */
[----:B------:R-:W-:Y:S02]  /*11de0*/  LOP3.LUT R11, R11, 0x90, RZ, 0xc0, !PT ;  /* 0x000000900b0b7812 */ /* 0x000fe400078ec0ff */
[----:B------:R-:W-:Y:S02]  /*11df0*/  LOP3.LUT R10, R10, 0x88, R17, 0xf8, !PT ;  /* 0x000000880a0a7812 */ /* 0x000fe400078ef811 */
[----:B------:R-:W-:-:S03]  /*11e00*/  LOP3.LUT R11, R11, 0x10, R18, 0x78, !PT ;  /* 0x000000100b0b7812 */ /* 0x000fc600078e7812 */
[----:B------:R-:W0:Y:S02]  /*11e10*/  LDS.U8 R18, [R10+UR6] ;  /* 0x000000060a127984 */ /* 0x000e240008000000 */
[----:B------:R-:W-:Y:S02]  /*11e20*/  IMAD.IADD R0, R11, 0x1, R0 ;  /* 0x000000010b007824 */ /* 0x000fe400078e0200 */
[----:B------:R-:W1:Y:S04]  /*11e30*/  LDS.U8 R17, [R10+UR6+0x10] ;  /* 0x000010060a117984 */ /* 0x000e680008000000 */
[----:B------:R-:W3:Y:S04]  /*11e40*/  LDS.U8 R3, [R10+UR6+0x20] ;  /* 0x000020060a037984 */ /* 0x000ee80008000000 */
[----:B------:R-:W-:Y:S04]  /*11e50*/  STL [R1+0x700], R0 ;  /* 0x0007000001007387 */ /* 0x000fe80000100800 */
[----:B------:R-:W4:Y:S04]  /*11e60*/  LDS.U8 R26, [R10+UR6+0x100] ;  /* 0x000100060a1a7984 */ /* 0x000f280008000000 */
[----:B------:R-:W5:Y:S01]  /*11e70*/  LDS.U8 R0, [R10+UR6+0x30] ;  /* 0x000030060a007984 */ /* 0x000f620008000000 */
[----:B------:R-:W-:-:S03]  /*11e80*/  LOP3.LUT R11, R10, 0x8, RZ, 0x3c, !PT ;  /* 0x000000080a0b7812 */ /* 0x000fc600078e3cff */
[----:B------:R-:W5:Y:S04]  /*11e90*/  LDS.U8 R25, [R10+UR6+0x110] ;  /* 0x000110060a197984 */ /* 0x000f680008000000 */
[----:B------:R-:W-:Y:S04]  /*11ea0*/  LDS.U8 R24, [R11+UR6] ;  /* 0x000000060b187984 */ /* 0x000fe80008000000 */
[----:B------:R-:W-:Y:S04]  /*11eb0*/  LDS.U8 R19, [R11+UR6+0x10] ;  /* 0x000010060b137984 */ /* 0x000fe80008000000 */
[----:B------:R-:W-:Y:S04]  /*11ec0*/  LDS.U8 R28, [R11+UR6+0x100] ;  /* 0x000100060b1c7984 */ /* 0x000fe80008000000 */
[----:B0-----:R-:W-:Y:S04]  /*11ed0*/  STL [R1+0x708], R18 ;  /* 0x0007081201007387 */ /* 0x001fe80000100800 */
[----:B-1----:R-:W-:Y:S04]  /*11ee0*/  STL [R1+0x70c], R17 ;  /* 0x00070c1101007387 */ /* 0x002fe80000100800 */
[----:B---3--:R-:W-:Y:S04]  /*11ef0*/  STL [R1+0x37c], R3 ;  /* 0x00037c0301007387 */ /* 0x008fe80000100800 */
[----:B------:R-:W0:Y:S04]  /*11f00*/  LDS.U8 R3, [R10+UR6+0x120] ;  /* 0x000120060a037984 */ /* 0x000e280008000000 */
[----:B----4-:R-:W-:Y:S04]  /*11f10*/  STL [R1+0x710], R26 ;  /* 0x0007101a01007387 */ /* 0x010fe80000100800 */
[----:B-----5:R-:W-:Y:S04]  /*11f20*/  STL [R1+0x374], R0 ;  /* 0x0003740001007387 */ /* 0x020fe80000100800 */
[----:B------:R-:W1:Y:S04]  /*11f30*/  LDS.U8 R0, [R10+UR6+0x130] ;  /* 0x000130060a007984 */ /* 0x000e680008000000 */
[----:B------:R-:W-:Y:S04]  /*11f40*/  STL [R1+0x714], R25 ;  /* 0x0007141901007387 */ /* 0x000fe80000100800 */
[----:B------:R-:W-:Y:S04]  /*11f50*/  LDS.U8 R27, [R11+UR6+0x110] ;  /* 0x000110060b1b7984 */ /* 0x000fe80008000000 */
[----:B0-----:R-:W-:Y:S04]  /*11f60*/  STL [R1+0x38c], R3 ;  /* 0x00038c0301007387 */ /* 0x001fe80000100800 */
[----:B------:R-:W-:Y:S04]  /*11f70*/  STL [R1+0x718], R24 ;  /* 0x0007181801007387 */ /* 0x000fe80000100800 */
[----:B------:R-:W0:Y:S04]  /*11f80*/  LDS.U8 R3, [R11+UR6+0x20] ;  /* 0x000020060b037984 */ /* 0x000e280008000000 */
[----:B-1----:R-:W-:Y:S04]  /*11f90*/  STL [R1+0x370], R0 ;  /* 0x0003700001007387 */ /* 0x002fe80000100800 */
[----:B------:R-:W1:Y:S04]  /*11fa0*/  LDS.U8 R0, [R11+UR6+0x30] ;  /* 0x000030060b007984 */ /* 0x000e680008000000 */
[----:B------:R-:W-:Y:S01]  /*11fb0*/  STL [R1+0x71c], R19 ;  /* 0x00071c1301007387 */ /* 0x000fe20000100800 */
[----:B------:R-:W3:Y:S03]  /*11fc0*/  S2R R13, SR_TID.X ;  /* 0x00000000000d7919 */ /* 0x000ee60000002100 */
[----:B0-----:R-:W-:Y:S04]  /*11fd0*/  STL [R1+0x388], R3 ;  /* 0x0003880301007387 */ /* 0x001fe80000100800 */
[----:B------:R-:W-:Y:S04]  /*11fe0*/  STL [R1+0x720], R28 ;  /* 0x0007201c01007387 */ /* 0x000fe80000100800 */
[----:B------:R-:W0:Y:S04]  /*11ff0*/  LDS.U8 R3, [R11+UR6+0x120] ;  /* 0x000120060b037984 */ /* 0x000e280008000000 */
[----:B-1----:R-:W-:Y:S04]  /*12000*/  STL [R1+0x384], R0 ;  /* 0x0003840001007387 */ /* 0x002fe80000100800 */
[----:B------:R1:W4:Y:S04]  /*12010*/  LDS.U8 R0, [R11+UR6+0x130] ;  /* 0x000130060b007984 */ /* 0x0003280008000000 */
[----:B------:R5:W-:Y:S01]  /*12020*/  STL [R1+0x724], R27 ;  /* 0x0007241b01007387 */ /* 0x000be20000100800 */
[----:B---3--:R-:W-:Y:S01]  /*12030*/  LOP3.LUT R13, R13, 0x7f, RZ, 0xc0, !PT ;  /* 0x0000007f0d0d7812 */ /* 0x008fe200078ec0ff */
[----:B------:R-:W-:Y:S06]  /*12040*/  BAR.SYNC.DEFER_BLOCKING 0x0 ;  /* 0x0000000000007b1d */ /* 0x000fec0000010000 */
[----:B-1----:R-:W3:Y:S04]  /*12050*/  LDL.LU R11, [R1+0x14] ;  /* 0x00001400010b7983 */ /* 0x002ee80000300800 */
[----:B0-----:R-:W-:Y:S04]  /*12060*/  STL [R1+0x390], R3 ;  /* 0x0003900301007387 */ /* 0x001fe80000100800 */
[----:B-----5:R-:W5:Y:S04]  /*12070*/  LDL.LU R27, [R1+0x34] ;  /* 0x00003400011b7983 */ /* 0x020f680000300800 */
[----:B----4-:R-:W-:Y:S04]  /*12080*/  STL [R1+0x380], R0 ;  /* 0x0003800001007387 */ /* 0x010fe80000100800 */
[----:B------:R-:W4:Y:S04]  /*12090*/  LDL.LU R28, [R1+0x30] ;  /* 0x00003000011c7983 */ /* 0x000f280000300800 */
[----:B------:R-:W3:Y:S04]  /*120a0*/  LDL.LU R21, [R1+0x50] ;  /* 0x0000500001157983 */ /* 0x000ee80000300800 */
[----:B------:R-:W3:Y:S04]  /*120b0*/  LDL.LU R19, [R1+0x3c] ;  /* 0x00003c0001137983 */ /* 0x000ee80000300800 */
[----:B------:R-:W3:Y:S04]  /*120c0*/  LDL.LU R24, [R1+0x60] ;  /* 0x0000600001187983 */ /* 0x000ee80000300800 */
[----:B------:R-:W3:Y:S04]  /*120d0*/  LDL.LU R10, [R1+0x68] ;  /* 0x00006800010a7983 */ /* 0x000ee80000300800 */
[----:B------:R-:W3:Y:S04]  /*120e0*/  LDL.LU R17, [R1+0x6c] ;  /* 0x00006c0001117983 */ /* 0x000ee80000300800 */
[----:B--2---:R-:W-:Y:S04]  /*120f0*/  STS.U8 [R13+UR6], R22 ;  /* 0x000000160d007988 */ /* 0x004fe80008000006 */
[----:B------:R0:W-:Y:S04]  /*12100*/  STS.U8 [R13+UR6+0x100], R2 ;  /* 0x000100020d007988 */ /* 0x0001e80008000006 */
[----:B0-----:R-:W2:Y:S04]  /*12110*/  LDL.LU R2, [R1+0x750] ;  /* 0x0007500001027983 */ /* 0x001ea80000300800 */
[----:B------:R-:W2:Y:S04]  /*12120*/  LDL.LU R25, [R1+0x138] ;  /* 0x0001380001197983 */ /* 0x000ea80000300800 */
        /* <DEDUP_REMOVED lines=14> */
[----:B------:R0:W-:Y:S04]  /*12210*/  STS.U8 [R13+UR6+0x200], R29 ;  /* 0x0002001d0d007988 */ /* 0x0001e80008000006 */
[----:B------:R1:W-:Y:S04]  /*12220*/  STS.U8 [R13+UR6+0x300], R23 ;  /* 0x000300170d007988 */ /* 0x0003e80008000006 */
[----:B0-----:R-:W2:Y:S04]  /*12230*/  LDL.LU R29, [R1+0x18] ;  /* 0x00001800011d7983 */ /* 0x001ea80000300800 */
[----:B-1----:R-:W2:Y:S04]  /*12240*/  LDL.LU R23, [R1+0x1c] ;  /* 0x00001c0001177983 */ /* 0x002ea80000300800 */
[----:B------:R-:W-:Y:S04]  /*12250*/  STS.U8 [R13+UR6+0x400], R20 ;  /* 0x000400140d007988 */ /* 0x000fe80008000006 */
[----:B--2---:R-:W-:Y:S04]  /*12260*/  STS.U8 [R13+UR6+0x500], R23 ;  /* 0x000500170d007988 */ /* 0x004fe80008000006 */
[----:B------:R-:W-:Y:S04]  /*12270*/  STS.U8 [R13+UR6+0x600], R29 ;  /* 0x0006001d0d007988 */ /* 0x000fe80008000006 */
[----:B---3--:R-:W-:Y:S04]  /*12280*/  STS.U8 [R13+UR6+0x700], R11 ;  /* 0x0007000b0d007988 */ /* 0x008fe80008000006 */
[----:B-----5:R-:W-:Y:S04]  /*12290*/  STS.U8 [R13+UR6+0x800], R27 ;  /* 0x0008001b0d007988 */ /* 0x020fe80008000006 */
[----:B----4-:R-:W-:Y:S04]  /*122a0*/  STS.U8 [R13+UR6+0x900], R28 ;  /* 0x0009001c0d007988 */ /* 0x010fe80008000006 */
[----:B------:R0:W-:Y:S04]  /*122b0*/  STS.U8 [R13+UR6+0xa00], R21 ;  /* 0x000a00150d007988 */ /* 0x0001e80008000006 */
[----:B0-----:R-:W2:Y:S04]  /*122c0*/  LDL.LU R21, [R1+0x1b8] ;  /* 0x0001b80001157983 */ /* 0x001ea80000300800 */
[----:B------:R-:W-:Y:S04]  /*122d0*/  STS.U8 [R13+UR6+0xb00], R19 ;  /* 0x000b00130d007988 */ /* 0x000fe80008000006 */
[----:B------:R-:W-:Y:S04]  /*122e0*/  STS.U8 [R13+UR6+0xc00], R2 ;  /* 0x000c00020d007988 */ /* 0x000fe80008000006 */
[----:B------:R-:W-:Y:S04]  /*122f0*/  STS.U8 [R13+UR6+0xd00], R24 ;  /* 0x000d00180d007988 */ /* 0x000fe80008000006 */
[----:B------:R-:W-:Y:S04]  /*12300*/  STS.U8 [R13+UR6+0xe00], R10 ;  /* 0x000e000a0d007988 */ /* 0x000fe80008000006 */
[----:B------:R0:W-:Y:S04]  /*12310*/  STS.U8 [R13+UR6+0xf00], R17 ;  /* 0x000f00110d007988 */ /* 0x0001e80008000006 */
[----:B------:R-:W-:Y:S04]  /*12320*/  STS.U8 [R13+UR6+0x1000], R25 ;  /* 0x001000190d007988 */ /* 0x000fe80008000006 */
[----:B------:R-:W-:Y:S04]  /*12330*/  STS.U8 [R13+UR6+0x1100], R26 ;  /* 0x0011001a0d007988 */ /* 0x000fe80008000006 */
[----:B------:R1:W-:Y:S04]  /*12340*/  STS.U8 [R13+UR6+0x1200], R18 ;  /* 0x001200120d007988 */ /* 0x0003e80008000006 */
[----:B------:R3:W-:Y:S04]  /*12350*/  STS.U8 [R13+UR6+0x1300], R0 ;  /* 0x001300000d007988 */ /* 0x0007e80008000006 */
[----:B0-----:R-:W4:Y:S04]  /*12360*/  LDL.LU R17, [R1+0x1c4] ;  /* 0x0001c40001117983 */ /* 0x001f280000300800 */
[----:B------:R-:W-:Y:S04]  /*12370*/  STS.U8 [R13+UR6+0x1400], R12 ;  /* 0x0014000c0d007988 */ /* 0x000fe80008000006 */
[----:B------:R-:W-:Y:S04]  /*12380*/  STS.U8 [R13+UR6+0x1500], R9 ;  /* 0x001500090d007988 */ /* 0x000fe80008000006 */
[----:B-1----:R-:W5:Y:S04]  /*12390*/  LDL.LU R18, [R1+0x1cc] ;  /* 0x0001cc0001127983 */ /* 0x002f680000300800 */
[----:B------:R0:W-:Y:S04]  /*123a0*/  STS.U8 [R13+UR6+0x1600], R7 ;  /* 0x001600070d007988 */ /* 0x0001e80008000006 */
[----:B---3--:R-:W3:Y:S04]  /*123b0*/  LDL.LU R0, [R1+0x1d0] ;  /* 0x0001d00001007983 */ /* 0x008ee80000300800 */
[----:B------:R1:W-:Y:S04]  /*123c0*/  STS.U8 [R13+UR6+0x1700], R3 ;  /* 0x001700030d007988 */ /* 0x0003e80008000006 */
[----:B0-----:R-:W3:Y:S04]  /*123d0*/  LDL.LU R7, [R1+0x1e4] ;  /* 0x0001e40001077983 */ /* 0x001ee80000300800 */
[----:B------:R0:W-:Y:S04]  /*123e0*/  STS.U8 [R13+UR6+0x1800], R6 ;  /* 0x001800060d007988 */ /* 0x0001e80008000006 */
[----:B-1----:R-:W3:Y:S04]  /*123f0*/  LDL.LU R3, [R1+0x1ec] ;  /* 0x0001ec0001037983 */ /* 0x002ee80000300800 */
        /* <DEDUP_REMOVED lines=8> */
[----:B------:R-:W3:Y:S04]  /*12480*/  LDL.LU R12, [R1+0x218] ;  /* 0x00021800010c7983 */ /* 0x000ee80000300800 */
[----:B------:R1:W-:Y:S04]  /*12490*/  STS.U8 [R13+UR6+0x1d00], R4 ;  /* 0x001d00040d007988 */ /* 0x0003e80008000006 */
[----:B0-----:R-:W3:Y:S04]  /*124a0*/  LDL.LU R16, [R1+0x214] ;  /* 0x0002140001107983 */ /* 0x001ee80000300800 */
[----:B------:R0:W-:Y:S04]  /*124b0*/  STS.U8 [R13+UR6+0x1e00], R22 ;  /* 0x001e00160d007988 */ /* 0x0001e80008000006 */
[----:B-1----:R-:W3:Y:S04]  /*124c0*/  LDL.LU R4, [R1+0x244] ;  /* 0x0002440001047983 */ /* 0x002ee80000300800 */
[----:B0-----:R-:W3:Y:S04]  /*124d0*/  LDL.LU R22, [R1+0x24c] ;  /* 0x00024c0001167983 */ /* 0x001ee80000300800 */
[----:B--2---:R0:W-:Y:S04]  /*124e0*/  STS.U8 [R13+UR6+0x1f00], R21 ;  /* 0x001f00150d007988 */ /* 0x0041e80008000006 */
        /* <DEDUP_REMOVED lines=13> */
[----:B----4-:R0:W-:Y:S04]  /*125c0*/  STS.U8 [R13+UR6+0x2000], R17 ;  /* 0x002000110d007988 */ /* 0x0101e80008000006 */
[----:B------:R-:W4:Y:S04]  /*125d0*/  LDL.LU R26, [R1+0x2bc] ;  /* 0x0002bc00011a7983 */ /* 0x000f280000300800 */
[----:B-----5:R1:W-:Y:S04]  /*125e0*/  STS.U8 [R13+UR6+0x2100], R18 ;  /* 0x002100120d007988 */ /* 0x0203e80008000006 */
[----:B0-----:R-:W5:Y:S04]  /*125f0*/  LDL.LU R17, [R1+0x21c] ;  /* 0x00021c0001117983 */ /* 0x001f680000300800 */
[----:B---3--:R0:W-:Y:S04]  /*12600*/  STS.U8 [R13+UR6+0x2200], R0 ;  /* 0x002200000d007988 */ /* 0x0081e80008000006 */
        /* <DEDUP_REMOVED lines=21> */
[----:B0-----:R-:W3:Y:S04]  /*12760*/  LDL.LU R22, [R1+0x72c] ;  /* 0x00072c0001167983 */ /* 0x001ee80000300800 */
[----:B--2---:R0:W-:Y:S04]  /*12770*/  STS.U8 [R13+UR6+0x2d00], R21 ;  /* 0x002d00150d007988 */ /* 0x0041e80008000006 */
[----:B------:R1:W-:Y:S04]  /*12780*/  STS.U8 [R13+UR6+0x2e00], R9 ;  /* 0x002e00090d007988 */ /* 0x0003e80008000006 */
[----:B0-----:R-:W2:Y:S04]  /*12790*/  LDL.LU R21, [R1+0x728] ;  /* 0x0007280001157983 */ /* 0x001ea80000300800 */
[----:B-1----:R-:W2:Y:S04]  /*127a0*/  LDL.LU R9, [R1+0x23c] ;  /* 0x00023c0001097983 */ /* 0x002ea80000300800 */
[----:B------:R0:W-:Y:S04]  /*127b0*/  STS.U8 [R13+UR6+0x2f00], R2 ;  /* 0x002f00020d007988 */ /* 0x0001e80008000006 */
[----:B------:R1:W-:Y:S04]  /*127c0*/  STS.U8 [R13+UR6+0x3000], R20 ;  /* 0x003000140d007988 */ /* 0x0003e80008000006 */
[----:B------:R1:W-:Y:S04]  /*127d0*/  STS.U8 [R13+UR6+0x3100], R23 ;  /* 0x003100170d007988 */ /* 0x0003e80008000006 */
[----:B0-----:R-:W2:Y:S04]  /*127e0*/  LDL.LU R2, [R1+0x5c] ;  /* 0x00005c0001027983 */ /* 0x001ea80000300800 */
[----:B------:R0:W-:Y:S04]  /*127f0*/  STS.U8 [R13+UR6+0x3200], R29 ;  /* 0x0032001d0d007988 */ /* 0x0001e80008000006 */
[----:B-1----:R-:W2:Y:S04]  /*12800*/  LDL.LU R20, [R1+0x64] ;  /* 0x0000640001147983 */ /* 0x002ea80000300800 */
[----:B------:R1:W-:Y:S04]  /*12810*/  STS.U8 [R13+UR6+0x3300], R11 ;  /* 0x0033000b0d007988 */ /* 0x0003e80008000006 */
[----:B------:R-:W2:Y:S04]  /*12820*/  LDL.LU R23, [R1+0x130] ;  /* 0x0001300001177983 */ /* 0x000ea80000300800 */
[----:B------:R1:W-:Y:S04]  /*12830*/  STS.U8 [R13+UR6+0x3400], R27 ;  /* 0x0034001b0d007988 */ /* 0x0003e80008000006 */
[----:B0-----:R-:W2:Y:S04]  /*12840*/  LDL.LU R29, [R1+0x134] ;  /* 0x00013400011d7983 */ /* 0x001ea80000300800 */
[----:B------:R-:W-:Y:S04]  /*12850*/  STS.U8 [R13+UR6+0x3500], R10 ;  /* 0x0035000a0d007988 */ /* 0x000fe80008000006 */
[----:B-1----:R-:W2:Y:S04]  /*12860*/  LDL.LU R11, [R1+0x13c] ;  /* 0x00013c00010b7983 */ /* 0x002ea80000300800 */
[----:B------:R0:W-:Y:S04]  /*12870*/  STS.U8 [R13+UR6+0x3600], R28 ;  /* 0x0036001c0d007988 */ /* 0x0001e80008000006 */
[----:B------:R-:W2:Y:S04]  /*12880*/  LDL.LU R27, [R1+0x158] ;  /* 0x00015800011b7983 */ /* 0x000ea80000300800 */
[----:B------:R1:W-:Y:S04]  /*12890*/  STS.U8 [R13+UR6+0x3700], R19 ;  /* 0x003700130d007988 */ /* 0x0003e80008000006 */
[----:B0-----:R-:W2:Y:S04]  /*128a0*/  LDL.LU R28, [R1+0x15c] ;  /* 0x00015c00011c7983 */ /* 0x001ea80000300800 */
[----:B------:R0:W-:Y:S04]  /*128b0*/  STS.U8 [R13+UR6+0x3800], R24 ;  /* 0x003800180d007988 */ /* 0x0001e80008000006 */
[----:B-1----:R-:W2:Y:S04]  /*128c0*/  LDL.LU R19, [R1+0x168] ;  /* 0x0001680001137983 */ /* 0x002ea80000300800 */
[----:B------:R1:W-:Y:S04]  /*128d0*/  STS.U8 [R13+UR6+0x3900], R25 ;  /* 0x003900190d007988 */ /* 0x0003e80008000006 */
[----:B0-----:R-:W2:Y:S04]  /*128e0*/  LDL.LU R24, [R1+0x170] ;  /* 0x0001700001187983 */ /* 0x001ea80000300800 */
[----:B----4-:R0:W-:Y:S04]  /*128f0*/  STS.U8 [R13+UR6+0x3a00], R26 ;  /* 0x003a001a0d007988 */ /* 0x0101e80008000006 */
[----:B-1----:R-:W4:Y:S04]  /*12900*/  LDL.LU R25, [R1+0x17c] ;  /* 0x00017c0001197983 */ /* 0x002f280000300800 */
[----:B-----5:R1:W-:Y:S04]  /*12910*/  STS.U8 [R13+UR6+0x3b00], R17 ;  /* 0x003b00110d007988 */ /* 0x0203e80008000006 */
[----:B0-----:R-:W5:Y:S04]  /*12920*/  LDL.LU R26, [R1+0x180] ;  /* 0x00018000011a7983 */ /* 0x001f680000300800 */
[----:B---3--:R0:W-:Y:S04]  /*12930*/  STS.U8 [R13+UR6+0x3c00], R18 ;  /* 0x003c00120d007988 */ /* 0x0081e80008000006 */
[----:B-1----:R-:W3:Y:S04]  /*12940*/  LDL.LU R17, [R1+0x188] ;  /* 0x0001880001117983 */ /* 0x002ee80000300800 */
[----:B------:R1:W-:Y:S04]  /*12950*/  STS.U8 [R13+UR6+0x3d00], R0 ;  /* 0x003d00000d007988 */ /* 0x0003e80008000006 */
[----:B0-----:R-:W3:Y:S04]  /*12960*/  LDL.LU R18, [R1+0x194] ;  /* 0x0001940001127983 */ /* 0x001ee80000300800 */
[----:B-1----:R-:W3:Y:S04]  /*12970*/  LDL.LU R0, [R1+0x198] ;  /* 0x0001980001007983 */ /* 0x002ee80000300800 */
[----:B------:R0:W-:Y:S04]  /*12980*/  STS.U8 [R13+UR6+0x3e00], R12 ;  /* 0x003e000c0d007988 */ /* 0x0001e80008000006 */
[----:B0-----:R-:W3:Y:S04]  /*12990*/  LDL.LU R12, [R1+0x1a0] ;  /* 0x0001a000010c7983 */ /* 0x001ee80000300800 */
[----:B--2---:R0:W-:Y:S04]  /*129a0*/  STS.U8 [R13+UR6+0x3f00], R9 ;  /* 0x003f00090d007988 */ /* 0x0041e80008000006 */
[----:B0-----:R-:W2:Y:S01]  /*129b0*/  LDL.LU R9, [R1+0x1ac] ;  /* 0x0001ac0001097983 */ /* 0x001ea20000300800 */
[----:B------:R-:W0:Y:S03]  /*129c0*/  S2R R10, SR_TID.X ;  /* 0x00000000000a7919 */ /* 0x000e260000002100 */
[----:B------:R-:W2:Y:S01]  /*129d0*/  LDL.LU R13, [R1+0x1b4] ;  /* 0x0001b400010d7983 */ /* 0x000ea20000300800 */
[----:B0-----:R-:W-:-:S04]  /*129e0*/  LOP3.LUT R10, R10, 0x7f, RZ, 0xc0, !PT ;  /* 0x0000007f0a0a7812 */ /* 0x001fc800078ec0ff */
[----:B------:R-:W-:-:S05]  /*129f0*/  LOP3.LUT R10, R10, 0x10, RZ, 0x3c, !PT ;  /* 0x000000100a0a7812 */ /* 0x000fca00078e3cff */
[----:B------:R0:W-:Y:S04]  /*12a00*/  STS.U8 [R10+UR6+0x80], R6 ;  /* 0x000080060a007988 */ /* 0x0001e80008000006 */
[----:B------:R1:W-:Y:S04]  /*12a10*/  STS.U8 [R10+UR6+0x180], R14 ;  /* 0x0001800e0a007988 */ /* 0x0003e80008000006 */
[----:B------:R1:W-:Y:S04]  /*12a20*/  STS.U8 [R10+UR6+0x280], R5 ;  /* 0x000280050a007988 */ /* 0x0003e80008000006 */
[----:B0-----:R-:W2:Y:S04]  /*12a30*/  LDL.LU R6, [R1+0x58] ;  /* 0x0000580001067983 */ /* 0x001ea80000300800 */
[----:B-1----:R-:W2:Y:S04]  /*12a40*/  LDL.LU R14, [R1+0x54] ;  /* 0x00005400010e7983 */ /* 0x002ea80000300800 */
[----:B------:R-:W2:Y:S04]  /*12a50*/  LDL.LU R5, [R1+0x38] ;  /* 0x0000380001057983 */ /* 0x000ea80000300800 */
[----:B------:R0:W-:Y:S04]  /*12a60*/  STS.U8 [R10+UR6+0x1080], R11 ;  /* 0x0010800b0a007988 */ /* 0x0001e80008000006 */
[----:B------:R1:W-:Y:S04]  /*12a70*/  STS.U8 [R10+UR6+0x1180], R27 ;  /* 0x0011801b0a007988 */ /* 0x0003e80008000006 */
[----:B------:R4:W-:Y:S04]  /*12a80*/  STS.U8 [R10+UR6+0x1280], R28 ;  /* 0x0012801c0a007988 */ /* 0x0009e80008000006 */
[----:B0-----:R-:W2:Y:S04]  /*12a90*/  LDL.LU R11, [R1+0x1c0] ;  /* 0x0001c000010b7983 */ /* 0x001ea80000300800 */
[----:B-1----:R-:W2:Y:S04]  /*12aa0*/  LDL.LU R27, [R1+0x1c8] ;  /* 0x0001c800011b7983 */ /* 0x002ea80000300800 */
[----:B------:R0:W-:Y:S04]  /*12ab0*/  STS.U8 [R10+UR6+0x1480], R19 ;  /* 0x001480130a007988 */ /* 0x0001e80008000006 */
[----:B----4-:R-:W4:Y:S04]  /*12ac0*/  LDL.LU R28, [R1+0x1d4] ;  /* 0x0001d400011c7983 */ /* 0x010f280000300800 */
[----:B------:R1:W-:Y:S04]  /*12ad0*/  STS.U8 [R10+UR6+0x1580], R24 ;  /* 0x001580180a007988 */ /* 0x0003e80008000006 */
[----:B0-----:R-:W4:Y:S04]  /*12ae0*/  LDL.LU R19, [R1+0x1e0] ;  /* 0x0001e00001137983 */ /* 0x001f280000300800 */
[----:B------:R0:W-:Y:S04]  /*12af0*/  STS.U8 [R10+UR6+0x1680], R25 ;  /* 0x001680190a007988 */ /* 0x0001e80008000006 */
        /* <DEDUP_REMOVED lines=8> */
[----:B--2---:R0:W-:Y:S04]  /*12b80*/  STS.U8 [R10+UR6+0x1c80], R9 ;  /* 0x001c80090a007988 */ /* 0x0041e80008000006 */
[----:B0-----:R-:W2:Y:S04]  /*12b90*/  LDL.LU R9, [R1+0x210] ;  /* 0x0002100001097983 */ /* 0x001ea80000300800 */
[----:B------:R0:W-:Y:S04]  /*12ba0*/  STS.U8 [R10+UR6+0x1a80], R0 ;  /* 0x001a80000a007988 */ /* 0x0001e80008000006 */
[----:B------:R1:W-:Y:S04]  /*12bb0*/  STS.U8 [R10+UR6+0x1b80], R12 ;  /* 0x001b800c0a007988 */ /* 0x0003e80008000006 */
[----:B------:R1:W-:Y:S04]  /*12bc0*/  STS.U8 [R10+UR6+0x1d80], R13 ;  /* 0x001d800d0a007988 */ /* 0x0003e80008000006 */
[----:B0-----:R-:W2:Y:S04]  /*12bd0*/  LDL.LU R0, [R1+0x248] ;  /* 0x0002480001007983 */ /* 0x001ea80000300800 */
        /* <DEDUP_REMOVED lines=35> */
[----:B----4-:R1:W-:Y:S04]  /*12e10*/  STS.U8 [R10+UR6+0x2180], R28 ;  /* 0x0021801c0a007988 */ /* 0x0103e80008000006 */
[----:B0-----:R-:W4:Y:S04]  /*12e20*/  LDL.LU R27, [R1+0x724] ;  /* 0x00072400011b7983 */ /* 0x001f280000300800 */
[----:B------:R0:W-:Y:S04]  /*12e30*/  STS.U8 [R10+UR6+0x2280], R19 ;  /* 0x002280130a007988 */ /* 0x0001e80008000006 */
[----:B-1----:R-:W4:Y:S04]  /*12e40*/  LDL.LU R28, [R1+0x720] ;  /* 0x00072000011c7983 */ /* 0x002f280000300800 */
[----:B------:R1:W-:Y:S04]  /*12e50*/  STS.U8 [R10+UR6+0x2380], R24 ;  /* 0x002380180a007988 */ /* 0x0003e80008000006 */
[----:B0-----:R-:W4:Y:S04]  /*12e60*/  LDL.LU R19, [R1+0x71c] ;  /* 0x00071c0001137983 */ /* 0x001f280000300800 */
[----:B-----5:R0:W-:Y:S04]  /*12e70*/  STS.U8 [R10+UR6+0x2480], R25 ;  /* 0x002480190a007988 */ /* 0x0201e80008000006 */
[----:B-1----:R-:W4:Y:S04]  /*12e80*/  LDL.LU R24, [R1+0x718] ;  /* 0x0007180001187983 */ /* 0x002f280000300800 */
[----:B---3--:R1:W-:Y:S04]  /*12e90*/  STS.U8 [R10+UR6+0x2580], R26 ;  /* 0x0025801a0a007988 */ /* 0x0083e80008000006 */
[----:B0-----:R-:W3:Y:S04]  /*12ea0*/  LDL.LU R25, [R1+0x714] ;  /* 0x0007140001197983 */ /* 0x001ee80000300800 */
[----:B------:R0:W-:Y:S04]  /*12eb0*/  STS.U8 [R10+UR6+0x2680], R17 ;  /* 0x002680110a007988 */ /* 0x0001e80008000006 */
[----:B-1----:R-:W3:Y:S04]  /*12ec0*/  LDL.LU R26, [R1+0x710] ;  /* 0x00071000011a7983 */ /* 0x002ee80000300800 */
[----:B------:R1:W-:Y:S04]  /*12ed0*/  STS.U8 [R10+UR6+0x2780], R18 ;  /* 0x002780120a007988 */ /* 0x0003e80008000006 */
[----:B0-----:R-:W5:Y:S04]  /*12ee0*/  LDL.LU R17, [R1+0x70c] ;  /* 0x00070c0001117983 */ /* 0x001f680000300800 */
[----:B-1----:R-:W5:Y:S04]  /*12ef0*/  LDL.LU R18, [R1+0x708] ;  /* 0x0007080001127983 */ /* 0x002f680000300800 */
[----:B--2---:R0:W-:Y:S04]  /*12f00*/  STS.U8 [R10+UR6+0x2880], R9 ;  /* 0x002880090a007988 */ /* 0x0041e80008000006 */
[----:B0-----:R-:W2:Y:S04]  /*12f10*/  LDL.LU R9, [R1+0x704] ;  /* 0x0007040001097983 */ /* 0x001ea80000300800 */
[----:B------:R-:W-:Y:S04]  /*12f20*/  STS.U8 [R10+UR6+0x2a80], R0 ;  /* 0x002a80000a007988 */ /* 0x000fe80008000006 */
[----:B------:R-:W-:Y:S04]  /*12f30*/  STS.U8 [R10+UR6+0x2b80], R12 ;  /* 0x002b800c0a007988 */ /* 0x000fe80008000006 */
[----:B------:R-:W-:Y:S04]  /*12f40*/  STS.U8 [R10+UR6+0x2c80], R13 ;  /* 0x002c800d0a007988 */ /* 0x000fe80008000006 */
[----:B--2---:R0:W-:Y:S04]  /*12f50*/  STS.U8 [R10+UR6+0x2980], R9 ;  /* 0x002980090a007988 */ /* 0x0041e80008000006 */
[----:B0-----:R-:W2:Y:S04]  /*12f60*/  LDL.LU R9, [R1+0x260] ;  /* 0x0002600001097983 */ /* 0x001ea80000300800 */
[----:B------:R-:W2:Y:S04]  /*12f70*/  LDL.LU R0, [R1+0x700] ;  /* 0x0007000001007983 */ /* 0x000ea80000300800 */
[----:B------:R-:W2:Y:S04]  /*12f80*/  LDL.LU R12, [R1+0x6fc] ;  /* 0x0006fc00010c7983 */ /* 0x000ea80000300800 */
[----:B------:R-:W3:Y:S04]  /*12f90*/  LDL.LU R13, [R1+0x6f8] ;  /* 0x0006f800010d7983 */ /* 0x000ee80000300800 */
[----:B------:R-:W-:Y:S04]  /*12fa0*/  STS.U8 [R10+UR6+0x3580], R15 ;  /* 0x0035800f0a007988 */ /* 0x000fe80008000006 */
[----:B------:R-:W-:Y:S04]  /*12fb0*/  STS.U8 [R10+UR6+0x3780], R14 ;  /* 0x0037800e0a007988 */ /* 0x000fe80008000006 */
[----:B------:R-:W-:Y:S04]  /*12fc0*/  STS.U8 [R10+UR6+0x2e80], R8 ;  /* 0x002e80080a007988 */ /* 0x000fe80008000006 */
[----:B------:R-:W-:Y:S04]  /*12fd0*/  STS.U8 [R10+UR6+0x2f80], R7 ;  /* 0x002f80070a007988 */ /* 0x000fe80008000006 */
[----:B--2---:R-:W-:Y:S04]  /*12fe0*/  STS.U8 [R10+UR6+0x3f80], R12 ;  /* 0x003f800c0a007988 */ /* 0x004fe80008000006 */
[----:B---3--:R0:W-:Y:S04]  /*12ff0*/  STS.U8 [R10+UR6+0x3a80], R13 ;  /* 0x003a800d0a007988 */ /* 0x0081e80008000006 */
[----:B0-----:R-:W2:Y:S04]  /*13000*/  LDL.LU.64 R12, [R1+0x120] ;  /* 0x00012000010c7983 */ /* 0x001ea80000300a00 */
[----:B------:R-:W3:Y:S04]  /*13010*/  LDL.LU.64 R14, [R1+0x128] ;  /* 0x00012800010e7983 */ /* 0x000ee80000300a00 */
[----:B------:R5:W-:Y:S04]  /*13020*/  STS.U8 [R10+UR6+0x2d80], R9 ;  /* 0x002d80090a007988 */ /* 0x000be80008000006 */
[----:B------:R4:W-:Y:S04]  /*13030*/  STS.U8 [R10+UR6+0x3080], R3 ;  /* 0x003080030a007988 */ /* 0x0009e80008000006 */
[----:B------:R-:W-:Y:S04]  /*13040*/  STS.U8 [R10+UR6+0x3180], R21 ;  /* 0x003180150a007988 */ /* 0x000fe80008000006 */
[----:B------:R-:W-:Y:S04]  /*13050*/  STS.U8 [R10+UR6+0x3280], R22 ;  /* 0x003280160a007988 */ /* 0x000fe80008000006 */
[----:B------:R-:W-:Y:S04]  /*13060*/  STS.U8 [R10+UR6+0x3380], R4 ;  /* 0x003380040a007988 */ /* 0x000fe80008000006 */
[----:B------:R-:W-:Y:S04]  /*13070*/  STS.U8 [R10+UR6+0x3480], R16 ;  /* 0x003480100a007988 */ /* 0x000fe80008000006 */
[----:B------:R-:W-:Y:S04]  /*13080*/  STS.U8 [R10+UR6+0x3680], R5 ;  /* 0x003680050a007988 */ /* 0x000fe80008000006 */
[----:B------:R-:W-:Y:S04]  /*13090*/  STS.U8 [R10+UR6+0x3880], R6 ;  /* 0x003880060a007988 */ /* 0x000fe80008000006 */
[----:B------:R0:W-:Y:S04]  /*130a0*/  STS.U8 [R10+UR6+0x3980], R2 ;  /* 0x003980020a007988 */ /* 0x0001e80008000006 */
[----:B------:R-:W-:Y:S04]  /*130b0*/  STS.U8 [R10+UR6+0x3b80], R20 ;  /* 0x003b80140a007988 */ /* 0x000fe80008000006 */
[----:B------:R-:W-:Y:S04]  /*130c0*/  STS.U8 [R10+UR6+0x3c80], R23 ;  /* 0x003c80170a007988 */ /* 0x000fe80008000006 */
[----:B------:R-:W-:Y:S04]  /*130d0*/  STS.U8 [R10+UR6+0x3d80], R29 ;  /* 0x003d801d0a007988 */ /* 0x000fe80008000006 */
[----:B------:R-:W-:Y:S01]  /*130e0*/  STS.U8 [R10+UR6+0x3e80], R11 ;  /* 0x003e800b0a007988 */ /* 0x000fe20008000006 */
[----:B------:R-:W-:Y:S01]  /*130f0*/  BAR.SYNC.DEFER_BLOCKING 0x0 ;  /* 0x0000000000007b1d */ /* 0x000fe20000010000 */
[----:B-----5:R-:W-:-:S02]  /*13100*/  IMAD R9, R17, 0x100, R18 ;  /* 0x0000010011097824 */ /* 0x020fc400078e0212 */
[----:B----4-:R-:W-:-:S03]  /*13110*/  IMAD R3, R19, 0x100, R24 ;  /* 0x0000010013037824 */ /* 0x010fc600078e0218 */
[----:B------:R-:W-:Y:S01]  /*13120*/  F2FP.F16.E4M3.UNPACK_B R24, R9 ;  /* 0x00000009ff18723e */ /* 0x000fe200020006ff */
[----:B------:R-:W-:-:S05]  /*13130*/  IMAD R8, R27, 0x100, R28 ;  /* 0x000001001b087824 */ /* 0x000fca00078e021c */
[----:B------:R-:W-:Y:S01]  /*13140*/  F2FP.F16.E4M3.UNPACK_B R27, R8 ;  /* 0x00000008ff1b723e */ /* 0x000fe200020006ff */
[----:B------:R-:W-:Y:S04]  /*13150*/  LDSM.16.M88.4 R20, [R0] ;  /* 0x000000000014783b */ /* 0x000fe80000000200 */
[----:B---3--:R-:W-:Y:S04]  /*13160*/  STL.64 [R1+0x6f0], R14 ;  /* 0x0006f00e01007387 */ /* 0x008fe80000100a00 */
[----:B--2---:R-:W-:Y:S04]  /*13170*/  STL.64 [R1+0x6e8], R12 ;  /* 0x0006e80c01007387 */ /* 0x004fe80000100a00 */
[----:B------:R-:W1:Y:S01]  /*13180*/  LDSM.16.M88.4 R12, [R0+0x1000] ;  /* 0x00100000000c783b */ /* 0x000e620000000200 */
[----:B0-----:R-:W-:-:S03]  /*13190*/  IMAD R2, R25, 0x100, R26 ;  /* 0x0000010019027824 */ /* 0x001fc600078e021a */
[----:B------:R-:W-:Y:S04]  /*131a0*/  LDSM.16.M88.4 R4, [R0+0x800] ;  /* 0x000800000004783b */ /* 0x000fe80000000200 */
[----:B-1----:R-:W-:Y:S01]  /*131b0*/  STL.64 [R1+0x30], R12 ;  /* 0x0000300c01007387 */ /* 0x002fe20000100a00 */
[----:B------:R-:W-:Y:S02]  /*131c0*/  IMAD.MOV.U32 R10, RZ, RZ, R14 ;  /* 0x000000ffff0a7224 */ /* 0x000fe400078e000e */
[----:B------:R-:W-:Y:S01]  /*131d0*/  IMAD.MOV.U32 R9, RZ, RZ, R15 ;  /* 0x000000ffff097224 */ /* 0x000fe200078e000f */
[----:B------:R0:W-:Y:S01]  /*131e0*/  STL.64 [R1+0x38], R14 ;  /* 0x0000380e01007387 */ /* 0x0001e20000100a00 */
[----:B------:R-:W-:Y:S02]  /*131f0*/  IMAD.MOV.U32 R17, RZ, RZ, R12 ;  /* 0x000000ffff117224 */ /* 0x000fe400078e000c */
[----:B------:R-:W-:Y:S01]  /*13200*/  IMAD.MOV.U32 R11, RZ, RZ, R13 ;  /* 0x000000ffff0b7224 */ /* 0x000fe200078e000d */
[----:B0-----:R-:W2:Y:S04]  /*13210*/  LDL.LU.64 R14, [R1+0x6f0] ;  /* 0x0006f000010e7983 */ /* 0x001ea80000300a00 */
[----:B------:R-:W2:Y:S04]  /*13220*/  LDL.LU.64 R12, [R1+0x6e8] ;  /* 0x0006e800010c7983 */ /* 0x000ea80000300a00 */
[----:B------:R-:W-:Y:S04]  /*13230*/  STL.64 [R1+0x6e0], R10 ;  /* 0x0006e00a01007387 */ /* 0x000fe80000100a00 */
[----:B------:R0:W-:Y:S04]  /*13240*/  STL [R1+0x6d8], R9 ;  /* 0x0006d80901007387 */ /* 0x0001e80000100800 */
[----:B0-----:R-:W3:Y:S04]  /*13250*/  LDL.LU.64 R8, [R1+0x110] ;  /* 0x0001100001087983 */ /* 0x001ee80000300a00 */
[----:B------:R-:W3:Y:S01]  /*13260*/  LDL.LU.64 R10, [R1+0x118] ;  /* 0x00011800010a7983 */ /* 0x000ee20000300a00 */
[----:B------:R-:W-:-:S02]  /*13270*/  F2FP.F16.E4M3.UNPACK_B R26, R2 ;  /* 0x00000002ff1a723e */ /* 0x000fc400020006ff */
[----:B------:R-:W-:Y:S02]  /*13280*/  F2FP.F16.E4M3.UNPACK_B R25, R3 ;  /* 0x00000003ff19723e */ /* 0x000fe400020006ff */
[----:B------:R-:W-:Y:S02]  /*13290*/  F2FP.F16.E4M3.UNPACK_B R2, R20 ;  /* 0x00000014ff02723e */ /* 0x000fe400020006ff */
[----:B------:R-:W-:-:S07]  /*132a0*/  F2FP.F16.E4M3.UNPACK_B R3, R21 ;  /* 0x00000015ff03723e */ /* 0x000fce00020006ff */
[----:B--2---:R-:W-:Y:S01]  /*132b0*/  HMMA.16816.F32 R12, R24, R2, R12 ;  /* 0x00000002180c723c */ /* 0x004fe2000000180c */
[----:B------:R-:W-:Y:S02]  /*132c0*/  F2FP.F16.E4M3.UNPACK_B R2, R22 ;  /* 0x00000016ff02723e */ /* 0x000fe400020006ff */
[----:B------:R-:W-:-:S15]  /*132d0*/  F2FP.F16.E4M3.UNPACK_B R3, R23 ;  /* 0x00000017ff03723e */ /* 0x000fde00020006ff */
[----:B------:R-:W-:Y:S01]  /*132e0*/  NOP ;  /* 0x0000000000007918 */ /* 0x000fe20000000000 */
[----:B------:R-:W-:Y:S04]  /*132f0*/  STL.64 [R1+0x120], R12 ;  /* 0x0001200c01007387 */ /* 0x000fe80000100a00 */
[----:B------:R-:W-:Y:S04]  /*13300*/  STL.64 [R1+0x128], R14 ;  /* 0x0001280e01007387 */ /* 0x000fe80000100a00 */
[----:B------:R-:W-:Y:S04]  /*13310*/  STL.64 [R1+0x690], R22 ;  /* 0x0006901601007387 */ /* 0x000fe80000100a00 */
[----:B------:R-:W-:Y:S04]  /*13320*/  STL.64 [R1+0x688], R20 ;  /* 0x0006881401007387 */ /* 0x000fe80000100a00 */
[----:B------:R-:W0:Y:S02]  /*13330*/  LDSM.16.M88.4 R20, [R0+0x1800] ;  /* 0x001800000014783b */ /* 0x000e240000000200 */
[----:B0-----:R-:W-:-:S02]  /*13340*/  IMAD.MOV.U32 R15, RZ, RZ, R20 ;  /* 0x000000ffff0f7224 */ /* 0x001fc400078e0014 */
[----:B------:R-:W-:Y:S02]  /*13350*/  IMAD.MOV.U32 R14, RZ, RZ, R21 ;  /* 0x000000ffff0e7224 */ /* 0x000fe400078e0015 */
[----:B------:R-:W-:Y:S02]  /*13360*/  IMAD.MOV.U32 R13, RZ, RZ, R22 ;  /* 0x000000ffff0d7224 */ /* 0x000fe400078e0016 */
[----:B------:R-:W-:Y:S01]  /*13370*/  IMAD.MOV.U32 R12, RZ, RZ, R23 ;  /* 0x000000ffff0c7224 */ /* 0x000fe200078e0017 */
[----:B------:R-:W-:Y:S04]  /*13380*/  STL.64 [R1+0x60], R20 ;  /* 0x0000601401007387 */ /* 0x000fe80000100a00 */
[----:B------:R-:W-:Y:S04]  /*13390*/  STL.64 [R1+0x68], R22 ;  /* 0x0000681601007387 */ /* 0x000fe80000100a00 */
[----:B------:R-:W-:Y:S04]  /*133a0*/  STL.64 [R1+0x6d0], R14 ;  /* 0x0006d00e01007387 */ /* 0x000fe80000100a00 */
[----:B------:R0:W-:Y:S04]  /*133b0*/  STL.64 [R1+0x6c8], R12 ;  /* 0x0006c80c01007387 */ /* 0x0001e80000100a00 */
[----:B0-----:R-:W2:Y:S04]  /*133c0*/  LDL.LU.64 R12, [R1+0x100] ;  /* 0x00010000010c7983 */ /* 0x001ea80000300a00 */
[----:B------:R-:W2:Y:S01]  /*133d0*/  LDL.LU.64 R14, [R1+0x108] ;  /* 0x00010800010e7983 */ /* 0x000ea20000300a00 */
[----:B---3--:R-:W-:Y:S03]  /*133e0*/  HMMA.16816.F32 R20, R24, R2, R8 ;  /* 0x000000021814723c */ /* 0x008fe60000001808 */
[----:B------:R-:W3:Y:S04]  /*133f0*/  LDL.LU.64 R8, [R1+0xf0] ;  /* 0x0000f00001087983 */ /* 0x000ee80000300a00 */
[----:B------:R-:W3:Y:S01]  /*13400*/  LDL.LU.64 R10, [R1+0xf8] ;  /* 0x0000f800010a7983 */ /* 0x000ee20000300a00 */
[----:B------:R-:W-:-:S02]  /*13410*/  F2FP.F16.E4M3.UNPACK_B R2, R4 ;  /* 0x00000004ff02723e */ /* 0x000fc400020006ff */
[----:B------:R-:W-:-:S09]  /*13420*/  F2FP.F16.E4M3.UNPACK_B R3, R5 ;  /* 0x00000005ff03723e */ /* 0x000fd200020006ff */
[----:B------:R0:W-:Y:S04]  /*13430*/  STL.64 [R1+0x110], R20 ;  /* 0x0001101401007387 */ /* 0x0001e80000100a00 */
[----:B------:R1:W-:Y:S04]  /*13440*/  STL.64 [R1+0x118], R22 ;  /* 0x0001181601007387 */ /* 0x0003e80000100a00 */
[----:B0-----:R-:W4:Y:S04]  /*13450*/  LDL.LU.64 R20, [R1+0xe0] ;  /* 0x0000e00001147983 */ /* 0x001f280000300a00 */
[----:B-1----:R-:W4:Y:S04]  /*13460*/  LDL.LU.64 R22, [R1+0xe8] ;  /* 0x0000e80001167983 */ /* 0x002f280000300a00 */
[----:B------:R-:W-:Y:S04]  /*13470*/  STL [R1+0x698], R4 ;  /* 0x0006980401007387 */ /* 0x000fe80000100800 */
[----:B------:R-:W-:Y:S01]  /*13480*/  STL [R1+0x678], R6 ;  /* 0x0006780601007387 */ /* 0x000fe20000100800 */
[----:B--2---:R-:W-:-:S15]  /*13490*/  HMMA.16816.F32 R12, R24, R2, R12 ;  /* 0x00000002180c723c */ /* 0x004fde000000180c */
[----:B------:R-:W-:-:S04]  /*134a0*/  NOP ;  /* 0x0000000000007918 */ /* 0x000fc80000000000 */
[----:B------:R-:W-:Y:S04]  /*134b0*/  STL.64 [R1+0x100], R12 ;  /* 0x0001000c01007387 */ /* 0x000fe80000100a00 */
[----:B------:R-:W-:Y:S04]  /*134c0*/  STL.64 [R1+0x108], R14 ;  /* 0x0001080e01007387 */ /* 0x000fe80000100a00 */
[----:B------:R-:W0:Y:S01]  /*134d0*/  LDSM.16.M88.4 R12, [R0+0x2000] ;  /* 0x00200000000c783b */ /* 0x000e220000000200 */
[----:B------:R-:W-:Y:S02]  /*134e0*/  F2FP.F16.E4M3.UNPACK_B R2, R6 ;  /* 0x00000006ff02723e */ /* 0x000fe400020006ff */
[----:B------:R-:W-:-:S07]  /*134f0*/  F2FP.F16.E4M3.UNPACK_B R3, R7 ;  /* 0x00000007ff03723e */ /* 0x000fce00020006ff */
[----:B---3--:R-:W-:Y:S01]  /*13500*/  HMMA.16816.F32 R8, R24, R2, R8 ;  /* 0x000000021808723c */ /* 0x008fe20000001808 */
[----:B------:R1:W-:Y:S01]  /*13510*/  STL [R1+0x67c], R7 ;  /* 0x00067c0701007387 */ /* 0x0003e20000100800 */
[----:B0-----:R-:W-:-:S03]  /*13520*/  IMAD.MOV.U32 R16, RZ, RZ, R14 ;  /* 0x000000ffff107224 */ /* 0x001fc600078e000e */
[----:B------:R0:W-:Y:S01]  /*13530*/  STL.64 [R1+0x50], R12 ;  /* 0x0000500c01007387 */ /* 0x0001e20000100a00 */
[----:B-1----:R-:W-:Y:S02]  /*13540*/  IMAD.MOV.U32 R7, RZ, RZ, R12 ;  /* 0x000000ffff077224 */ /* 0x002fe400078e000c */
[----:B------:R-:W-:Y:S01]  /*13550*/  IMAD.MOV.U32 R6, RZ, RZ, R13 ;  /* 0x000000ffff067224 */ /* 0x000fe200078e000d */
[----:B------:R1:W-:Y:S01]  /*13560*/  STL.64 [R1+0x58], R14 ;  /* 0x0000580e01007387 */ /* 0x0003e20000100a00 */
[----:B------:R-:W-:-:S03]  /*13570*/  IMAD.MOV.U32 R4, RZ, RZ, R15 ;  /* 0x000000ffff047224 */ /* 0x000fc600078e000f */
[----:B0-----:R-:W2:Y:S04]  /*13580*/  LDL.LU.64 R12, [R1+0xd0] ;  /* 0x0000d000010c7983 */ /* 0x001ea80000300a00 */
[----:B-1----:R-:W2:Y:S04]  /*13590*/  LDL.LU.64 R14, [R1+0xd8] ;  /* 0x0000d800010e7983 */ /* 0x002ea80000300a00 */
[----:B------:R-:W-:Y:S04]  /*135a0*/  STL [R1+0x6c0], R16 ;  /* 0x0006c01001007387 */ /* 0x000fe80000100800 */
[----:B------:R-:W-:Y:S04]  /*135b0*/  STL.64 [R1+0xf0], R8 ;  /* 0x0000f00801007387 */ /* 0x000fe80000100a00 */
[----:B------:R0:W-:Y:S04]  /*135c0*/  STL.64 [R1+0xf8], R10 ;  /* 0x0000f80a01007387 */ /* 0x0001e80000100a00 */
[----:B0-----:R-:W3:Y:S04]  /*135d0*/  LDL.LU.64 R10, [R1+0x6e0] ;  /* 0x0006e000010a7983 */ /* 0x001ee80000300a00 */
[----:B------:R-:W5:Y:S01]  /*135e0*/  LDL.LU R9, [R1+0x6d8] ;  /* 0x0006d80001097983 */ /* 0x000f620000300800 */
[----:B------:R-:W-:-:S02]  /*135f0*/  F2FP.F16.E4M3.UNPACK_B R2, R17 ;  /* 0x00000011ff02723e */ /* 0x000fc400020006ff */
[----:B---3--:R-:W-:-:S07]  /*13600*/  F2FP.F16.E4M3.UNPACK_B R3, R11 ;  /* 0x0000000bff03723e */ /* 0x008fce00020006ff */
[C---:B----4-:R-:W-:Y:S01]  /*13610*/  HMMA.16816.F32 R16, R24.reuse, R2, R20 ;  /* 0x000000021810723c */ /* 0x050fe20000001814 */
[----:B------:R-:W-:Y:S02]  /*13620*/  F2FP.F16.E4M3.UNPACK_B R2, R10 ;  /* 0x0000000aff02723e */ /* 0x000fe400020006ff */
[----:B-----5:R-:W-:Y:S02]  /*13630*/  F2FP.F16.E4M3.UNPACK_B R3, R9 ;  /* 0x00000009ff03723e */ /* 0x020fe400020006ff */
[----:B------:R-:W0:Y:S05]  /*13640*/  LDSM.16.M88.4 R8, [R0+0x2800] ;  /* 0x002800000008783b */ /* 0x000e2a0000000200 */
[----:B--2---:R-:W-:Y:S09]  /*13650*/  HMMA.16816.F32 R12, R24, R2, R12 ;  /* 0x00000002180c723c */ /* 0x004ff2000000180c */
[----:B------:R1:W-:Y:S04]  /*13660*/  STL.64 [R1+0xe0], R16 ;  /* 0x0000e01001007387 */ /* 0x0003e80000100a00 */
[----:B------:R2:W-:Y:S04]  /*13670*/  STL.64 [R1+0xe8], R18 ;  /* 0x0000e81201007387 */ /* 0x0005e80000100a00 */
[----:B-1----:R-:W3:Y:S04]  /*13680*/  LDL.LU.64 R16, [R1+0xb0] ;  /* 0x0000b00001107983 */ /* 0x002ee80000300a00 */
[----:B--2---:R-:W3:Y:S04]  /*13690*/  LDL.LU.64 R18, [R1+0xb8] ;  /* 0x0000b80001127983 */ /* 0x004ee80000300a00 */
[----:B------:R-:W2:Y:S04]  /*136a0*/  LDL.LU.64 R20, [R1+0xa0] ;  /* 0x0000a00001147983 */ /* 0x000ea80000300a00 */
[----:B------:R-:W2:Y:S04]  /*136b0*/  LDL.LU.64 R22, [R1+0xa8] ;  /* 0x0000a80001167983 */ /* 0x000ea80000300a00 */
[----:B0-----:R-:W-:Y:S04]  /*136c0*/  STL.64 [R1+0x6b8], R10 ;  /* 0x0006b80a01007387 */ /* 0x001fe80000100a00 */
[----:B------:R0:W-:Y:S04]  /*136d0*/  STL.64 [R1+0x6b0], R8 ;  /* 0x0006b00801007387 */ /* 0x0001e80000100a00 */
[----:B0-----:R-:W4:Y:S04]  /*136e0*/  LDL.LU.64 R8, [R1+0xc0] ;  /* 0x0000c00001087983 */ /* 0x001f280000300a00 */
[----:B------:R-:W4:Y:S04]  /*136f0*/  LDL.LU.64 R10, [R1+0xc8] ;  /* 0x0000c800010a7983 */ /* 0x000f280000300a00 */
[----:B------:R-:W-:Y:S04]  /*13700*/  STL.64 [R1+0xd0], R12 ;  /* 0x0000d00c01007387 */ /* 0x000fe80000100a00 */
[----:B------:R0:W-:Y:S04]  /*13710*/  STL.64 [R1+0xd8], R14 ;  /* 0x0000d80e01007387 */ /* 0x0001e80000100a00 */
[----:B0-----:R-:W5:Y:S04]  /*13720*/  LDL.LU.64 R14, [R1+0x6d0] ;  /* 0x0006d000010e7983 */ /* 0x001f680000300a00 */
[----:B------:R-:W2:Y:S01]  /*13730*/  LDL.LU.64 R12, [R1+0x6c8] ;  /* 0x0006c800010c7983 */ /* 0x000ea20000300a00 */
[----:B-----5:R-:W-:-:S02]  /*13740*/  F2FP.F16.E4M3.UNPACK_B R2, R15 ;  /* 0x0000000fff02723e */ /* 0x020fc400020006ff */
[----:B------:R-:W-:-:S07]  /*13750*/  F2FP.F16.E4M3.UNPACK_B R3, R14 ;  /* 0x0000000eff03723e */ /* 0x000fce00020006ff */
[C---:B----4-:R-:W-:Y:S01]  /*13760*/  HMMA.16816.F32 R8, R24.reuse, R2, R8 ;  /* 0x000000021808723c */ /* 0x050fe20000001808 */
[----:B--2---:R-:W-:Y:S02]  /*13770*/  F2FP.F16.E4M3.UNPACK_B R2, R13 ;  /* 0x0000000dff02723e */ /* 0x004fe400020006ff */
[----:B------:R-:W-:Y:S02]  /*13780*/  F2FP.F16.E4M3.UNPACK_B R3, R12 ;  /* 0x0000000cff03723e */ /* 0x000fe400020006ff */
[----:B------:R-:W0:Y:S05]  /*13790*/  LDSM.16.M88.4 R12, [R0+0x3000] ;  /* 0x00300000000c783b */ /* 0x000e2a0000000200 */
[----:B---3--:R-:W-:Y:S09]  /*137a0*/  HMMA.16816.F32 R16, R24, R2, R16 ;  /* 0x000000021810723c */ /* 0x008ff20000001810 */
[----:B------:R1:W-:Y:S04]  /*137b0*/  STL.64 [R1+0xc0], R8 ;  /* 0x0000c00801007387 */ /* 0x0003e80000100a00 */
[----:B------:R2:W-:Y:S04]  /*137c0*/  STL.64 [R1+0xc8], R10 ;  /* 0x0000c80a01007387 */ /* 0x0005e80000100a00 */
[----:B-1----:R-:W3:Y:S04]  /*137d0*/  LDL.LU.64 R8, [R1+0x90] ;  /* 0x0000900001087983 */ /* 0x002ee80000300a00 */
[----:B--2---:R-:W3:Y:S04]  /*137e0*/  LDL.LU.64 R10, [R1+0x98] ;  /* 0x00009800010a7983 */ /* 0x004ee80000300a00 */
[----:B0-----:R-:W-:Y:S04]  /*137f0*/  STL.64 [R1+0x6a8], R14 ;  /* 0x0006a80e01007387 */ /* 0x001fe80000100a00 */
[----:B------:R0:W-:Y:S04]  /*13800*/  STL.64 [R1+0x6a0], R12 ;  /* 0x0006a00c01007387 */ /* 0x0001e80000100a00 */
[----:B0-----:R-:W2:Y:S04]  /*13810*/  LDL.LU.64 R12, [R1+0x80] ;  /* 0x00008000010c7983 */ /* 0x001ea80000300a00 */
[----:B------:R-:W2:Y:S04]  /*13820*/  LDL.LU.64 R14, [R1+0x88] ;  /* 0x00008800010e7983 */ /* 0x000ea80000300a00 */
[----:B------:R0:W-:Y:S04]  /*13830*/  STL.64 [R1+0xb0], R16 ;  /* 0x0000b01001007387 */ /* 0x0001e80000100a00 */
[----:B------:R-:W-:Y:S04]  /*13840*/  STL.64 [R1+0xb8], R18 ;  /* 0x0000b81201007387 */ /* 0x000fe80000100a00 */
[----:B0-----:R-:W4:Y:S01]  /*13850*/  LDL.LU R16, [R1+0x6c0] ;  /* 0x0006c00001107983 */ /* 0x001f220000300800 */
[----:B------:R-:W-:-:S02]  /*13860*/  F2FP.F16.E4M3.UNPACK_B R2, R7 ;  /* 0x00000007ff02723e */ /* 0x000fc400020006ff */
[----:B------:R-:W-:-:S07]  /*13870*/  F2FP.F16.E4M3.UNPACK_B R3, R6 ;  /* 0x00000006ff03723e */ /* 0x000fce00020006ff */
[----:B------:R-:W-:Y:S01]  /*13880*/  HMMA.16816.F32 R20, R24, R2, R20 ;  /* 0x000000021814723c */ /* 0x000fe20000001814 */
[----:B------:R-:W-:-:S15]  /*13890*/  F2FP.F16.E4M3.UNPACK_B R3, R4 ;  /* 0x00000004ff03723e */ /* 0x000fde00020006ff */
[----:B------:R-:W-:-:S03]  /*138a0*/  NOP ;  /* 0x0000000000007918 */ /* 0x000fc60000000000 */
[----:B------:R-:W-:Y:S01]  /*138b0*/  IMAD.MOV.U32 R7, RZ, RZ, R22 ;  /* 0x000000ffff077224 */ /* 0x000fe200078e0016 */
[----:B------:R0:W-:Y:S01]  /*138c0*/  STL.64 [R1+0xa0], R20 ;  /* 0x0000a01401007387 */ /* 0x0001e20000100a00 */
[----:B------:R-:W-:-:S03]  /*138d0*/  IMAD.MOV.U32 R6, RZ, RZ, R23 ;  /* 0x000000ffff067224 */ /* 0x000fc600078e0017 */
[----:B------:R-:W-:Y:S04]  /*138e0*/  STL [R1+0x680], R7 ;  /* 0x0006800701007387 */ /* 0x000fe80000100800 */
[----:B0-----:R-:W5:Y:S04]  /*138f0*/  LDL.LU.64 R20, [R1+0x40] ;  /* 0x0000400001147983 */ /* 0x001f680000300a00 */
[----:B------:R-:W5:Y:S01]  /*13900*/  LDL.LU.64 R22, [R1+0x48] ;  /* 0x0000480001167983 */ /* 0x000f620000300a00 */
[----:B----4-:R-:W-:-:S03]  /*13910*/  F2FP.F16.E4M3.UNPACK_B R2, R16 ;  /* 0x00000010ff02723e */ /* 0x010fc600020006ff */
[----:B------:R-:W0:Y:S04]  /*13920*/  LDSM.16.M88.4 R16, [R0+0x3800] ;  /* 0x003800000010783b */ /* 0x000e280000000200 */
[----:B---3--:R-:W-:-:S15]  /*13930*/  HMMA.16816.F32 R8, R24, R2, R8 ;  /* 0x000000021808723c */ /* 0x008fde0000001808 */
[----:B------:R-:W-:-:S04]  /*13940*/  NOP ;  /* 0x0000000000007918 */ /* 0x000fc80000000000 */
[----:B------:R-:W-:Y:S04]  /*13950*/  STL.64 [R1+0x90], R8 ;  /* 0x0000900801007387 */ /* 0x000fe80000100a00 */
[----:B------:R1:W-:Y:S04]  /*13960*/  STL.64 [R1+0x98], R10 ;  /* 0x0000980a01007387 */ /* 0x0003e80000100a00 */
[----:B-1----:R-:W3:Y:S04]  /*13970*/  LDL.LU.64 R10, [R1+0x6b8] ;  /* 0x0006b800010a7983 */ /* 0x002ee80000300a00 */
[----:B------:R-:W4:Y:S02]  /*13980*/  LDL.LU.64 R8, [R1+0x6b0] ;  /* 0x0006b00001087983 */ /* 0x000f240000300a00 */
[----:B----4-:R-:W-:-:S02]  /*13990*/  F2FP.F16.E4M3.UNPACK_B R2, R8 ;  /* 0x00000008ff02723e */ /* 0x010fc400020006ff */
[----:B------:R-:W-:-:S07]  /*139a0*/  F2FP.F16.E4M3.UNPACK_B R3, R9 ;  /* 0x00000009ff03723e */ /* 0x000fce00020006ff */
[----:B--2---:R-:W-:Y:S01]  /*139b0*/  HMMA.16816.F32 R12, R24, R2, R12 ;  /* 0x00000002180c723c */ /* 0x004fe2000000180c */
[----:B---3--:R-:W-:Y:S02]  /*139c0*/  F2FP.F16.E4M3.UNPACK_B R2, R10 ;  /* 0x0000000aff02723e */ /* 0x008fe400020006ff */
[----:B------:R-:W-:-:S15]  /*139d0*/  F2FP.F16.E4M3.UNPACK_B R3, R11 ;  /* 0x0000000bff03723e */ /* 0x000fde00020006ff */
[----:B------:R-:W-:Y:S01]  /*139e0*/  NOP ;  /* 0x0000000000007918 */ /* 0x000fe20000000000 */
[----:B------:R-:W-:Y:S04]  /*139f0*/  STL.64 [R1+0x80], R12 ;  /* 0x0000800c01007387 */ /* 0x000fe80000100a00 */
[----:B------:R1:W-:Y:S04]  /*13a00*/  STL.64 [R1+0x88], R14 ;  /* 0x0000880e01007387 */ /* 0x0003e80000100a00 */
[----:B-1----:R-:W2:Y:S04]  /*13a10*/  LDL.LU.64 R14, [R1+0x6a8] ;  /* 0x0006a800010e7983 */ /* 0x002ea80000300a00 */
[----:B------:R-:W3:Y:S04]  /*13a20*/  LDL.LU.64 R12, [R1+0x6a0] ;  /* 0x0006a000010c7983 */ /* 0x000ee80000300a00 */
[----:B------:R-:W-:Y:S04]  /*13a30*/  STL.64 [R1+0x640], R10 ;  /* 0x0006400a01007387 */ /* 0x000fe80000100a00 */
[----:B------:R1:W-:Y:S04]  /*13a40*/  STL.64 [R1+0x638], R8 ;  /* 0x0006380801007387 */ /* 0x0003e80000100a00 */
[----:B-1----:R-:W4:Y:S04]  /*13a50*/  LDL.LU.64 R8, [R1] ;  /* 0x0000000001087983 */ /* 0x002f280000300a00 */
[----:B------:R-:W4:Y:S02]  /*13a60*/  LDL.LU.64 R10, [R1+0x8] ;  /* 0x00000800010a7983 */ /* 0x000f240000300a00 */
[----:B----4-:R-:W-:Y:S01]  /*13a70*/  HMMA.16816.F32 R8, R24, R2, R8 ;  /* 0x000000021808723c */ /* 0x010fe20000001808 */
[----:B---3--:R-:W-:-:S02]  /*13a80*/  F2FP.F16.E4M3.UNPACK_B R2, R12 ;  /* 0x0000000cff02723e */ /* 0x008fc400020006ff */
[----:B------:R-:W-:-:S07]  /*13a90*/  F2FP.F16.E4M3.UNPACK_B R3, R13 ;  /* 0x0000000dff03723e */ /* 0x000fce00020006ff */
[----:B-----5:R-:W-:Y:S09]  /*13aa0*/  HMMA.16816.F32 R20, R24, R2, R20 ;  /* 0x000000021814723c */ /* 0x020ff20000001814 */
[----:B------:R1:W-:Y:S04]  /*13ab0*/  STL.64 [R1], R8 ;  /* 0x0000000801007387 */ /* 0x0003e80000100a00 */
[----:B------:R3:W-:Y:S04]  /*13ac0*/  STL.64 [R1+0x8], R10 ;  /* 0x0000080a01007387 */ /* 0x0007e80000100a00 */
[----:B-1----:R-:W4:Y:S04]  /*13ad0*/  LDL.LU.64 R8, [R1+0x70] ;  /* 0x0000700001087983 */ /* 0x002f280000300a00 */
[----:B---3--:R-:W4:Y:S04]  /*13ae0*/  LDL.LU.64 R10, [R1+0x78] ;  /* 0x00007800010a7983 */ /* 0x008f280000300a00 */
[----:B------:R-:W-:Y:S04]  /*13af0*/  STL [R1+0x620], R12 ;  /* 0x0006200c01007387 */ /* 0x000fe80000100800 */
[----:B------:R-:W-:Y:S04]  /*13b00*/  STL [R1+0x624], R13 ;  /* 0x0006240d01007387 */ /* 0x000fe80000100800 */
[----:B------:R1:W-:Y:S04]  /*13b10*/  STL.64 [R1+0x40], R20 ;  /* 0x0000401401007387 */ /* 0x0003e80000100a00 */
[----:B------:R3:W-:Y:S04]  /*13b20*/  STL.64 [R1+0x48], R22 ;  /* 0x0000481601007387 */ /* 0x0007e80000100a00 */
[----:B-1----:R-:W5:Y:S04]  /*13b30*/  LDL.LU.64 R20, [R1+0x20] ;  /* 0x0000200001147983 */ /* 0x002f680000300a00 */
[----:B---3--:R-:W5:Y:S01]  /*13b40*/  LDL.LU.64 R22, [R1+0x28] ;  /* 0x0000280001167983 */ /* 0x008f620000300a00 */
[----:B--2---:R-:W-:-:S02]  /*13b50*/  F2FP.F16.E4M3.UNPACK_B R2, R14 ;  /* 0x0000000eff02723e */ /* 0x004fc400020006ff */
[----:B------:R-:W-:Y:S01]  /*13b60*/  F2FP.F16.E4M3.UNPACK_B R3, R15 ;  /* 0x0000000fff03723e */ /* 0x000fe200020006ff */
[----:B------:R-:W2:Y:S04]  /*13b70*/  LDL.LU R4, [R1+0x37c] ;  /* 0x00037c0001047983 */ /* 0x000ea80000300800 */
[----:B------:R-:W2:Y:S04]  /*13b80*/  LDL.LU R0, [R1+0x374] ;  /* 0x0003740001007983 */ /* 0x000ea80000300800 */
[----:B------:R-:W3:Y:S04]  /*13b90*/  LDL.LU R28, [R1+0x370] ;  /* 0x00037000011c7983 */ /* 0x000ee80000300800 */
[----:B------:R-:W2:Y:S04]  /*13ba0*/  LDL.LU R29, [R1+0x384] ;  /* 0x00038400011d7983 */ /* 0x000ea80000300800 */
[----:B------:R-:W2:Y:S04]  /*13bb0*/  LDL.LU R7, [R1+0x380] ;  /* 0x0003800001077983 */ /* 0x000ea80000300800 */
[----:B------:R-:W-:Y:S04]  /*13bc0*/  STL [R1+0x618], R14 ;  /* 0x0006180e01007387 */ /* 0x000fe80000100800 */
[----:B------:R-:W-:Y:S01]  /*13bd0*/  STL [R1+0x61c], R15 ;  /* 0x00061c0f01007387 */ /* 0x000fe20000100800 */
[----:B----4-:R-:W-:Y:S01]  /*13be0*/  HMMA.16816.F32 R8, R24, R2, R8 ;  /* 0x000000021808723c */ /* 0x010fe20000001808 */
[----:B0-----:R-:W-:-:S02]  /*13bf0*/  F2FP.F16.E4M3.UNPACK_B R2, R16 ;  /* 0x00000010ff02723e */ /* 0x001fc400020006ff */
[----:B------:R-:W-:-:S07]  /*13c00*/  F2FP.F16.E4M3.UNPACK_B R3, R17 ;  /* 0x00000011ff03723e */ /* 0x000fce00020006ff */
[----:B-----5:R-:W-:Y:S09]  /*13c10*/  HMMA.16816.F32 R20, R24, R2, R20 ;  /* 0x000000021814723c */ /* 0x020ff20000001814 */
[----:B------:R0:W-:Y:S01]  /*13c20*/  STL.64 [R1+0x70], R8 ;  /* 0x0000700801007387 */ /* 0x0001e20000100a00 */
[----:B------:R-:W-:-:S02]  /*13c30*/  IMAD.MOV.U32 R13, RZ, RZ, R10 ;  /* 0x000000ffff0d7224 */ /* 0x000fc400078e000a */
[----:B------:R-:W-:Y:S01]  /*13c40*/  IMAD.MOV.U32 R12, RZ, RZ, R11 ;  /* 0x000000ffff0c7224 */ /* 0x000fe200078e000b */
[----:B0-----:R-:W4:Y:S04]  /*13c50*/  LDL.LU R8, [R1+0x100] ;  /* 0x0001000001087983 */ /* 0x001f280000300800 */
[----:B------:R-:W4:Y:S04]  /*13c60*/  LDL.LU R9, [R1+0x104] ;  /* 0x0001040001097983 */ /* 0x000f280000300800 */
[----:B------:R-:W4:Y:S04]  /*13c70*/  LDL.LU R10, [R1+0x108] ;  /* 0x00010800010a7983 */ /* 0x000f280000300800 */
[----:B------:R-:W4:Y:S01]  /*13c80*/  LDL.LU R11, [R1+0x10c] ;  /* 0x00010c00010b7983 */ /* 0x000f220000300800 */
[----:B------:R-:W-:-:S03]  /*13c90*/  IMAD.MOV.U32 R15, RZ, RZ, R22 ;  /* 0x000000ffff0f7224 */ /* 0x000fc600078e0016 */
[----:B------:R0:W-:Y:S01]  /*13ca0*/  STL [R1+0x604], R16 ;  /* 0x0006041001007387 */ /* 0x0001e20000100800 */
[----:B------:R-:W-:-:S03]  /*13cb0*/  IMAD.MOV.U32 R14, RZ, RZ, R23 ;  /* 0x000000ffff0e7224 */ /* 0x000fc600078e0017 */
[----:B0-----:R-:W5:Y:S04]  /*13cc0*/  LDL.LU R16, [R1+0x390] ;  /* 0x0003900001107983 */ /* 0x001f680000300800 */
[----:B------:R0:W-:Y:S04]  /*13cd0*/  STL.64 [R1+0x20], R20 ;  /* 0x0000201401007387 */ /* 0x0001e80000100a00 */
[----:B0-----:R-:W3:Y:S04]  /*13ce0*/  LDL.LU.64 R20, [R1+0x140] ;  /* 0x0001400001147983 */ /* 0x001ee80000300a00 */
[----:B------:R-:W3:Y:S04]  /*13cf0*/  LDL.LU.64 R22, [R1+0x148] ;  /* 0x0001480001167983 */ /* 0x000ee80000300a00 */
[----:B------:R-:W-:Y:S04]  /*13d00*/  STL.64 [R1+0x630], R14 ;  /* 0x0006300e01007387 */ /* 0x000fe80000100a00 */
[----:B------:R0:W-:Y:S01]  /*13d10*/  STL.64 [R1+0x628], R12 ;  /* 0x0006280c01007387 */ /* 0x0001e20000100a00 */
[----:B------:R-:W-:-:S02]  /*13d20*/  F2FP.F16.E4M3.UNPACK_B R2, R18 ;  /* 0x00000012ff02723e */ /* 0x000fc400020006ff */
[----:B------:R-:W-:Y:S01]  /*13d30*/  F2FP.F16.E4M3.UNPACK_B R3, R19 ;  /* 0x00000013ff03723e */ /* 0x000fe200020006ff */
[----:B0-----:R-:W4:Y:S04]  /*13d40*/  LDL.LU R12, [R1+0x110] ;  /* 0x00011000010c7983 */ /* 0x001f280000300800 */
[----:B------:R-:W4:Y:S04]  /*13d50*/  LDL.LU R13, [R1+0x114] ;  /* 0x00011400010d7983 */ /* 0x000f280000300800 */
[----:B------:R-:W4:Y:S04]  /*13d60*/  LDL.LU R14, [R1+0x118] ;  /* 0x00011800010e7983 */ /* 0x000f280000300800 */
[----:B------:R-:W4:Y:S04]  /*13d70*/  LDL.LU R15, [R1+0x11c] ;  /* 0x00011c00010f7983 */ /* 0x000f280000300800 */
[----:B------:R0:W-:Y:S04]  /*13d80*/  STL [R1+0x5fc], R18 ;  /* 0x0005fc1201007387 */ /* 0x0001e80000100800 */
[----:B0-----:R-:W4:Y:S04]  /*13d90*/  LDL.LU R18, [R1+0x388] ;  /* 0x0003880001127983 */ /* 0x001f280000300800 */
[----:B------:R0:W-:Y:S04]  /*13da0*/  STL [R1+0x600], R19 ;  /* 0x0006001301007387 */ /* 0x0001e80000100800 */
[----:B0-----:R-:W4:Y:S01]  /*13db0*/  LDL.LU R19, [R1+0x38c] ;  /* 0x00038c0001137983 */ /* 0x001f220000300800 */
[----:B--2---:R-:W-:-:S03]  /*13dc0*/  IMAD R0, R0, 0x100, R4 ;  /* 0x0000010000007824 */ /* 0x004fc600078e0204 */
[----:B------:R-:W2:Y:S01]  /*13dd0*/  LDL.LU R4, [R1+0x698] ;  /* 0x0006980001047983 */ /* 0x000ea20000300800 */
[----:B-----5:R-:W-:Y:S01]  /*13de0*/  IMAD R7, R7, 0x100, R16 ;  /* 0x0000010007077824 */ /* 0x020fe200078e0210 */
[----:B---3--:R-:W-:Y:S02]  /*13df0*/  HMMA.16816.F32 R24, R24, R2, R20 ;  /* 0x000000021818723c */ /* 0x008fe40000001814 */
[----:B------:R-:W3:Y:S04]  /*13e00*/  LDL.LU.64 R22, [R1+0x690] ;  /* 0x0006900001167983 */ /* 0x000ee80000300a00 */
[----:B------:R-:W5:-:S13]  /*13e10*/  LDL.LU.64 R20, [R1+0x688] ;  /* 0x0006880001147983 */ /* 0x000f5a0000300a00 */
[----:B------:R-:W-:Y:S01]  /*13e20*/  IMAD.MOV.U32 R16, RZ, RZ, R24 ;  /* 0x000000ffff107224 */ /* 0x000fe200078e0018 */
[----:B------:R-:W-:Y:S01]  /*13e30*/  STL [R1+0x14], R25 ;  /* 0x0000141901007387 */ /* 0x000fe20000100800 */
[----:B----4-:R-:W-:Y:S02]  /*13e40*/  IMAD R29, R29, 0x100, R18 ;  /* 0x000001001d1d7824 */ /* 0x010fe400078e0212 */
[----:B------:R-:W-:Y:S02]  /*13e50*/  IMAD.MOV.U32 R18, RZ, RZ, R27 ;  /* 0x000000ffff127224 */ /* 0x000fe400078e001b */
[----:B------:R-:W-:Y:S02]  /*13e60*/  IMAD R28, R28, 0x100, R19 ;  /* 0x000001001c1c7824 */ /* 0x000fe400078e0213 */
[----:B------:R-:W-:-:S05]  /*13e70*/  IMAD.MOV.U32 R19, RZ, RZ, R26 ;  /* 0x000000ffff137224 */ /* 0x000fca00078e001a */
[----:B------:R-:W-:Y:S04]  /*13e80*/  STL.64 [R1+0x610], R18 ;  /* 0x0006101201007387 */ /* 0x000fe80000100a00 */
[----:B------:R0:W-:Y:S04]  /*13e90*/  STL.64 [R1+0x608], R16 ;  /* 0x0006081001007387 */ /* 0x0001e80000100a00 */
[----:B0-----:R-:W4:Y:S04]  /*13ea0*/  LDL.LU R16, [R1+0x120] ;  /* 0x0001200001107983 */ /* 0x001f280000300800 */
[----:B------:R-:W4:Y:S04]  /*13eb0*/  LDL.LU R17, [R1+0x124] ;  /* 0x0001240001117983 */ /* 0x000f280000300800 */
[----:B------:R-:W4:Y:S04]  /*13ec0*/  LDL.LU R18, [R1+0x128] ;  /* 0x0001280001127983 */ /* 0x000f280000300800 */
[----:B------:R-:W4:Y:S01]  /*13ed0*/  LDL.LU R19, [R1+0x12c] ;  /* 0x00012c0001137983 */ /* 0x000f220000300800 */
[----:B------:R-:W-:-:S02]  /*13ee0*/  F2FP.F16.E4M3.UNPACK_B R24, R0 ;  /* 0x00000000ff18723e */ /* 0x000fc400020006ff */
[----:B------:R-:W-:Y:S02]  /*13ef0*/  F2FP.F16.E4M3.UNPACK_B R26, R28 ;  /* 0x0000001cff1a723e */ /* 0x000fe400020006ff */
[----:B------:R-:W-:Y:S02]  /*13f00*/  F2FP.F16.E4M3.UNPACK_B R25, R29 ;  /* 0x0000001dff19723e */ /* 0x000fe400020006ff */
[----:B------:R-:W-:Y:S02]  /*13f10*/  F2FP.F16.E4M3.UNPACK_B R27, R7 ;  /* 0x00000007ff1b723e */ /* 0x000fe400020006ff */
[----:B------:R-:W2:Y:S01]  /*13f20*/  LDL.LU R7, [R1+0x680] ;  /* 0x0006800001077983 */ /* 0x000ea20000300800 */
[----:B-----5:R-:W-:Y:S02]  /*13f30*/  F2FP.F16.E4M3.UNPACK_B R2, R20.H1 ;  /* 0x00000014ff02723e */ /* 0x020fe400030006ff */
[----:B------:R-:W-:-:S07]  /*13f40*/  F2FP.F16.E4M3.UNPACK_B R3, R21.H1 ;  /* 0x00000015ff03723e */ /* 0x000fce00030006ff */
[----:B----4-:R-:W-:Y:S01]  /*13f50*/  HMMA.16816.F32 R16, R24, R2, R16 ;  /* 0x000000021810723c */ /* 0x010fe20000001810 */
[----:B---3--:R-:W-:Y:S02]  /*13f60*/  F2FP.F16.E4M3.UNPACK_B R2, R22.H1 ;  /* 0x00000016ff02723e */ /* 0x008fe400030006ff */
[----:B------:R-:W-:-:S07]  /*13f70*/  F2FP.F16.E4M3.UNPACK_B R3, R23.H1 ;  /* 0x00000017ff03723e */ /* 0x000fce00030006ff */
[----:B------:R-:W-:Y:S01]  /*13f80*/  HMMA.16816.F32 R12, R24, R2, R12 ;  /* 0x00000002180c723c */ /* 0x000fe2000000180c */
[----:B--2---:R-:W-:Y:S02]  /*13f90*/  F2FP.F16.E4M3.UNPACK_B R2, R4.H1 ;  /* 0x00000004ff02723e */ /* 0x004fe400030006ff */
[----:B------:R-:W-:-:S07]  /*13fa0*/  F2FP.F16.E4M3.UNPACK_B R3, R5.H1 ;  /* 0x00000005ff03723e */ /* 0x000fce00030006ff */
[----:B------:R-:W-:Y:S01]  /*13fb0*/  HMMA.16816.F32 R8, R24, R2, R8 ;  /* 0x000000021808723c */ /* 0x000fe20000001808 */
[----:B------:R0:W-:Y:S04]  /*13fc0*/  STL.64 [R1+0x120], R16 ;  /* 0x0001201001007387 */ /* 0x0001e80000100a00 */
[----:B------:R1:W-:Y:S04]  /*13fd0*/  STL.64 [R1+0x128], R18 ;  /* 0x0001281201007387 */ /* 0x0003e80000100a00 */
[----:B------:R-:W-:Y:S04]  /*13fe0*/  STL.64 [R1+0x110], R12 ;  /* 0x0001100c01007387 */ /* 0x000fe80000100a00 */
[----:B------:R-:W-:Y:S04]  /*13ff0*/  STL.64 [R1+0x118], R14 ;  /* 0x0001180e01007387 */ /* 0x000fe80000100a00 */
[----:B------:R-:W2:Y:S04]  /*14000*/  LDL.LU R20, [R1+0x90] ;  /* 0x0000900001147983 */ /* 0x000ea80000300800 */
[----:B------:R-:W-:Y:S04]  /*14010*/  STL.64 [R1+0x100], R8 ;  /* 0x0001000801007387 */ /* 0x000fe80000100a00 */
[----:B------:R-:W-:Y:S04]  /*14020*/  STL.64 [R1+0x108], R10 ;  /* 0x0001080a01007387 */ /* 0x000fe80000100a00 */
[----:B------:R-:W2:Y:S04]  /*14030*/  LDL.LU R21, [R1+0x94] ;  /* 0x0000940001157983 */ /* 0x000ea80000300800 */
[----:B------:R-:W3:Y:S04]  /*14040*/  LDL.LU R22, [R1+0x98] ;  /* 0x0000980001167983 */ /* 0x000ee80000300800 */
[----:B------:R-:W3:Y:S04]  /*14050*/  LDL.LU R23, [R1+0x9c] ;  /* 0x00009c0001177983 */ /* 0x000ee80000300800 */
[----:B0-----:R-:W4:Y:S04]  /*14060*/  LDL.LU R16, [R1+0xc0] ;  /* 0x0000c00001107983 */ /* 0x001f280000300800 */
[----:B------:R-:W4:Y:S04]  /*14070*/  LDL.LU R17, [R1+0xc4] ;  /* 0x0000c40001117983 */ /* 0x000f280000300800 */
[----:B-1----:R-:W5:Y:S04]  /*14080*/  LDL.LU R18, [R1+0xc8] ;  /* 0x0000c80001127983 */ /* 0x002f680000300800 */
[----:B------:R-:W5:Y:S04]  /*14090*/  LDL.LU R19, [R1+0xcc] ;  /* 0x0000cc0001137983 */ /* 0x000f680000300800 */
[----:B-----5:R-:W-:Y:S04]  /*140a0*/  STL.64 [R1+0x660], R18 ;  /* 0x0006601201007387 */ /* 0x020fe80000100a00 */
[----:B----4-:R0:W-:Y:S04]  /*140b0*/  STL.64 [R1+0x658], R16 ;  /* 0x0006581001007387 */ /* 0x0101e80000100a00 */
[----:B0-----:R-:W4:Y:S04]  /*140c0*/  LDL.LU R16, [R1+0xd0] ;  /* 0x0000d00001107983 */ /* 0x001f280000300800 */
[----:B------:R-:W4:Y:S04]  /*140d0*/  LDL.LU R17, [R1+0xd4] ;  /* 0x0000d40001117983 */ /* 0x000f280000300800 */
[----:B------:R-:W5:Y:S04]  /*140e0*/  LDL.LU R18, [R1+0xd8] ;  /* 0x0000d80001127983 */ /* 0x000f680000300800 */
[----:B------:R-:W5:Y:S01]  /*140f0*/  LDL.LU R19, [R1+0xdc] ;  /* 0x0000dc0001137983 */ /* 0x000f620000300800 */
[----:B------:R-:W-:-:S02]  /*14100*/  IMAD.MOV.U32 R10, RZ, RZ, R7 ;  /* 0x000000ffff0a7224 */ /* 0x000fc400078e0007 */
[----:B------:R-:W-:Y:S01]  /*14110*/  IMAD.MOV.U32 R11, RZ, RZ, R6 ;  /* 0x000000ffff0b7224 */ /* 0x000fe200078e0006 */
[----:B-----5:R-:W-:Y:S04]  /*14120*/  STL.64 [R1+0x670], R18 ;  /* 0x0006701201007387 */ /* 0x020fe80000100a00 */
[----:B----4-:R0:W-:Y:S04]  /*14130*/  STL.64 [R1+0x668], R16 ;  /* 0x0006681001007387 */ /* 0x0101e80000100a00 */
[----:B0-----:R-:W4:Y:S04]  /*14140*/  LDL.LU R16, [R1+0xe0] ;  /* 0x0000e00001107983 */ /* 0x001f280000300800 */
[----:B------:R-:W4:Y:S04]  /*14150*/  LDL.LU R17, [R1+0xe4] ;  /* 0x0000e40001117983 */ /* 0x000f280000300800 */
[----:B------:R-:W4:Y:S04]  /*14160*/  LDL.LU R18, [R1+0xe8] ;  /* 0x0000e80001127983 */ /* 0x000f280000300800 */
[----:B------:R-:W4:Y:S04]  /*14170*/  LDL.LU R19, [R1+0xec] ;  /* 0x0000ec0001137983 */ /* 0x000f280000300800 */
[----:B---3--:R-:W-:Y:S04]  /*14180*/  STL.64 [R1+0x650], R22 ;  /* 0x0006501601007387 */ /* 0x008fe80000100a00 */
[----:B--2---:R0:W-:Y:S04]  /*14190*/  STL.64 [R1+0x648], R20 ;  /* 0x0006481401007387 */ /* 0x0041e80000100a00 */
[----:B0-----:R-:W2:Y:S04]  /*141a0*/  LDL.LU R20, [R1+0xb0] ;  /* 0x0000b00001147983 */ /* 0x001ea80000300800 */
[----:B------:R-:W2:Y:S04]  /*141b0*/  LDL.LU R21, [R1+0xb4] ;  /* 0x0000b40001157983 */ /* 0x000ea80000300800 */
[----:B------:R-:W2:Y:S04]  /*141c0*/  LDL.LU R22, [R1+0xb8] ;  /* 0x0000b80001167983 */ /* 0x000ea80000300800 */
[----:B------:R-:W2:Y:S04]  /*141d0*/  LDL.LU R23, [R1+0xbc] ;  /* 0x0000bc0001177983 */ /* 0x000ea80000300800 */
[----:B------:R-:W3:Y:S04]  /*141e0*/  LDL.LU R8, [R1+0xa0] ;  /* 0x0000a00001087983 */ /* 0x000ee80000300800 */
[----:B------:R-:W3:Y:S04]  /*141f0*/  LDL.LU R9, [R1+0xa4] ;  /* 0x0000a40001097983 */ /* 0x000ee80000300800 */
[----:B------:R-:W5:Y:S04]  /*14200*/  LDL.LU R7, [R1+0x67c] ;  /* 0x00067c0001077983 */ /* 0x000f680000300800 */
[----:B------:R-:W2:Y:S04]  /*14210*/  LDL.LU R6, [R1+0x678] ;  /* 0x0006780001067983 */ /* 0x000ea80000300800 */
        /* <DEDUP_REMOVED lines=9> */
[----:B-----5:R-:W-:-:S02]  /*142b0*/  F2FP.F16.E4M3.UNPACK_B R3, R7.H1 ;  /* 0x00000007ff03723e */ /* 0x020fc400030006ff */
[----:B--2---:R-:W-:Y:S02]  /*142c0*/  F2FP.F16.E4M3.UNPACK_B R2, R6.H1 ;  /* 0x00000006ff02723e */ /* 0x004fe400030006ff */
[----:B------:R-:W3:Y:S04]  /*142d0*/  LDL.LU R6, [R1+0xf8] ;  /* 0x0000f80001067983 */ /* 0x000ee80000300800 */
[----:B------:R-:W3:Y:S02]  /*142e0*/  LDL.LU R7, [R1+0xfc] ;  /* 0x0000fc0001077983 */ /* 0x000ee40000300800 */
[----:B---3--:R-:W-:Y:S02]  /*142f0*/  HMMA.16816.F32 R4, R24, R2, R4 ;  /* 0x000000021804723c */ /* 0x008fe40000001804 */
[----:B------:R-:W2:Y:S04]  /*14300*/  LDL.LU R2, [R1+0x30] ;  /* 0x0000300001027983 */ /* 0x000ea80000300800 */
[----:B------:R-:W3:-:S13]  /*14310*/  LDL.LU R3, [R1+0x34] ;  /* 0x0000340001037983 */ /* 0x000eda0000300800 */
[----:B------:R0:W-:Y:S04]  /*14320*/  STL.64 [R1+0xf0], R4 ;  /* 0x0000f00401007387 */ /* 0x0001e80000100a00 */
[----:B------:R1:W-:Y:S04]  /*14330*/  STL.64 [R1+0xf8], R6 ;  /* 0x0000f80601007387 */ /* 0x0003e80000100a00 */
[----:B0-----:R-:W5:Y:S04]  /*14340*/  LDL.LU R4, [R1] ;  /* 0x0000000001047983 */ /* 0x001f680000300800 */
[----:B------:R-:W5:Y:S04]  /*14350*/  LDL.LU R5, [R1+0x4] ;  /* 0x0000040001057983 */ /* 0x000f680000300800 */
[----:B-1----:R-:W5:Y:S04]  /*14360*/  LDL.LU R6, [R1+0x8] ;  /* 0x0000080001067983 */ /* 0x002f680000300800 */
[----:B------:R-:W5:Y:S01]  /*14370*/  LDL.LU R7, [R1+0xc] ;  /* 0x00000c0001077983 */ /* 0x000f620000300800 */
[----:B--2---:R-:W-:-:S02]  /*14380*/  F2FP.F16.E4M3.UNPACK_B R2, R2.H1 ;  /* 0x00000002ff02723e */ /* 0x004fc400030006ff */
[----:B---3--:R-:W-:-:S07]  /*14390*/  F2FP.F16.E4M3.UNPACK_B R3, R3.H1 ;  /* 0x00000003ff03723e */ /* 0x008fce00030006ff */
[----:B----4-:R-:W-:-:S15]  /*143a0*/  HMMA.16816.F32 R16, R24, R2, R16 ;  /* 0x000000021810723c */ /* 0x010fde0000001810 */
[----:B------:R-:W-:-:S04]  /*143b0*/  NOP ;  /* 0x0000000000007918 */ /* 0x000fc80000000000 */
[----:B------:R-:W-:Y:S04]  /*143c0*/  STL.64 [R1+0xe0], R16 ;  /* 0x0000e01001007387 */ /* 0x000fe80000100a00 */
[----:B------:R0:W-:Y:S04]  /*143d0*/  STL.64 [R1+0xe8], R18 ;  /* 0x0000e81201007387 */ /* 0x0001e80000100a00 */
[----:B0-----:R-:W2:Y:S04]  /*143e0*/  LDL.LU.64 R18, [R1+0x670] ;  /* 0x0006700001127983 */ /* 0x001ea80000300a00 */
[----:B------:R-:W2:Y:S04]  /*143f0*/  LDL.LU.64 R16, [R1+0x668] ;  /* 0x0006680001107983 */ /* 0x000ea80000300a00 */
[----:B------:R-:W3:Y:S04]  /*14400*/  LDL.LU R2, [R1+0x38] ;  /* 0x0000380001027983 */ /* 0x000ee80000300800 */
[----:B------:R-:W4:Y:S01]  /*14410*/  LDL.LU R3, [R1+0x3c] ;  /* 0x00003c0001037983 */ /* 0x000f220000300800 */
[----:B---3--:R-:W-:-:S02]  /*14420*/  F2FP.F16.E4M3.UNPACK_B R2, R2.H1 ;  /* 0x00000002ff02723e */ /* 0x008fc400030006ff */
[----:B----4-:R-:W-:-:S07]  /*14430*/  F2FP.F16.E4M3.UNPACK_B R3, R3.H1 ;  /* 0x00000003ff03723e */ /* 0x010fce00030006ff */
[----:B--2---:R-:W-:-:S15]  /*14440*/  HMMA.16816.F32 R16, R24, R2, R16 ;  /* 0x000000021810723c */ /* 0x004fde0000001810 */
        /* <DEDUP_REMOVED lines=9> */
[----:B--2---:R-:W-:Y:S01]  /*144e0*/  HMMA.16816.F32 R16, R24, R2, R16 ;  /* 0x000000021810723c */ /* 0x004fe20000001810 */
[----:B------:R-:W2:Y:S04]  /*144f0*/  LDL.LU R2, [R1+0x68] ;  /* 0x0000680001027983 */ /* 0x000ea80000300800 */
[----:B------:R-:W3:-:S14]  /*14500*/  LDL.LU R3, [R1+0x6c] ;  /* 0x00006c0001037983 */ /* 0x000edc0000300800 */
[----:B------:R0:W-:Y:S04]  /*14510*/  STL.64 [R1+0xc0], R16 ;  /* 0x0000c01001007387 */ /* 0x0001e80000100a00 */
[----:B------:R1:W-:Y:S04]  /*14520*/  STL.64 [R1+0xc8], R18 ;  /* 0x0000c81201007387 */ /* 0x0003e80000100a00 */
[----:B0-----:R-:W4:Y:S04]  /*14530*/  LDL.LU R16, [R1+0x40] ;  /* 0x0000400001107983 */ /* 0x001f280000300800 */
[----:B------:R-:W4:Y:S04]  /*14540*/  LDL.LU R17, [R1+0x44] ;  /* 0x0000440001117983 */ /* 0x000f280000300800 */
[----:B-1----:R-:W4:Y:S04]  /*14550*/  LDL.LU R18, [R1+0x48] ;  /* 0x0000480001127983 */ /* 0x002f280000300800 */
[----:B------:R-:W4:Y:S01]  /*14560*/  LDL.LU R19, [R1+0x4c] ;  /* 0x00004c0001137983 */ /* 0x000f220000300800 */
[----:B--2---:R-:W-:-:S02]  /*14570*/  F2FP.F16.E4M3.UNPACK_B R2, R2.H1 ;  /* 0x00000002ff02723e */ /* 0x004fc400030006ff */
[----:B---3--:R-:W-:-:S07]  /*14580*/  F2FP.F16.E4M3.UNPACK_B R3, R3.H1 ;  /* 0x00000003ff03723e */ /* 0x008fce00030006ff */
[----:B------:R-:W-:-:S15]  /*14590*/  HMMA.16816.F32 R20, R24, R2, R20 ;  /* 0x000000021814723c */ /* 0x000fde0000001814 */
[----:B------:R-:W-:-:S04]  /*145a0*/  NOP ;  /* 0x0000000000007918 */ /* 0x000fc80000000000 */
[----:B------:R-:W-:Y:S04]  /*145b0*/  STL.64 [R1+0xb0], R20 ;  /* 0x0000b01401007387 */ /* 0x000fe80000100a00 */
[----:B------:R0:W-:Y:S04]  /*145c0*/  STL.64 [R1+0xb8], R22 ;  /* 0x0000b81601007387 */ /* 0x0001e80000100a00 */
[----:B0-----:R-:W2:Y:S04]  /*145d0*/  LDL.LU.64 R22, [R1+0x650] ;  /* 0x0006500001167983 */ /* 0x001ea80000300a00 */
[----:B------:R-:W2:Y:S04]  /*145e0*/  LDL.LU.64 R20, [R1+0x648] ;  /* 0x0006480001147983 */ /* 0x000ea80000300a00 */
[----:B------:R-:W3:Y:S02]  /*145f0*/  LDL.LU R3, [R1+0x50] ;  /* 0x0000500001037983 */ /* 0x000ee40000300800 */
[----:B---3--:R-:W-:-:S02]  /*14600*/  F2FP.F16.E4M3.UNPACK_B R2, R3.H1 ;  /* 0x00000003ff02723e */ /* 0x008fc400030006ff */
[----:B------:R-:W-:-:S07]  /*14610*/  F2FP.F16.E4M3.UNPACK_B R3, R29.H1 ;  /* 0x0000001dff03723e */ /* 0x000fce00030006ff */
[----:B------:R-:W-:-:S15]  /*14620*/  HMMA.16816.F32 R8, R24, R2, R8 ;  /* 0x000000021808723c */ /* 0x000fde0000001808 */
[----:B------:R-:W-:-:S04]  /*14630*/  NOP ;  /* 0x0000000000007918 */ /* 0x000fc80000000000 */
[----:B------:R-:W-:Y:S04]  /*14640*/  STL.64 [R1+0xa0], R8 ;  /* 0x0000a00801007387 */ /* 0x000fe80000100a00 */
[----:B------:R0:W-:Y:S04]  /*14650*/  STL.64 [R1+0xa8], R10 ;  /* 0x0000a80a01007387 */ /* 0x0001e80000100a00 */
[----:B0-----:R-:W3:Y:S04]  /*14660*/  LDL.LU.64 R10, [R1+0x640] ;  /* 0x00064000010a7983 */ /* 0x001ee80000300a00 */
[----:B------:R-:W3:Y:S01]  /*14670*/  LDL.LU.64 R8, [R1+0x638] ;  /* 0x0006380001087983 */ /* 0x000ee20000300a00 */
[----:B------:R-:W-:-:S02]  /*14680*/  F2FP.F16.E4M3.UNPACK_B R2, R28.H1 ;  /* 0x0000001cff02723e */ /* 0x000fc400030006ff */
[----:B------:R-:W-:Y:S02]  /*14690*/  F2FP.F16.E4M3.UNPACK_B R3, R0.H1 ;  /* 0x00000000ff03723e */ /* 0x000fe400030006ff */
[----:B------:R-:W0:Y:S05]  /*146a0*/  LDC R0, c[0x0][0x3a8] ;  /* 0x0000ea00ff007b82 */ /* 0x000e2a0000000800 */
[----:B--2---:R-:W-:-:S15]  /*146b0*/  HMMA.16816.F32 R20, R24, R2, R20 ;  /* 0x000000021814723c */ /* 0x004fde0000001814 */
[----:B------:R-:W-:-:S04]  /*146c0*/  NOP ;  /* 0x0000000000007918 */ /* 0x000fc80000000000 */
[----:B------:R1:W-:Y:S04]  /*146d0*/  STL.64 [R1+0x90], R20 ;  /* 0x0000901401007387 */ /* 0x0003e80000100a00 */
[----:B------:R-:W-:Y:S04]  /*146e0*/  STL.64 [R1+0x98], R22 ;  /* 0x0000981601007387 */ /* 0x000fe80000100a00 */
[----:B-1----:R-:W2:Y:S01]  /*146f0*/  LDL.LU R21, [R1+0x1dc] ;  /* 0x0001dc0001157983 */ /* 0x002ea20000300800 */
[----:B---3--:R-:W-:Y:S02]  /*14700*/  F2FP.F16.E4M3.UNPACK_B R2, R8.H1 ;  /* 0x00000008ff02723e */ /* 0x008fe400030006ff */
[----:B------:R-:W-:-:S07]  /*14710*/  F2FP.F16.E4M3.UNPACK_B R3, R9.H1 ;  /* 0x00000009ff03723e */ /* 0x000fce00030006ff */
[----:B------:R-:W-:-:S15]  /*14720*/  HMMA.16816.F32 R12, R24, R2, R12 ;  /* 0x00000002180c723c */ /* 0x000fde000000180c */
[----:B------:R-:W-:-:S04]  /*14730*/  NOP ;  /* 0x0000000000007918 */ /* 0x000fc80000000000 */
[----:B------:R-:W-:Y:S04]  /*14740*/  STL.64 [R1+0x80], R12 ;  /* 0x0000800c01007387 */ /* 0x000fe80000100a00 */
[----:B------:R1:W-:Y:S04]  /*14750*/  STL.64 [R1+0x88], R14 ;  /* 0x0000880e01007387 */ /* 0x0003e80000100a00 */
[----:B-1----:R-:W3:Y:S04]  /*14760*/  LDL.LU.64 R14, [R1+0x630] ;  /* 0x00063000010e7983 */ /* 0x002ee80000300a00 */
[----:B------:R-:W2:Y:S01]  /*14770*/  LDL.LU.64 R12, [R1+0x628] ;  /* 0x00062800010c7983 */ /* 0x000ea20000300a00 */
[----:B------:R-:W-:-:S02]  /*14780*/  F2FP.F16.E4M3.UNPACK_B R2, R10.H1 ;  /* 0x0000000aff02723e */ /* 0x000fc400030006ff */
[----:B------:R-:W-:Y:S01]  /*14790*/  F2FP.F16.E4M3.UNPACK_B R3, R11.H1 ;  /* 0x0000000bff03723e */ /* 0x000fe200030006ff */
[----:B------:R-:W3:Y:S04]  /*147a0*/  LDL.LU R8, [R1+0x70] ;  /* 0x0000700001087983 */ /* 0x000ee80000300800 */
[----:B------:R-:W3:Y:S02]  /*147b0*/  LDL.LU R9, [R1+0x74] ;  /* 0x0000740001097983 */ /* 0x000ee40000300800 */
[----:B-----5:R-:W-:Y:S01]  /*147c0*/  HMMA.16816.F32 R4, R24, R2, R4 ;  /* 0x000000021804723c */ /* 0x020fe20000001804 */
[----:B--2---:R-:W-:Y:S02]  /*147d0*/  IMAD.MOV.U32 R10, RZ, RZ, R13 ;  /* 0x000000ffff0a7224 */ /* 0x004fe400078e000d */
[----:B------:R-:W2:Y:S01]  /*147e0*/  LDL.LU R13, [R1+0x624] ;  /* 0x00062400010d7983 */ /* 0x000ea20000300800 */
[----:B------:R-:W-:-:S03]  /*147f0*/  IMAD.MOV.U32 R11, RZ, RZ, R12 ;  /* 0x000000ffff0b7224 */ /* 0x000fc600078e000c */
[----:B------:R-:W5:-:S12]  /*14800*/  LDL.LU R12, [R1+0x620] ;  /* 0x00062000010c7983 */ /* 0x000f580000300800 */
[----:B------:R-:W-:Y:S04]  /*14810*/  STL.64 [R1], R4 ;  /* 0x0000000401007387 */ /* 0x000fe80000100a00 */
[----:B------:R1:W-:Y:S04]  /*14820*/  STL.64 [R1+0x8], R6 ;  /* 0x0000080601007387 */ /* 0x0003e80000100a00 */
[----:B-1----:R-:W4:Y:S01]  /*14830*/  LDL.LU R6, [R1+0x1d8] ;  /* 0x0001d80001067983 */ /* 0x002f220000300800 */
[----:B---3--:R-:W-:Y:S01]  /*14840*/  IMAD.MOV.U32 R7, RZ, RZ, R14 ;  /* 0x000000ffff077224 */ /* 0x008fe200078e000e */
[----:B--2---:R-:W-:-:S02]  /*14850*/  F2FP.F16.E4M3.UNPACK_B R3, R13.H1 ;  /* 0x0000000dff03723e */ /* 0x004fc400030006ff */
[----:B-----5:R-:W-:-:S07]  /*14860*/  F2FP.F16.E4M3.UNPACK_B R2, R12.H1 ;  /* 0x0000000cff02723e */ /* 0x020fce00030006ff */
[----:B----4-:R-:W-:Y:S01]  /*14870*/  HMMA.16816.F32 R16, R24, R2, R16 ;  /* 0x000000021810723c */ /* 0x010fe20000001810 */
[----:B------:R1:W-:Y:S04]  /*14880*/  STL [R1+0x5f8], R6 ;  /* 0x0005f80601007387 */ /* 0x0003e80000100800 */
[----:B------:R-:W2:Y:S04]  /*14890*/  LDL.LU R4, [R1+0x20] ;  /* 0x0000200001047983 */ /* 0x000ea80000300800 */
[----:B------:R-:W2:Y:S01]  /*148a0*/  LDL.LU R5, [R1+0x24] ;  /* 0x0000240001057983 */ /* 0x000ea20000300800 */
[----:B-1----:R-:W-:-:S03]  /*148b0*/  IMAD.MOV.U32 R6, RZ, RZ, R15 ;  /* 0x000000ffff067224 */ /* 0x002fc600078e000f */
[----:B------:R-:W3:Y:S04]  /*148c0*/  LDL.LU R15, [R1+0x61c] ;  /* 0x00061c00010f7983 */ /* 0x000ee80000300800 */
[----:B------:R-:W4:Y:S04]  /*148d0*/  LDL.LU R14, [R1+0x618] ;  /* 0x00061800010e7983 */ /* 0x000f280000300800 */
[----:B------:R-:W5:Y:S04]  /*148e0*/  LDL.LU R20, [R1+0x5e4] ;  /* 0x0005e40001147983 */ /* 0x000f680000300800 */
[----:B------:R-:W-:Y:S04]  /*148f0*/  STL.64 [R1+0x40], R16 ;  /* 0x0000401001007387 */ /* 0x000fe80000100a00 */
[----:B------:R1:W-:Y:S04]  /*14900*/  STL.64 [R1+0x48], R18 ;  /* 0x0000481201007387 */ /* 0x0003e80000100a00 */
[----:B-1----:R-:W2:Y:S04]  /*14910*/  LDL.LU.64 R18, [R1+0x610] ;  /* 0x0006100001127983 */ /* 0x002ea80000300a00 */
[----:B------:R-:W2:Y:S04]  /*14920*/  LDL.LU.64 R16, [R1+0x608] ;  /* 0x0006080001107983 */ /* 0x000ea80000300a00 */
[----:B------:R-:W3:Y:S04]  /*14930*/  LDL.LU R29, [R1+0x2c4] ;  /* 0x0002c400011d7983 */ /* 0x000ee80000300800 */
[----:B------:R-:W5:Y:S01]  /*14940*/  LDL.LU R28, [R1+0x2c8] ;  /* 0x0002c800011c7983 */ /* 0x000f620000300800 */
[----:B--2---:R-:W-:-:S03]  /*14950*/  IMAD.MOV.U32 R12, RZ, RZ, R16 ;  /* 0x000000ffff0c7224 */ /* 0x004fc600078e0010 */
[----:B------:R-:W2:Y:S01]  /*14960*/  LDL.LU R16, [R1+0x604] ;  /* 0x0006040001107983 */ /* 0x000ea20000300800 */
[----:B----4-:R-:W-:Y:S02]  /*14970*/  F2FP.F16.E4M3.UNPACK_B R2, R14.H1 ;  /* 0x0000000eff02723e */ /* 0x010fe400030006ff */
[----:B---3--:R-:W-:Y:S01]  /*14980*/  F2FP.F16.E4M3.UNPACK_B R3, R15.H1 ;  /* 0x0000000fff03723e */ /* 0x008fe200030006ff */
[----:B------:R-:W3:Y:S01]  /*14990*/  LDL.LU R13, [R1+0x14] ;  /* 0x00001400010d7983 */ /* 0x000ee20000300800 */
[----:B------:R-:W-:Y:S02]  /*149a0*/  IMAD.MOV.U32 R14, RZ, RZ, R19 ;  /* 0x000000ffff0e7224 */ /* 0x000fe400078e0013 */
[----:B------:R-:W-:Y:S01]  /*149b0*/  IMAD.MOV.U32 R15, RZ, RZ, R18 ;  /* 0x000000ffff0f7224 */ /* 0x000fe200078e0012 */
[----:B------:R-:W4:Y:S02]  /*149c0*/  LDL.LU R19, [R1+0x600] ;  /* 0x0006000001137983 */ /* 0x000f240000300800 */
[----:B------:R-:W-:Y:S01]  /*149d0*/  HMMA.16816.F32 R8, R24, R2, R8 ;  /* 0x000000021808723c */ /* 0x000fe20000001808 */
[----:B------:R-:W-:Y:S01]  /*149e0*/  F2FP.F16.E4M3.UNPACK_B R3, R17.H1 ;  /* 0x00000011ff03723e */ /* 0x000fe200030006ff */
[----:B------:R-:W3:-:S15]  /*149f0*/  LDL.LU R18, [R1+0x5fc] ;  /* 0x0005fc0001127983 */ /* 0x000ede0000300800 */
[----:B------:R-:W-:Y:S02]  /*14a00*/  NOP ;  /* 0x0000000000007918 */ /* 0x000fe40000000000 */
[----:B------:R1:W-:Y:S04]  /*14a10*/  STL.64 [R1+0x70], R8 ;  /* 0x0000700801007387 */ /* 0x0003e80000100a00 */
[----:B------:R-:W-:Y:S04]  /*14a20*/  STL.64 [R1+0x78], R10 ;  /* 0x0000780a01007387 */ /* 0x000fe80000100a00 */
[----:B-1----:R-:W3:Y:S01]  /*14a30*/  LDL.LU R8, [R1+0x2cc] ;  /* 0x0002cc0001087983 */ /* 0x002ee20000300800 */
[----:B--2---:R-:W-:-:S07]  /*14a40*/  F2FP.F16.E4M3.UNPACK_B R2, R16.H1 ;  /* 0x00000010ff02723e */ /* 0x004fce00030006ff */
[----:B------:R-:W-:-:S15]  /*14a50*/  HMMA.16816.F32 R4, R24, R2, R4 ;  /* 0x000000021804723c */ /* 0x000fde0000001804 */
[----:B------:R-:W-:-:S04]  /*14a60*/  NOP ;  /* 0x0000000000007918 */ /* 0x000fc80000000000 */
[----:B------:R-:W-:Y:S04]  /*14a70*/  STL.64 [R1+0x20], R4 ;  /* 0x0000200401007387 */ /* 0x000fe80000100a00 */
[----:B------:R1:W-:Y:S04]  /*14a80*/  STL.64 [R1+0x28], R6 ;  /* 0x0000280601007387 */ /* 0x0003e80000100a00 */
[----:B-1----:R-:W2:Y:S01]  /*14a90*/  LDL.LU R6, [R1+0x5f8] ;  /* 0x0005f80001067983 */ /* 0x002ea20000300800 */
[----:B---3--:R-:W-:Y:S02]  /*14aa0*/  F2FP.F16.E4M3.UNPACK_B R2, R18.H1 ;  /* 0x00000012ff02723e */ /* 0x008fe400030006ff */
[----:B----4-:R-:W-:Y:S01]  /*14ab0*/  F2FP.F16.E4M3.UNPACK_B R3, R19.H1 ;  /* 0x00000013ff03723e */ /* 0x010fe200030006ff */
[----:B------:R-:W3:Y:S01]  /*14ac0*/  LDL.LU R5, [R1+0x2d0] ;  /* 0x0002d00001057983 */ /* 0x000ee20000300800 */
[----:B0-----:R-:W-:-:S03]  /*14ad0*/  IMAD.SHL.U32 R0, R0, 0x20, RZ ;  /* 0x0000002000007824 */ /* 0x001fc600078e00ff */
[----:B------:R-:W4:Y:S02]  /*14ae0*/  LDL.LU R16, [R1+0x2d4] ;  /* 0x0002d40001107983 */ /* 0x000f240000300800 */
[----:B------:R-:W-:Y:S02]  /*14af0*/  HMMA.16816.F32 R24, R24, R2, R12 ;  /* 0x000000021818723c */ /* 0x000fe4000000180c */
[----:B------:R-:W3:Y:S01]  /*14b00*/  LDL.LU R4, [R1+0x5e0] ;  /* 0x0005e00001047983 */ /* 0x000ee20000300800 */
[----:B------:R-:W-:-:S03]  /*14b10*/  IADD3 R21, P0, PT, R0, R21, RZ ;  /* 0x0000001500157210 */ /* 0x000fc60007f1e0ff */
[----:B------:R-:W3:Y:S04]  /*14b20*/  LDL.LU R7, [R1+0x2d8] ;  /* 0x0002d80001077983 */ /* 0x000ee80000300800 */
[----:B------:R-:W3:Y:S04]  /*14b30*/  LDL.LU R10, [R1+0x2dc] ;  /* 0x0002dc00010a7983 */ /* 0x000ee80000300800 */
[----:B------:R-:W3:Y:S04]  /*14b40*/  LDL.LU R23, [R1+0x394] ;  /* 0x0003940001177983 */ /* 0x000ee80000300800 */
[----:B------:R0:W-:Y:S04]  /*14b50*/  STL [R1+0x1dc], R21 ;  /* 0x0001dc1501007387 */ /* 0x0001e80000100800 */
[----:B------:R-:W3:Y:S04]  /*14b60*/  LDL.LU R15, [R1+0x2e0] ;  /* 0x0002e000010f7983 */ /* 0x000ee80000300800 */
[----:B------:R-:W3:Y:S04]  /*14b70*/  LDL.LU R22, [R1+0x398] ;  /* 0x0003980001167983 */ /* 0x000ee80000300800 */
[----:B------:R-:W-:Y:S01]  /*14b80*/  STL.64 [R1+0x140], R24 ;  /* 0x0001401801007387 */ /* 0x000fe20000100a00 */
[----:B-----5:R-:W-:-:S03]  /*14b90*/  IADD3 R20, P3, PT, R20, UR4, RZ ;  /* 0x0000000414147c10 */ /* 0x020fc6000ff7e0ff */
[----:B------:R-:W-:Y:S04]  /*14ba0*/  STL.64 [R1+0x148], R26 ;  /* 0x0001481a01007387 */ /* 0x000fe80000100a00 */
[----:B0-----:R-:W5:Y:S01]  /*14bb0*/  LDL.LU R21, [R1+0x2e4] ;  /* 0x0002e40001157983 */ /* 0x001f620000300800 */
[----:B------:R-:W-:-:S03]  /*14bc0*/  IADD3 R29, P5, PT, R29, UR4, RZ ;  /* 0x000000041d1d7c10 */ /* 0x000fc6000ffbe0ff */
[----:B------:R-:W3:Y:S01]  /*14bd0*/  LDL.LU R9, [R1+0x39c] ;  /* 0x00039c0001097983 */ /* 0x000ee20000300800 */
[----:B------:R-:W-:Y:S02]  /*14be0*/  IADD3 R28, P6, PT, R28, UR4, RZ ;  /* 0x000000041c1c7c10 */ /* 0x000fe4000ffde0ff */
[----:B--2---:R-:W-:-:S05]  /*14bf0*/  LEA.HI.X.SX32 R6, R0, R6, 0x1, P0 ;  /* 0x0000000600067211 */ /* 0x004fca00000f0eff */
[----:B------:R0:W-:Y:S04]  /*14c00*/  STL [R1+0x1d8], R6 ;  /* 0x0001d80601007387 */ /* 0x0001e80000100800 */
[----:B0-----:R-:W2:Y:S04]  /*14c10*/  LDL.LU R6, [R1+0x2e8] ;  /* 0x0002e80001067983 */ /* 0x001ea80000300800 */
[----:B------:R-:W2:Y:S04]  /*14c20*/  LDL.LU R14, [R1+0x3a0] ;  /* 0x0003a000010e7983 */ /* 0x000ea80000300800 */
[----:B------:R0:W-:Y:S04]  /*14c30*/  STL [R1+0x5e4], R20 ;  /* 0x0005e41401007387 */ /* 0x0001e80000100800 */
[----:B0-----:R-:W2:Y:S04]  /*14c40*/  LDL.LU R20, [R1+0x2ec] ;  /* 0x0002ec0001147983 */ /* 0x001ea80000300800 */
[----:B------:R0:W-:Y:S04]  /*14c50*/  STL [R1+0x2c4], R29 ;  /* 0x0002c41d01007387 */ /* 0x0001e80000100800 */
[----:B0-----:R-:W2:Y:S04]  /*14c60*/  LDL.LU R29, [R1+0x3a4] ;  /* 0x0003a400011d7983 */ /* 0x001ea80000300800 */
[----:B------:R-:W2:Y:S04]  /*14c70*/  LDL.LU R13, [R1+0x2f0] ;  /* 0x0002f000010d7983 */ /* 0x000ea80000300800 */
[----:B------:R0:W-:Y:S04]  /*14c80*/  STL [R1+0x2c8], R28 ;  /* 0x0002c81c01007387 */ /* 0x0001e80000100800 */
[----:B0-----:R-:W2:Y:S01]  /*14c90*/  LDL.LU R28, [R1+0x3a8] ;  /* 0x0003a800011c7983 */ /* 0x001ea20000300800 */
[----:B------:R-:W-:Y:S01]  /*14ca0*/  IADD3 R8, P0, PT, R8, UR4, RZ ;  /* 0x0000000408087c10 */ /* 0x000fe2000ff1e0ff */
[----:B------:R-:W-:-:S02]  /*14cb0*/  USHF.R.S32.HI UR6, URZ, 0x1f, UR4 ;  /* 0x0000001fff067899 */ /* 0x000fc40008011404 */
[----:B---3--:R-:W-:Y:S01]  /*14cc0*/  IADD3 R5, P1, PT, R5, UR4, RZ ;  /* 0x0000000405057c10 */ /* 0x008fe2000ff3e0ff */
[----:B------:R-:W3:Y:S04]  /*14cd0*/  LDL.LU R12, [R1+0x2f4] ;  /* 0x0002f400010c7983 */ /* 0x000ee80000300800 */
[----:B------:R0:W-:Y:S01]  /*14ce0*/  STL [R1+0x2cc], R8 ;  /* 0x0002cc0801007387 */ /* 0x0001e20000100800 */
[----:B------:R-:W-:Y:S02]  /*14cf0*/  IADD3.X R4, PT, PT, R4, UR6, RZ, P3, !PT ;  /* 0x0000000604047c10 */ /* 0x000fe40009ffe4ff */
[----:B----4-:R-:W-:Y:S02]  /*14d00*/  IADD3 R16, P2, PT, R16, UR4, RZ ;  /* 0x0000000410107c10 */ /* 0x010fe4000ff5e0ff */
[----:B------:R-:W-:Y:S01]  /*14d10*/  IADD3 R7, P3, PT, R7, UR4, RZ ;  /* 0x0000000407077c10 */ /* 0x000fe2000ff7e0ff */
[----:B0-----:R-:W4:Y:S04]  /*14d20*/  LDL.LU R8, [R1+0x3ac] ;  /* 0x0003ac0001087983 */ /* 0x001f280000300800 */
[----:B------:R-:W3:Y:S01]  /*14d30*/  LDL.LU R11, [R1+0x2f8] ;  /* 0x0002f800010b7983 */ /* 0x000ee20000300800 */
[----:B------:R-:W-:-:S03]  /*14d40*/  IADD3 R10, P4, PT, R10, UR4, RZ ;  /* 0x000000040a0a7c10 */ /* 0x000fc6000ff9e0ff */
[----:B------:R0:W-:Y:S01]  /*14d50*/  STL [R1+0x2d0], R5 ;  /* 0x0002d00501007387 */ /* 0x0001e20000100800 */
[----:B------:R-:W-:Y:S02]  /*14d60*/  IADD3.X R23, PT, PT, R23, UR6, RZ, P5, !PT ;  /* 0x0000000617177c10 */ /* 0x000fe4000affe4ff */
[----:B------:R-:W-:Y:S01]  /*14d70*/  IADD3.X R22, PT, PT, R22, UR6, RZ, P6, !PT ;  /* 0x0000000616167c10 */ /* 0x000fe2000b7fe4ff */
[----:B0-----:R-:W3:Y:S04]  /*14d80*/  LDL.LU R5, [R1+0x3b0] ;  /* 0x0003b00001057983 */ /* 0x001ee80000300800 */
[----:B------:R0:W-:Y:S01]  /*14d90*/  STL [R1+0x5e0], R4 ;  /* 0x0005e00401007387 */ /* 0x0001e20000100800 */
[----:B------:R-:W-:Y:S02]  /*14da0*/  IADD3 R15, P5, PT, R15, UR4, RZ ;  /* 0x000000040f0f7c10 */ /* 0x000fe4000ffbe0ff */
[----:B-----5:R-:W-:Y:S01]  /*14db0*/  IADD3 R21, P6, PT, R21, UR4, RZ ;  /* 0x0000000415157c10 */ /* 0x020fe2000ffde0ff */
[----:B0-----:R-:W5:Y:S04]  /*14dc0*/  LDL.LU R4, [R1+0x2fc] ;  /* 0x0002fc0001047983 */ /* 0x001f680000300800 */
[----:B------:R-:W-:Y:S04]  /*14dd0*/  STL [R1+0x2d4], R16 ;  /* 0x0002d41001007387 */ /* 0x000fe80000100800 */
[----:B------:R0:W-:Y:S01]  /*14de0*/  STL [R1+0x2d8], R7 ;  /* 0x0002d80701007387 */ /* 0x0001e20000100800 */
[----:B------:R-:W-:-:S03]  /*14df0*/  IADD3.X R9, PT, PT, R9, UR6, RZ, P0, !PT ;  /* 0x0000000609097c10 */ /* 0x000fc600087fe4ff */
[----:B0-----:R-:W5:Y:S04]  /*14e00*/  LDL.LU R7, [R1+0x3b4] ;  /* 0x0003b40001077983 */ /* 0x001f680000300800 */
[----:B------:R0:W-:Y:S04]  /*14e10*/  STL [R1+0x2dc], R10 ;  /* 0x0002dc0a01007387 */ /* 0x0001e80000100800 */
[----:B0-----:R-:W5:Y:S04]  /*14e20*/  LDL.LU R10, [R1+0x300] ;  /* 0x00030000010a7983 */ /* 0x001f680000300800 */
[----:B------:R0:W-:Y:S04]  /*14e30*/  STL [R1+0x394], R23 ;  /* 0x0003941701007387 */ /* 0x0001e80000100800 */
[----:B0-----:R-:W5:Y:S04]  /*14e40*/  LDL.LU R23, [R1+0x3b8] ;  /* 0x0003b80001177983 */ /* 0x001f680000300800 */
[----:B------:R0:W-:Y:S04]  /*14e50*/  STL [R1+0x398], R22 ;  /* 0x0003981601007387 */ /* 0x0001e80000100800 */
[----:B0-----:R-:W5:Y:S04]  /*14e60*/  LDL.LU R22, [R1+0x304] ;  /* 0x0003040001167983 */ /* 0x001f680000300800 */
[----:B------:R-:W-:Y:S04]  /*14e70*/  STL [R1+0x2e0], R15 ;  /* 0x0002e00f01007387 */ /* 0x000fe80000100800 */
[----:B------:R0:W-:Y:S04]  /*14e80*/  STL [R1+0x2e4], R21 ;  /* 0x0002e41501007387 */ /* 0x0001e80000100800 */
[----:B0-----:R-:W5:Y:S04]  /*14e90*/  LDL.LU R21, [R1+0x5dc] ;  /* 0x0005dc0001157983 */ /* 0x001f680000300800 */
[----:B------:R0:W-:Y:S04]  /*14ea0*/  STL [R1+0x39c], R9 ;  /* 0x00039c0901007387 */ /* 0x0001e80000100800 */
[----:B0-----:R-:W5:Y:S01]  /*14eb0*/  LDL.LU R9, [R1+0x308] ;  /* 0x0003080001097983 */ /* 0x001f620000300800 */
[----:B--2---:R-:W-:-:S02]  /*14ec0*/  IADD3 R6, P0, PT, R6, UR4, RZ ;  /* 0x0000000406067c10 */ /* 0x004fc4000ff1e0ff */
[----:B------:R-:W-:-:S03]  /*14ed0*/  IADD3.X R14, PT, PT, R14, UR6, RZ, P1, !PT ;  /* 0x000000060e0e7c10 */ /* 0x000fc60008ffe4ff */
[----:B------:R0:W-:Y:S04]  /*14ee0*/  STL [R1+0x2e8], R6 ;  /* 0x0002e80601007387 */ /* 0x0001e80000100800 */
[----:B0-----:R-:W2:Y:S01]  /*14ef0*/  LDL.LU R6, [R1+0x3bc] ;  /* 0x0003bc0001067983 */ /* 0x001ea20000300800 */
[----:B------:R-:W-:-:S05]  /*14f00*/  IADD3 R20, P1, PT, R20, UR4, RZ ;  /* 0x0000000414147c10 */ /* 0x000fca000ff3e0ff */
[----:B------:R0:W-:Y:S01]  /*14f10*/  STL [R1+0x2ec], R20 ;  /* 0x0002ec1401007387 */ /* 0x0001e20000100800 */
[----:B------:R-:W-:-:S03]  /*14f20*/  IADD3.X R29, PT, PT, R29, UR6, RZ, P2, !PT ;  /* 0x000000061d1d7c10 */ /* 0x000fc600097fe4ff */
[----:B0-----:R-:W2:Y:S04]  /*14f30*/  LDL.LU R20, [R1+0x30c] ;  /* 0x00030c0001147983 */ /* 0x001ea80000300800 */
[----:B------:R-:W-:Y:S04]  /*14f40*/  STL [R1+0x3a0], R14 ;  /* 0x0003a00e01007387 */ /* 0x000fe80000100800 */
[----:B------:R0:W-:Y:S01]  /*14f50*/  STL [R1+0x3a4], R29 ;  /* 0x0003a41d01007387 */ /* 0x0001e20000100800 */
[----:B------:R-:W-:-:S03]  /*14f60*/  IADD3.X R28, PT, PT, R28, UR6, RZ, P3, !PT ;  /* 0x000000061c1c7c10 */ /* 0x000fc60009ffe4ff */
[----:B0-----:R-:W2:Y:S04]  /*14f70*/  LDL.LU R29, [R1+0x3c0] ;  /* 0x0003c000011d7983 */ /* 0x001ea80000300800 */
[----:B------:R0:W-:Y:S04]  /*14f80*/  STL [R1+0x3a8], R28 ;  /* 0x0003a81c01007387 */ /* 0x0001e80000100800 */
[----:B0-----:R-:W2:Y:S01]  /*14f90*/  LDL.LU R28, [R1+0x310] ;  /* 0x00031000011c7983 */ /* 0x001ea20000300800 */
[----:B------:R-:W-:Y:S02]  /*14fa0*/  IADD3 R13, P2, PT, R13, UR4, RZ ;  /* 0x000000040d0d7c10 */ /* 0x000fe4000ff5e0ff */
[----:B----4-:R-:W-:-:S02]  /*14fb0*/  IADD3.X R8, PT, PT, R8, UR6, RZ, P4, !PT ;  /* 0x0000000608087c10 */ /* 0x010fc4000a7fe4ff */
[----:B---3--:R-:W-:Y:S01]  /*14fc0*/  IADD3 R12, P3, PT, R12, UR4, RZ ;  /* 0x000000040c0c7c10 */ /* 0x008fe2000ff7e0ff */
[----:B------:R-:W-:Y:S01]  /*14fd0*/  STL [R1+0x2f0], R13 ;  /* 0x0002f00d01007387 */ /* 0x000fe20000100800 */
[----:B------:R-:W-:-:S03]  /*14fe0*/  IADD3 R11, P4, PT, R11, UR4, RZ ;  /* 0x000000040b0b7c10 */ /* 0x000fc6000ff9e0ff */
[----:B------:R0:W-:Y:S04]  /*14ff0*/  STL [R1+0x3ac], R8 ;  /* 0x0003ac0801007387 */ /* 0x0001e80000100800 */
[----:B0-----:R-:W3:Y:S01]  /*15000*/  LDL.LU R8, [R1+0x3c4] ;  /* 0x0003c40001087983 */ /* 0x001ee20000300800 */
[----:B------:R-:W-:-:S03]  /*15010*/  IADD3.X R5, PT, PT, R5, UR6, RZ, P5, !PT ;  /* 0x0000000605057c10 */ /* 0x000fc6000affe4ff */
[----:B------:R-:W-:Y:S04]  /*15020*/  STL [R1+0x2f4], R12 ;  /* 0x0002f40c01007387 */ /* 0x000fe80000100800 */
[----:B------:R-:W4:Y:S04]  /*15030*/  LDL.LU R16, [R1+0x314] ;  /* 0x0003140001107983 */ /* 0x000f280000300800 */
[----:B------:R0:W-:Y:S01]  /*15040*/  STL [R1+0x3b0], R5 ;  /* 0x0003b00501007387 */ /* 0x0001e20000100800 */
[----:B-----5:R-:W-:-:S03]  /*15050*/  IADD3 R4, P5, PT, R4, UR4, RZ ;  /* 0x0000000404047c10 */ /* 0x020fc6000ffbe0ff */
[----:B------:R-:W-:Y:S04]  /*15060*/  STL [R1+0x2f8], R11 ;  /* 0x0002f80b01007387 */ /* 0x000fe80000100800 */
[----:B0-----:R-:W5:Y:S04]  /*15070*/  LDL.LU R5, [R1+0x3c8] ;  /* 0x0003c80001057983 */ /* 0x001f680000300800 */
[----:B------:R0:W-:Y:S01]  /*15080*/  STL [R1+0x2fc], R4 ;  /* 0x0002fc0401007387 */ /* 0x0001e20000100800 */
[----:B------:R-:W-:-:S03]  /*15090*/  IADD3.X R7, PT, PT, R7, UR6, RZ, P6, !PT ;  /* 0x0000000607077c10 */ /* 0x000fc6000b7fe4ff */
[----:B0-----:R-:W5:Y:S04]  /*150a0*/  LDL.LU R4, [R1+0x318] ;  /* 0x0003180001047983 */ /* 0x001f680000300800 */
[----:B------:R-:W5:Y:S04]  /*150b0*/  LDL.LU R11, [R1+0x3cc] ;  /* 0x0003cc00010b7983 */ /* 0x000f680000300800 */
[----:B------:R0:W-:Y:S01]  /*150c0*/  STL [R1+0x3b4], R7 ;  /* 0x0003b40701007387 */ /* 0x0001e20000100800 */
[----:B------:R-:W-:-:S03]  /*150d0*/  IADD3 R10, P6, PT, R10, UR4, RZ ;  /* 0x000000040a0a7c10 */ /* 0x000fc6000ffde0ff */
[----:B0-----:R-:W5:Y:S04]  /*150e0*/  LDL.LU R7, [R1+0x31c] ;  /* 0x00031c0001077983 */ /* 0x001f680000300800 */
[----:B------:R-:W5:Y:S01]  /*150f0*/  LDL.LU R15, [R1+0x3d0] ;  /* 0x0003d000010f7983 */ /* 0x000f620000300800 */
[----:B------:R-:W-:-:S05]  /*15100*/  IADD3.X R23, PT, PT, R23, UR6, RZ, P0, !PT ;  /* 0x0000000617177c10 */ /* 0x000fca00087fe4ff */
[----:B------:R0:W-:Y:S04]  /*15110*/  STL [R1+0x3b8], R23 ;  /* 0x0003b81701007387 */ /* 0x0001e80000100800 */
[----:B------:R-:W-:Y:S01]  /*15120*/  STL [R1+0x300], R10 ;  /* 0x0003000a01007387 */ /* 0x000fe20000100800 */
[----:B------:R-:W-:-:S03]  /*15130*/  IADD3 R22, P0, PT, R22, UR4, RZ ;  /* 0x0000000416167c10 */ /* 0x000fc6000ff1e0ff */
[----:B0-----:R-:W5:Y:S04]  /*15140*/  LDL.LU R23, [R1+0x320] ;  /* 0x0003200001177983 */ /* 0x001f680000300800 */
[----:B------:R0:W-:Y:S04]  /*15150*/  STL [R1+0x304], R22 ;  /* 0x0003041601007387 */ /* 0x0001e80000100800 */
[----:B0-----:R-:W5:Y:S01]  /*15160*/  LDL.LU R22, [R1+0x3d4] ;  /* 0x0003d40001167983 */ /* 0x001f620000300800 */
[----:B------:R-:W-:-:S03]  /*15170*/  IADD3.X R21, PT, PT, R21, UR6, RZ, P1, !PT ;  /* 0x0000000615157c10 */ /* 0x000fc60008ffe4ff */
[----:B------:R-:W5:Y:S04]  /*15180*/  LDL.LU R10, [R1+0x324] ;  /* 0x00032400010a7983 */ /* 0x000f680000300800 */
[----:B------:R0:W-:Y:S01]  /*15190*/  STL [R1+0x5dc], R21 ;  /* 0x0005dc1501007387 */ /* 0x0001e20000100800 */
[----:B------:R-:W-:-:S03]  /*151a0*/  IADD3 R9, P1, PT, R9, UR4, RZ ;  /* 0x0000000409097c10 */ /* 0x000fc6000ff3e0ff */
[----:B0-----:R-:W5:Y:S04]  /*151b0*/  LDL.LU R21, [R1+0x3d8] ;  /* 0x0003d80001157983 */ /* 0x001f680000300800 */
[----:B------:R-:W5:Y:S01]  /*151c0*/  LDL.LU R14, [R1+0x328] ;  /* 0x00032800010e7983 */ /* 0x000f620000300800 */
[----:B--2---:R-:W-:-:S05]  /*151d0*/  IADD3.X R6, PT, PT, R6, UR6, RZ, P2, !PT ;  /* 0x0000000606067c10 */ /* 0x004fca00097fe4ff */
[----:B------:R0:W-:Y:S04]  /*151e0*/  STL [R1+0x3bc], R6 ;  /* 0x0003bc0601007387 */ /* 0x0001e80000100800 */
[----:B------:R-:W-:Y:S04]  /*151f0*/  STL [R1+0x308], R9 ;  /* 0x0003080901007387 */ /* 0x000fe80000100800 */
[----:B0-----:R-:W2:Y:S01]  /*15200*/  LDL.LU R6, [R1+0x3dc] ;  /* 0x0003dc0001067983 */ /* 0x001ea20000300800 */
[----:B------:R-:W-:-:S05]  /*15210*/  IADD3 R20, P2, PT, R20, UR4, RZ ;  /* 0x0000000414147c10 */ /* 0x000fca000ff5e0ff */
[----:B------:R0:W-:Y:S04]  /*15220*/  STL [R1+0x30c], R20 ;  /* 0x00030c1401007387 */ /* 0x0001e80000100800 */
[----:B0-----:R-:W2:Y:S01]  /*15230*/  LDL.LU R20, [R1+0x32c] ;  /* 0x00032c0001147983 */ /* 0x001ea20000300800 */
[----:B------:R-:W-:-:S03]  /*15240*/  IADD3.X R29, PT, PT, R29, UR6, RZ, P3, !PT ;  /* 0x000000061d1d7c10 */ /* 0x000fc60009ffe4ff */
[----:B------:R-:W2:Y:S04]  /*15250*/  LDL.LU R13, [R1+0x3e0] ;  /* 0x0003e000010d7983 */ /* 0x000ea80000300800 */
[----:B------:R0:W-:Y:S01]  /*15260*/  STL [R1+0x3c0], R29 ;  /* 0x0003c01d01007387 */ /* 0x0001e20000100800 */
[----:B------:R-:W-:-:S03]  /*15270*/  IADD3 R28, P3, PT, R28, UR4, RZ ;  /* 0x000000041c1c7c10 */ /* 0x000fc6000ff7e0ff */
[----:B0-----:R-:W2:Y:S04]  /*15280*/  LDL.LU R29, [R1+0x330] ;  /* 0x00033000011d7983 */ /* 0x001ea80000300800 */
[----:B------:R-:W2:Y:S04]  /*15290*/  LDL.LU R12, [R1+0x3e4] ;  /* 0x0003e400010c7983 */ /* 0x000ea80000300800 */
[----:B------:R0:W-:Y:S04]  /*152a0*/  STL [R1+0x310], R28 ;  /* 0x0003101c01007387 */ /* 0x0001e80000100800 */
[----:B0-----:R-:W2:Y:S01]  /*152b0*/  LDL.LU R28, [R1+0x334] ;  /* 0x00033400011c7983 */ /* 0x001ea20000300800 */
[----:B---3--:R-:W-:-:S03]  /*152c0*/  IADD3.X R8, PT, PT, R8, UR6, RZ, P4, !PT ;  /* 0x0000000608087c10 */ /* 0x008fc6000a7fe4ff */
[----:B------:R-:W3:Y:S04]  /*152d0*/  LDL.LU R9, [R1+0x3e8] ;  /* 0x0003e80001097983 */ /* 0x000ee80000300800 */
[----:B------:R0:W-:Y:S01]  /*152e0*/  STL [R1+0x3c4], R8 ;  /* 0x0003c40801007387 */ /* 0x0001e20000100800 */
[----:B----4-:R-:W-:-:S03]  /*152f0*/  IADD3 R16, P4, PT, R16, UR4, RZ ;  /* 0x0000000410107c10 */ /* 0x010fc6000ff9e0ff */
[----:B0-----:R-:W4:Y:S01]  /*15300*/  LDL.LU R8, [R1+0x338] ;  /* 0x0003380001087983 */ /* 0x001f220000300800 */
[----:B-----5:R-:W-:-:S05]  /*15310*/  IADD3.X R5, PT, PT, R5, UR6, RZ, P5, !PT ;  /* 0x0000000605057c10 */ /* 0x020fca000affe4ff */
[----:B------:R0:W-:Y:S01]  /*15320*/  STL [R1+0x3c8], R5 ;  /* 0x0003c80501007387 */ /* 0x0001e20000100800 */
[----:B------:R-:W-:-:S03]  /*15330*/  IADD3 R4, P5, PT, R4, UR4, RZ ;  /* 0x0000000404047c10 */ /* 0x000fc6000ffbe0ff */
[----:B0-----:R-:W5:Y:S01]  /*15340*/  LDL.LU R5, [R1+0x3ec] ;  /* 0x0003ec0001057983 */ /* 0x001f620000300800 */
[----:B------:R-:W-:-:S03]  /*15350*/  IADD3.X R11, PT, PT, R11, UR6, RZ, P6, !PT ;  /* 0x000000060b0b7c10 */ /* 0x000fc6000b7fe4ff */
[----:B------:R-:W-:Y:S04]  /*15360*/  STL [R1+0x314], R16 ;  /* 0x0003141001007387 */ /* 0x000fe80000100800 */
[----:B------:R0:W-:Y:S01]  /*15370*/  STL [R1+0x318], R4 ;  /* 0x0003180401007387 */ /* 0x0001e20000100800 */
[----:B------:R-:W-:-:S03]  /*15380*/  IADD3 R7, P6, PT, R7, UR4, RZ ;  /* 0x0000000407077c10 */ /* 0x000fc6000ffde0ff */
[----:B0-----:R-:W5:Y:S01]  /*15390*/  LDL.LU R4, [R1+0x33c] ;  /* 0x00033c0001047983 */ /* 0x001f620000300800 */
[----:B------:R-:W-:-:S03]  /*153a0*/  IADD3.X R15, PT, PT, R15, UR6, RZ, P0, !PT ;  /* 0x000000060f0f7c10 */ /* 0x000fc600087fe4ff */
[----:B------:R0:W-:Y:S04]  /*153b0*/  STL [R1+0x3cc], R11 ;  /* 0x0003cc0b01007387 */ /* 0x0001e80000100800 */
[----:B0-----:R-:W5:Y:S04]  /*153c0*/  LDL.LU R11, [R1+0x3f0] ;  /* 0x0003f000010b7983 */ /* 0x001f680000300800 */
[----:B------:R0:W-:Y:S01]  /*153d0*/  STL [R1+0x31c], R7 ;  /* 0x00031c0701007387 */ /* 0x0001e20000100800 */
[----:B------:R-:W-:-:S03]  /*153e0*/  IADD3 R23, P0, PT, R23, UR4, RZ ;  /* 0x0000000417177c10 */ /* 0x000fc6000ff1e0ff */
[----:B0-----:R-:W5:Y:S04]  /*153f0*/  LDL.LU R7, [R1+0x340] ;  /* 0x0003400001077983 */ /* 0x001f680000300800 */
[----:B------:R0:W-:Y:S01]  /*15400*/  STL [R1+0x320], R23 ;  /* 0x0003201701007387 */ /* 0x0001e20000100800 */
[----:B------:R-:W-:Y:S02]  /*15410*/  IADD3.X R22, PT, PT, R22, UR6, RZ, P1, !PT ;  /* 0x0000000616167c10 */ /* 0x000fe40008ffe4ff */
[----:B------:R-:W-:Y:S01]  /*15420*/  IADD3 R10, P1, PT, R10, UR4, RZ ;  /* 0x000000040a0a7c10 */ /* 0x000fe2000ff3e0ff */
[----:B0-----:R-:W5:Y:S04]  /*15430*/  LDL.LU R23, [R1+0x3f4] ;  /* 0x0003f40001177983 */ /* 0x001f680000300800 */
[----:B------:R-:W-:Y:S04]  /*15440*/  STL [R1+0x3d0], R15 ;  /* 0x0003d00f01007387 */ /* 0x000fe80000100800 */
[----:B------:R0:W-:Y:S01]  /*15450*/  STL [R1+0x3d4], R22 ;  /* 0x0003d41601007387 */ /* 0x0001e20000100800 */
[----:B------:R-:W-:-:S02]  /*15460*/  IADD3.X R21, PT, PT, R21, UR6, RZ, P2, !PT ;  /* 0x0000000615157c10 */ /* 0x000fc400097fe4ff */
[----:B------:R-:W-:Y:S01]  /*15470*/  IADD3 R14, P2, PT, R14, UR4, RZ ;  /* 0x000000040e0e7c10 */ /* 0x000fe2000ff5e0ff */
[----:B0-----:R-:W5:Y:S04]  /*15480*/  LDL.LU R22, [R1+0x344] ;  /* 0x0003440001167983 */ /* 0x001f680000300800 */
[----:B------:R0:W-:Y:S04]  /*15490*/  STL [R1+0x324], R10 ;  /* 0x0003240a01007387 */ /* 0x0001e80000100800 */
[----:B0-----:R-:W5:Y:S04]  /*154a0*/  LDL.LU R10, [R1+0x3f8] ;  /* 0x0003f800010a7983 */ /* 0x001f680000300800 */
[----:B------:R0:W-:Y:S04]  /*154b0*/  STL [R1+0x3d8], R21 ;  /* 0x0003d81501007387 */ /* 0x0001e80000100800 */
[----:B0-----:R-:W5:Y:S01]  /*154c0*/  LDL.LU R21, [R1+0x348] ;  /* 0x0003480001157983 */ /* 0x001f620000300800 */
[----:B--2---:R-:W-:-:S05]  /*154d0*/  IADD3.X R6, PT, PT, R6, UR6, RZ, P3, !PT ;  /* 0x0000000606067c10 */ /* 0x004fca0009ffe4ff */
[----:B------:R0:W-:Y:S04]  /*154e0*/  STL [R1+0x3dc], R6 ;  /* 0x0003dc0601007387 */ /* 0x0001e80000100800 */
[----:B0-----:R-:W2:Y:S01]  /*154f0*/  LDL.LU R6, [R1+0x3fc] ;  /* 0x0003fc0001067983 */ /* 0x001ea20000300800 */
[----:B------:R-:W-:-:S03]  /*15500*/  IADD3 R20, P3, PT, R20, UR4, RZ ;  /* 0x0000000414147c10 */ /* 0x000fc6000ff7e0ff */
[----:B------:R-:W-:Y:S01]  /*15510*/  STL [R1+0x328], R14 ;  /* 0x0003280e01007387 */ /* 0x000fe20000100800 */
[----:B------:R-:W-:-:S03]  /*15520*/  IADD3.X R13, PT, PT, R13, UR6, RZ, P4, !PT ;  /* 0x000000060d0d7c10 */ /* 0x000fc6000a7fe4ff */
[----:B------:R0:W-:Y:S04]  /*15530*/  STL [R1+0x32c], R20 ;  /* 0x00032c1401007387 */ /* 0x0001e80000100800 */
[----:B0-----:R-:W2:Y:S01]  /*15540*/  LDL.LU R20, [R1+0x34c] ;  /* 0x00034c0001147983 */ /* 0x001ea20000300800 */
[----:B------:R-:W-:Y:S02]  /*15550*/  IADD3 R29, P4, PT, R29, UR4, RZ ;  /* 0x000000041d1d7c10 */ /* 0x000fe4000ff9e0ff */
[----:B------:R-:W-:-:S03]  /*15560*/  IADD3.X R12, PT, PT, R12, UR6, RZ, P5, !PT ;  /* 0x000000060c0c7c10 */ /* 0x000fc6000affe4ff */
[----:B------:R0:W-:Y:S04]  /*15570*/  STL [R1+0x330], R29 ;  /* 0x0003301d01007387 */ /* 0x0001e80000100800 */
[----:B0-----:R-:W2:Y:S01]  /*15580*/  LDL.LU R29, [R1+0x400] ;  /* 0x00040000011d7983 */ /* 0x001ea20000300800 */
[----:B------:R-:W-:-:S03]  /*15590*/  IADD3 R28, P5, PT, R28, UR4, RZ ;  /* 0x000000041c1c7c10 */ /* 0x000fc6000ffbe0ff */
[----:B------:R-:W-:Y:S04]  /*155a0*/  STL [R1+0x3e0], R13 ;  /* 0x0003e00d01007387 */ /* 0x000fe80000100800 */
[----:B------:R0:W-:Y:S04]  /*155b0*/  STL [R1+0x334], R28 ;  /* 0x0003341c01007387 */ /* 0x0001e80000100800 */
[----:B0-----:R-:W2:Y:S01]  /*155c0*/  LDL.LU R28, [R1+0x350] ;  /* 0x00035000011c7983 */ /* 0x001ea20000300800 */
[----:B---3--:R-:W-:Y:S02]  /*155d0*/  IADD3.X R9, PT, PT, R9, UR6, RZ, P6, !PT ;  /* 0x0000000609097c10 */ /* 0x008fe4000b7fe4ff */
[----:B----4-:R-:W-:Y:S01]  /*155e0*/  IADD3 R8, P6, PT, R8, UR4, RZ ;  /* 0x0000000408087c10 */ /* 0x010fe2000ffde0ff */
[----:B------:R-:W-:Y:S04]  /*155f0*/  STL [R1+0x3e4], R12 ;  /* 0x0003e40c01007387 */ /* 0x000fe80000100800 */
[----:B------:R-:W3:Y:S04]  /*15600*/  LDL.LU R16, [R1+0x404] ;  /* 0x0004040001107983 */ /* 0x000ee80000300800 */
[----:B------:R0:W-:Y:S04]  /*15610*/  STL [R1+0x338], R8 ;  /* 0x0003380801007387 */ /* 0x0001e80000100800 */
[----:B------:R-:W-:Y:S04]  /*15620*/  STL [R1+0x3e8], R9 ;  /* 0x0003e80901007387 */ /* 0x000fe80000100800 */
[----:B0-----:R-:W4:Y:S01]  /*15630*/  LDL.LU R8, [R1+0x354] ;  /* 0x0003540001087983 */ /* 0x001f220000300800 */
[----:B-----5:R-:W-:-:S05]  /*15640*/  IADD3.X R5, PT, PT, R5, UR6, RZ, P0, !PT ;  /* 0x0000000605057c10 */ /* 0x020fca00087fe4ff */
[----:B------:R0:W-:Y:S04]  /*15650*/  STL [R1+0x3ec], R5 ;  /* 0x0003ec0501007387 */ /* 0x0001e80000100800 */
[----:B0-----:R-:W5:Y:S01]  /*15660*/  LDL.LU R5, [R1+0x408] ;  /* 0x0004080001057983 */ /* 0x001f620000300800 */
[----:B------:R-:W-:-:S03]  /*15670*/  IADD3 R4, P0, PT, R4, UR4, RZ ;  /* 0x0000000404047c10 */ /* 0x000fc6000ff1e0ff */
[----:B------:R-:W5:Y:S04]  /*15680*/  LDL.LU R9, [R1+0x358] ;  /* 0x0003580001097983 */ /* 0x000f680000300800 */
[----:B------:R0:W-:Y:S01]  /*15690*/  STL [R1+0x33c], R4 ;  /* 0x00033c0401007387 */ /* 0x0001e20000100800 */
[----:B------:R-:W-:-:S03]  /*156a0*/  IADD3.X R11, PT, PT, R11, UR6, RZ, P1, !PT ;  /* 0x000000060b0b7c10 */ /* 0x000fc60008ffe4ff */
[----:B0-----:R-:W5:Y:S04]  /*156b0*/  LDL.LU R4, [R1+0x40c] ;  /* 0x00040c0001047983 */ /* 0x001f680000300800 */
[----:B------:R-:W5:Y:S01]  /*156c0*/  LDL.LU R15, [R1+0x35c] ;  /* 0x00035c00010f7983 */ /* 0x000f620000300800 */
[----:B------:R-:W-:-:S05]  /*156d0*/  IADD3 R7, P1, PT, R7, UR4, RZ ;  /* 0x0000000407077c10 */ /* 0x000fca000ff3e0ff */
[----:B------:R0:W-:Y:S04]  /*156e0*/  STL [R1+0x340], R7 ;  /* 0x0003400701007387 */ /* 0x0001e80000100800 */
[----:B------:R-:W-:Y:S01]  /*156f0*/  STL [R1+0x3f0], R11 ;  /* 0x0003f00b01007387 */ /* 0x000fe20000100800 */
[----:B------:R-:W-:-:S03]  /*15700*/  IADD3.X R23, PT, PT, R23, UR6, RZ, P2, !PT ;  /* 0x0000000617177c10 */ /* 0x000fc600097fe4ff */
[----:B0-----:R-:W5:Y:S04]  /*15710*/  LDL.LU R7, [R1+0x410] ;  /* 0x0004100001077983 */ /* 0x001f680000300800 */
        /* <DEDUP_REMOVED lines=10> */
[----:B------:R-:W-:Y:S04]  /*157c0*/  STL [R1+0x3f8], R10 ;  /* 0x0003f80a01007387 */ /* 0x000fe80000100800 */
[----:B0-----:R-:W5:Y:S01]  /*157d0*/  LDL.LU R21, [R1+0x368] ;  /* 0x0003680001157983 */ /* 0x001f620000300800 */
[----:B--2---:R-:W-:-:S05]  /*157e0*/  IADD3.X R6, PT, PT, R6, UR6, RZ, P4, !PT ;  /* 0x0000000606067c10 */ /* 0x004fca000a7fe4ff */
[----:B------:R0:W-:Y:S04]  /*157f0*/  STL [R1+0x3fc], R6 ;  /* 0x0003fc0601007387 */ /* 0x0001e80000100800 */
[----:B0-----:R-:W2:Y:S01]  /*15800*/  LDL.LU R6, [R1+0x41c] ;  /* 0x00041c0001067983 */ /* 0x001ea20000300800 */
[----:B------:R-:W-:-:S03]  /*15810*/  IADD3 R20, P4, PT, R20, UR4, RZ ;  /* 0x0000000414147c10 */ /* 0x000fc6000ff9e0ff */
[----:B------:R-:W2:Y:S04]  /*15820*/  LDL.LU R13, [R1+0x36c] ;  /* 0x00036c00010d7983 */ /* 0x000ea80000300800 */
[----:B------:R0:W-:Y:S04]  /*15830*/  STL [R1+0x34c], R20 ;  /* 0x00034c1401007387 */ /* 0x0001e80000100800 */
[----:B0-----:R-:W2:Y:S01]  /*15840*/  LDL.LU R20, [R1+0x420] ;  /* 0x0004200001147983 */ /* 0x001ea20000300800 */
[----:B------:R-:W-:-:S03]  /*15850*/  IADD3.X R29, PT, PT, R29, UR6, RZ, P5, !PT ;  /* 0x000000061d1d7c10 */ /* 0x000fc6000affe4ff */
[----:B------:R-:W2:Y:S04]  /*15860*/  LDL.LU R12, [R1+0x440] ;  /* 0x00044000010c7983 */ /* 0x000ea80000300800 */
[----:B------:R0:W-:Y:S04]  /*15870*/  STL [R1+0x400], R29 ;  /* 0x0004001d01007387 */ /* 0x0001e80000100800 */
[----:B0-----:R-:W2:Y:S01]  /*15880*/  LDL.LU R29, [R1+0x424] ;  /* 0x00042400011d7983 */ /* 0x001ea20000300800 */
[----:B------:R-:W-:-:S03]  /*15890*/  IADD3 R28, P5, PT, R28, UR4, RZ ;  /* 0x000000041c1c7c10 */ /* 0x000fc6000ffbe0ff */
[----:B------:R-:W2:Y:S04]  /*158a0*/  LDL.LU R10, [R1+0x448] ;  /* 0x00044800010a7983 */ /* 0x000ea80000300800 */
[----:B------:R0:W-:Y:S04]  /*158b0*/  STL [R1+0x350], R28 ;  /* 0x0003501c01007387 */ /* 0x0001e80000100800 */
[----:B0-----:R-:W2:Y:S01]  /*158c0*/  LDL.LU R28, [R1+0x428] ;  /* 0x00042800011c7983 */ /* 0x001ea20000300800 */
[----:B---3--:R-:W-:Y:S02]  /*158d0*/  IADD3.X R16, PT, PT, R16, UR6, RZ, P6, !PT ;  /* 0x0000000610107c10 */ /* 0x008fe4000b7fe4ff */
[----:B----4-:R-:W-:-:S05]  /*158e0*/  IADD3 R8, P6, PT, R8, UR4, RZ ;  /* 0x0000000408087c10 */ /* 0x010fca000ffde0ff */
[----:B------:R0:W-:Y:S04]  /*158f0*/  STL [R1+0x354], R8 ;  /* 0x0003540801007387 */ /* 0x0001e80000100800 */
[----:B0-----:R-:W3:Y:S01]  /*15900*/  LDL.LU R8, [R1+0x450] ;  /* 0x0004500001087983 */ /* 0x001ee20000300800 */
[----:B-----5:R-:W-:Y:S02]  /*15910*/  IADD3.X R5, PT, PT, R5, UR6, RZ, P0, !PT ;  /* 0x0000000605057c10 */ /* 0x020fe400087fe4ff */
[----:B------:R-:W-:Y:S01]  /*15920*/  IADD3 R9, P0, PT, R9, UR4, RZ ;  /* 0x0000000409097c10 */ /* 0x000fe2000ff1e0ff */
[----:B------:R-:W-:Y:S04]  /*15930*/  STL [R1+0x404], R16 ;  /* 0x0004041001007387 */ /* 0x000fe80000100800 */
[----:B------:R0:W-:Y:S01]  /*15940*/  STL [R1+0x408], R5 ;  /* 0x0004080501007387 */ /* 0x0001e20000100800 */
[----:B------:R-:W-:-:S03]  /*15950*/  IADD3.X R4, PT, PT, R4, UR6, RZ, P1, !PT ;  /* 0x0000000604047c10 */ /* 0x000fc60008ffe4ff */
[----:B0-----:R-:W4:Y:S01]  /*15960*/  LDL.LU R5, [R1+0x42c] ;  /* 0x00042c0001057983 */ /* 0x001f220000300800 */
[----:B------:R-:W-:-:S03]  /*15970*/  IADD3 R15, P1, PT, R15, UR4, RZ ;  /* 0x000000040f0f7c10 */ /* 0x000fc6000ff3e0ff */
[----:B------:R0:W-:Y:S04]  /*15980*/  STL [R1+0x358], R9 ;  /* 0x0003580901007387 */ /* 0x0001e80000100800 */
[----:B0-----:R-:W5:Y:S04]  /*15990*/  LDL.LU R9, [R1+0x458] ;  /* 0x0004580001097983 */ /* 0x001f680000300800 */
[----:B------:R0:W-:Y:S01]  /*159a0*/  STL [R1+0x40c], R4 ;  /* 0x00040c0401007387 */ /* 0x0001e20000100800 */
[----:B------:R-:W-:-:S03]  /*159b0*/  IADD3.X R7, PT, PT, R7, UR6, RZ, P2, !PT ;  /* 0x0000000607077c10 */ /* 0x000fc600097fe4ff */
[----:B0-----:R-:W5:Y:S04]  /*159c0*/  LDL.LU R4, [R1+0x430] ;  /* 0x0004300001047983 */ /* 0x001f680000300800 */
        /* <DEDUP_REMOVED lines=14> */
[----:B------:R0:W-:Y:S04]  /*15ab0*/  STL [R1+0x368], R21 ;  /* 0x0003681501007387 */ /* 0x0001e80000100800 */
[----:B0-----:R-:W5:Y:S04]  /*15ac0*/  LDL.LU R21, [R1+0x470] ;  /* 0x0004700001157983 */ /* 0x001f680000300800 */
[----:B------:R-:W-:Y:S01]  /*15ad0*/  STL [R1+0x418], R14 ;  /* 0x0004180e01007387 */ /* 0x000fe20000100800 */
[----:B--2---:R-:W-:-:S02]  /*15ae0*/  IADD3.X R6, PT, PT, R6, UR6, RZ, P5, !PT ;  /* 0x0000000606067c10 */ /* 0x004fc4000affe4ff */
[----:B------:R-:W-:-:S03]  /*15af0*/  IADD3 R13, P5, PT, R13, UR4, RZ ;  /* 0x000000040d0d7c10 */ /* 0x000fc6000ffbe0ff */
[----:B------:R0:W-:Y:S04]  /*15b00*/  STL [R1+0x41c], R6 ;  /* 0x00041c0601007387 */ /* 0x0001e80000100800 */
[----:B0-----:R-:W2:Y:S01]  /*15b10*/  LDL.LU R6, [R1+0x43c] ;  /* 0x00043c0001067983 */ /* 0x001ea20000300800 */
[----:B------:R-:W-:Y:S02]  /*15b20*/  IADD3.X R20, PT, PT, R20, UR6, RZ, P6, !PT ;  /* 0x0000000614147c10 */ /* 0x000fe4000b7fe4ff */
[----:B------:R-:W-:-:S03]  /*15b30*/  IADD3 R12, P6, PT, R12, UR4, RZ ;  /* 0x000000040c0c7c10 */ /* 0x000fc6000ffde0ff */
[----:B------:R0:W-:Y:S04]  /*15b40*/  STL [R1+0x420], R20 ;  /* 0x0004201401007387 */ /* 0x0001e80000100800 */
[----:B0-----:R-:W2:Y:S01]  /*15b50*/  LDL.LU R20, [R1+0x478] ;  /* 0x0004780001147983 */ /* 0x001ea20000300800 */
[----:B------:R-:W-:-:S03]  /*15b60*/  IADD3.X R29, PT, PT, R29, UR6, RZ, P0, !PT ;  /* 0x000000061d1d7c10 */ /* 0x000fc600087fe4ff */
[----:B------:R-:W-:Y:S01]  /*15b70*/  STL [R1+0x36c], R13 ;  /* 0x00036c0d01007387 */ /* 0x000fe20000100800 */
[----:B------:R-:W-:-:S03]  /*15b80*/  IADD3 R10, P0, PT, R10, UR4, RZ ;  /* 0x000000040a0a7c10 */ /* 0x000fc6000ff1e0ff */
[----:B------:R0:W-:Y:S04]  /*15b90*/  STL [R1+0x424], R29 ;  /* 0x0004241d01007387 */ /* 0x0001e80000100800 */
[----:B0-----:R-:W2:Y:S01]  /*15ba0*/  LDL.LU R29, [R1+0x444] ;  /* 0x00044400011d7983 */ /* 0x001ea20000300800 */
[----:B------:R-:W-:-:S03]  /*15bb0*/  IADD3.X R28, PT, PT, R28, UR6, RZ, P1, !PT ;  /* 0x000000061c1c7c10 */ /* 0x000fc60008ffe4ff */
[----:B------:R-:W-:Y:S04]  /*15bc0*/  STL [R1+0x440], R12 ;  /* 0x0004400c01007387 */ /* 0x000fe80000100800 */
[----:B------:R-:W2:Y:S04]  /*15bd0*/  LDL.LU R16, [R1+0x480] ;  /* 0x0004800001107983 */ /* 0x000ea80000300800 */
[----:B------:R0:W-:Y:S04]  /*15be0*/  STL [R1+0x428], R28 ;  /* 0x0004281c01007387 */ /* 0x0001e80000100800 */
[----:B------:R-:W-:Y:S04]  /*15bf0*/  STL [R1+0x448], R10 ;  /* 0x0004480a01007387 */ /* 0x000fe80000100800 */
[----:B0-----:R-:W2:Y:S01]  /*15c00*/  LDL.LU R28, [R1+0x44c] ;  /* 0x00044c00011c7983 */ /* 0x001ea20000300800 */
[----:B---3--:R-:W-:-:S05]  /*15c10*/  IADD3 R8, P1, PT, R8, UR4, RZ ;  /* 0x0000000408087c10 */ /* 0x008fca000ff3e0ff */
[----:B------:R0:W-:Y:S04]  /*15c20*/  STL [R1+0x450], R8 ;  /* 0x0004500801007387 */ /* 0x0001e80000100800 */
[----:B0-----:R-:W3:Y:S04]  /*15c30*/  LDL.LU R8, [R1+0x488] ;  /* 0x0004880001087983 */ /* 0x001ee80000300800 */
[----:B------:R-:W3:Y:S01]  /*15c40*/  LDL.LU R10, [R1+0x454] ;  /* 0x00045400010a7983 */ /* 0x000ee20000300800 */
[----:B----4-:R-:W-:-:S05]  /*15c50*/  IADD3.X R5, PT, PT, R5, UR6, RZ, P2, !PT ;  /* 0x0000000605057c10 */ /* 0x010fca00097fe4ff */
[----:B------:R0:W-:Y:S01]  /*15c60*/  STL [R1+0x42c], R5 ;  /* 0x00042c0501007387 */ /* 0x0001e20000100800 */
[----:B-----5:R-:W-:-:S03]  /*15c70*/  IADD3 R9, P2, PT, R9, UR4, RZ ;  /* 0x0000000409097c10 */ /* 0x020fc6000ff5e0ff */
[----:B0-----:R-:W4:Y:S04]  /*15c80*/  LDL.LU R5, [R1+0x490] ;  /* 0x0004900001057983 */ /* 0x001f280000300800 */
        /* <DEDUP_REMOVED lines=20> */
[----:B0-----:R-:W5:Y:S04]  /*15dd0*/  LDL.LU R21, [R1+0x4b0] ;  /* 0x0004b00001157983 */ /* 0x001f680000300800 */
[----:B------:R-:W5:Y:S01]  /*15de0*/  LDL.LU R13, [R1+0x47c] ;  /* 0x00047c00010d7983 */ /* 0x000f620000300800 */
        /* <DEDUP_REMOVED lines=11> */
[----:B------:R-:W-:-:S05]  /*15ea0*/  IADD3.X R28, PT, PT, R28, UR6, RZ, P1, !PT ;  /* 0x000000061c1c7c10 */ /* 0x000fca0008ffe4ff */
[----:B------:R0:W-:Y:S04]  /*15eb0*/  STL [R1+0x44c], R28 ;  /* 0x00044c1c01007387 */ /* 0x0001e80000100800 */
[----:B0-----:R-:W2:Y:S01]  /*15ec0*/  LDL.LU R28, [R1+0x494] ;  /* 0x00049400011c7983 */ /* 0x001ea20000300800 */
[----:B------:R-:W-:Y:S02]  /*15ed0*/  IADD3 R16, P0, PT, R16, UR4, RZ ;  /* 0x0000000410107c10 */ /* 0x000fe4000ff1e0ff */
[----:B---3--:R-:W-:Y:S02]  /*15ee0*/  IADD3 R8, P1, PT, R8, UR4, RZ ;  /* 0x0000000408087c10 */ /* 0x008fe4000ff3e0ff */
[----:B------:R-:W-:Y:S01]  /*15ef0*/  IADD3.X R10, PT, PT, R10, UR6, RZ, P2, !PT ;  /* 0x000000060a0a7c10 */ /* 0x000fe200097fe4ff */
[----:B------:R-:W-:Y:S04]  /*15f00*/  STL [R1+0x480], R16 ;  /* 0x0004801001007387 */ /* 0x000fe80000100800 */
[----:B------:R0:W-:Y:S04]  /*15f10*/  STL [R1+0x488], R8 ;  /* 0x0004880801007387 */ /* 0x0001e80000100800 */
[----:B0-----:R-:W3:Y:S01]  /*15f20*/  LDL.LU R8, [R1+0x4d0] ;  /* 0x0004d00001087983 */ /* 0x001ee20000300800 */
[----:B----4-:R-:W-:-:S02]  /*15f30*/  IADD3 R5, P2, PT, R5, UR4, RZ ;  /* 0x0000000405057c10 */ /* 0x010fc4000ff5e0ff */
[----:B-----5:R-:W-:Y:S01]  /*15f40*/  IADD3.X R15, PT, PT, R15, UR6, RZ, P3, !PT ;  /* 0x000000060f0f7c10 */ /* 0x020fe20009ffe4ff */
[----:B------:R0:W-:Y:S04]  /*15f50*/  STL [R1+0x454], R10 ;  /* 0x0004540a01007387 */ /* 0x0001e80000100800 */
[----:B0-----:R-:W4:Y:S04]  /*15f60*/  LDL.LU R10, [R1+0x49c] ;  /* 0x00049c00010a7983 */ /* 0x001f280000300800 */
[----:B------:R0:W-:Y:S01]  /*15f70*/  STL [R1+0x490], R5 ;  /* 0x0004900501007387 */ /* 0x0001e20000100800 */
[----:B------:R-:W-:-:S03]  /*15f80*/  IADD3 R4, P3, PT, R4, UR4, RZ ;  /* 0x0000000404047c10 */ /* 0x000fc6000ff7e0ff */
[----:B0-----:R-:W5:Y:S04]  /*15f90*/  LDL.LU R5, [R1+0x4d8] ;  /* 0x0004d80001057983 */ /* 0x001f680000300800 */
[----:B------:R0:W-:Y:S01]  /*15fa0*/  STL [R1+0x498], R4 ;  /* 0x0004980401007387 */ /* 0x0001e20000100800 */
[----:B------:R-:W-:-:S03]  /*15fb0*/  IADD3.X R7, PT, PT, R7, UR6, RZ, P4, !PT ;  /* 0x0000000607077c10 */ /* 0x000fc6000a7fe4ff */
[----:B0-----:R-:W5:Y:S01]  /*15fc0*/  LDL.LU R4, [R1+0x4a4] ;  /* 0x0004a40001047983 */ /* 0x001f620000300800 */
[----:B------:R-:W-:-:S03]  /*15fd0*/  IADD3 R9, P4, PT, R9, UR4, RZ ;  /* 0x0000000409097c10 */ /* 0x000fc6000ff9e0ff */
[----:B------:R-:W-:Y:S04]  /*15fe0*/  STL [R1+0x45c], R15 ;  /* 0x00045c0f01007387 */ /* 0x000fe80000100800 */
[----:B------:R0:W-:Y:S01]  /*15ff0*/  STL [R1+0x464], R7 ;  /* 0x0004640701007387 */ /* 0x0001e20000100800 */
[----:B------:R-:W-:-:S03]  /*16000*/  IADD3.X R23, PT, PT, R23, UR6, RZ, P5, !PT ;  /* 0x0000000617177c10 */ /* 0x000fc6000affe4ff */
[----:B0-----:R-:W5:Y:S01]  /*16010*/  LDL.LU R7, [R1+0x4e0] ;  /* 0x0004e00001077983 */ /* 0x001f620000300800 */
        /* <DEDUP_REMOVED lines=11> */
[----:B------:R0:W-:Y:S04]  /*160d0*/  STL [R1+0x4b0], R21 ;  /* 0x0004b01501007387 */ /* 0x0001e80000100800 */
[----:B0-----:R-:W5:Y:S01]  /*160e0*/  LDL.LU R21, [R1+0x4f0] ;  /* 0x0004f00001157983 */ /* 0x001f620000300800 */
[----:B--2---:R-:W-:Y:S02]  /*160f0*/  IADD3 R6, P0, PT, R6, UR4, RZ ;  /* 0x0000000406067c10 */ /* 0x004fe4000ff1e0ff */
[----:B------:R-:W-:-:S03]  /*16100*/  IADD3.X R12, PT, PT, R12, UR6, RZ, P1, !PT ;  /* 0x000000060c0c7c10 */ /* 0x000fc60008ffe4ff */
[----:B------:R0:W-:Y:S04]  /*16110*/  STL [R1+0x4b8], R6 ;  /* 0x0004b80601007387 */ /* 0x0001e80000100800 */
[----:B0-----:R-:W2:Y:S01]  /*16120*/  LDL.LU R6, [R1+0x4bc] ;  /* 0x0004bc0001067983 */ /* 0x001ea20000300800 */
[----:B------:R-:W-:-:S03]  /*16130*/  IADD3 R20, P1, PT, R20, UR4, RZ ;  /* 0x0000000414147c10 */ /* 0x000fc6000ff3e0ff */
[----:B------:R-:W-:Y:S01]  /*16140*/  STL [R1+0x47c], R13 ;  /* 0x00047c0d01007387 */ /* 0x000fe20000100800 */
[----:B------:R-:W-:-:S03]  /*16150*/  IADD3.X R11, PT, PT, R11, UR6, RZ, P2, !PT ;  /* 0x000000060b0b7c10 */ /* 0x000fc600097fe4ff */
[----:B------:R0:W-:Y:S04]  /*16160*/  STL [R1+0x4c0], R20 ;  /* 0x0004c01401007387 */ /* 0x0001e80000100800 */
[----:B0-----:R-:W2:Y:S01]  /*16170*/  LDL.LU R20, [R1+0x4f8] ;  /* 0x0004f80001147983 */ /* 0x001ea20000300800 */
[----:B------:R-:W-:-:S03]  /*16180*/  IADD3 R29, P2, PT, R29, UR4, RZ ;  /* 0x000000041d1d7c10 */ /* 0x000fc6000ff5e0ff */
[----:B------:R-:W-:Y:S04]  /*16190*/  STL [R1+0x484], R12 ;  /* 0x0004840c01007387 */ /* 0x000fe80000100800 */
[----:B------:R0:W-:Y:S04]  /*161a0*/  STL [R1+0x4c8], R29 ;  /* 0x0004c81d01007387 */ /* 0x0001e80000100800 */
[----:B0-----:R-:W2:Y:S01]  /*161b0*/  LDL.LU R29, [R1+0x4c4] ;  /* 0x0004c400011d7983 */ /* 0x001ea20000300800 */
[----:B------:R-:W-:-:S03]  /*161c0*/  IADD3.X R28, PT, PT, R28, UR6, RZ, P3, !PT ;  /* 0x000000061c1c7c10 */ /* 0x000fc60009ffe4ff */
[----:B------:R-:W-:Y:S04]  /*161d0*/  STL [R1+0x48c], R11 ;  /* 0x00048c0b01007387 */ /* 0x000fe80000100800 */
[----:B------:R0:W-:Y:S04]  /*161e0*/  STL [R1+0x494], R28 ;  /* 0x0004941c01007387 */ /* 0x0001e80000100800 */
[----:B0-----:R-:W2:Y:S01]  /*161f0*/  LDL.LU R28, [R1+0x500] ;  /* 0x00050000011c7983 */ /* 0x001ea20000300800 */
[----:B---3--:R-:W-:-:S05]  /*16200*/  IADD3 R8, P3, PT, R8, UR4, RZ ;  /* 0x0000000408087c10 */ /* 0x008fca000ff7e0ff */
[----:B------:R0:W-:Y:S04]  /*16210*/  STL [R1+0x4d0], R8 ;  /* 0x0004d00801007387 */ /* 0x0001e80000100800 */
[----:B0-----:R-:W3:Y:S01]  /*16220*/  LDL.LU R8, [R1+0x4cc] ;  /* 0x0004cc0001087983 */ /* 0x001ee20000300800 */
[----:B----4-:R-:W-:Y:S02]  /*16230*/  IADD3.X R10, PT, PT, R10, UR6, RZ, P4, !PT ;  /* 0x000000060a0a7c10 */ /* 0x010fe4000a7fe4ff */
[----:B-----5:R-:W-:-:S05]  /*16240*/  IADD3 R5, P4, PT, R5, UR4, RZ ;  /* 0x0000000405057c10 */ /* 0x020fca000ff9e0ff */
[----:B------:R0:W-:Y:S01]  /*16250*/  STL [R1+0x4d8], R5 ;  /* 0x0004d80501007387 */ /* 0x0001e20000100800 */
[----:B------:R-:W-:-:S03]  /*16260*/  IADD3.X R4, PT, PT, R4, UR6, RZ, P5, !PT ;  /* 0x0000000604047c10 */ /* 0x000fc6000affe4ff */
[----:B0-----:R-:W4:Y:S04]  /*16270*/  LDL.LU R5, [R1+0x508] ;  /* 0x0005080001057983 */ /* 0x001f280000300800 */
[----:B------:R-:W-:Y:S04]  /*16280*/  STL [R1+0x49c], R10 ;  /* 0x00049c0a01007387 */ /* 0x000fe80000100800 */
[----:B------:R0:W-:Y:S01]  /*16290*/  STL [R1+0x4a4], R4 ;  /* 0x0004a40401007387 */ /* 0x0001e20000100800 */
[----:B------:R-:W-:-:S03]  /*162a0*/  IADD3 R7, P5, PT, R7, UR4, RZ ;  /* 0x0000000407077c10 */ /* 0x000fc6000ffbe0ff */
[----:B0-----:R-:W5:Y:S04]  /*162b0*/  LDL.LU R4, [R1+0x4d4] ;  /* 0x0004d40001047983 */ /* 0x001f680000300800 */
[----:B------:R0:W-:Y:S01]  /*162c0*/  STL [R1+0x4e0], R7 ;  /* 0x0004e00701007387 */ /* 0x0001e20000100800 */
[----:B------:R-:W-:-:S03]  /*162d0*/  IADD3.X R9, PT, PT, R9, UR6, RZ, P6, !PT ;  /* 0x0000000609097c10 */ /* 0x000fc6000b7fe4ff */
[----:B0-----:R-:W5:Y:S01]  /*162e0*/  LDL.LU R7, [R1+0x510] ;  /* 0x0005100001077983 */ /* 0x001f620000300800 */
[----:B------:R-:W-:-:S05]  /*162f0*/  IADD3 R23, P6, PT, R23, UR4, RZ ;  /* 0x0000000417177c10 */ /* 0x000fca000ffde0ff */
[----:B------:R0:W-:Y:S01]  /*16300*/  STL [R1+0x4e8], R23 ;  /* 0x0004e81701007387 */ /* 0x0001e20000100800 */
[----:B------:R-:W-:-:S03]  /*16310*/  IADD3.X R22, PT, PT, R22, UR6, RZ, P0, !PT ;  /* 0x0000000616167c10 */ /* 0x000fc600087fe4ff */
[----:B0-----:R-:W5:Y:S04]  /*16320*/  LDL.LU R23, [R1+0x4dc] ;  /* 0x0004dc0001177983 */ /* 0x001f680000300800 */
[----:B------:R-:W-:Y:S04]  /*16330*/  STL [R1+0x4ac], R9 ;  /* 0x0004ac0901007387 */ /* 0x000fe80000100800 */
[----:B------:R0:W-:Y:S01]  /*16340*/  STL [R1+0x4b4], R22 ;  /* 0x0004b41601007387 */ /* 0x0001e20000100800 */
[----:B------:R-:W-:-:S03]  /*16350*/  IADD3 R21, P0, PT, R21, UR4, RZ ;  /* 0x0000000415157c10 */ /* 0x000fc6000ff1e0ff */
[----:B0-----:R-:W5:Y:S04]  /*16360*/  LDL.LU R22, [R1+0x518] ;  /* 0x0005180001167983 */ /* 0x001f680000300800 */
[----:B------:R0:W-:Y:S04]  /*16370*/  STL [R1+0x4f0], R21 ;  /* 0x0004f01501007387 */ /* 0x0001e80000100800 */
[----:B0-----:R-:W5:Y:S01]  /*16380*/  LDL.LU R21, [R1+0x4e4] ;  /* 0x0004e40001157983 */ /* 0x001f620000300800 */
[----:B--2---:R-:W-:-:S05]  /*16390*/  IADD3.X R6, PT, PT, R6, UR6, RZ, P1, !PT ;  /* 0x0000000606067c10 */ /* 0x004fca0008ffe4ff */
[----:B------:R0:W-:Y:S04]  /*163a0*/  STL [R1+0x4bc], R6 ;  /* 0x0004bc0601007387 */ /* 0x0001e80000100800 */
[----:B0-----:R-:W2:Y:S01]  /*163b0*/  LDL.LU R6, [R1+0x520] ;  /* 0x0005200001067983 */ /* 0x001ea20000300800 */
[----:B------:R-:W-:-:S05]  /*163c0*/  IADD3 R20, P1, PT, R20, UR4, RZ ;  /* 0x0000000414147c10 */ /* 0x000fca000ff3e0ff */
[----:B------:R0:W-:Y:S04]  /*163d0*/  STL [R1+0x4f8], R20 ;  /* 0x0004f81401007387 */ /* 0x0001e80000100800 */
[----:B0-----:R-:W2:Y:S01]  /*163e0*/  LDL.LU R20, [R1+0x4ec] ;  /* 0x0004ec0001147983 */ /* 0x001ea20000300800 */
[----:B------:R-:W-:-:S05]  /*163f0*/  IADD3.X R29, PT, PT, R29, UR6, RZ, P2, !PT ;  /* 0x000000061d1d7c10 */ /* 0x000fca00097fe4ff */
[----:B------:R0:W-:Y:S04]  /*16400*/  STL [R1+0x4c4], R29 ;  /* 0x0004c41d01007387 */ /* 0x0001e80000100800 */
[----:B0-----:R-:W2:Y:S01]  /*16410*/  LDL.LU R29, [R1+0x528] ;  /* 0x00052800011d7983 */ /* 0x001ea20000300800 */
[----:B------:R-:W-:-:S05]  /*16420*/  IADD3 R28, P2, PT, R28, UR4, RZ ;  /* 0x000000041c1c7c10 */ /* 0x000fca000ff5e0ff */
[----:B------:R0:W-:Y:S04]  /*16430*/  STL [R1+0x500], R28 ;  /* 0x0005001c01007387 */ /* 0x0001e80000100800 */
[----:B0-----:R-:W2:Y:S01]  /*16440*/  LDL.LU R28, [R1+0x4f4] ;  /* 0x0004f400011c7983 */ /* 0x001ea20000300800 */
[----:B---3--:R-:W-:-:S05]  /*16450*/  IADD3.X R8, PT, PT, R8, UR6, RZ, P3, !PT ;  /* 0x0000000608087c10 */ /* 0x008fca0009ffe4ff */
[----:B------:R0:W-:Y:S04]  /*16460*/  STL [R1+0x4cc], R8 ;  /* 0x0004cc0801007387 */ /* 0x0001e80000100800 */
[----:B0-----:R-:W3:Y:S01]  /*16470*/  LDL.LU R8, [R1+0x530] ;  /* 0x0005300001087983 */ /* 0x001ee20000300800 */
[----:B----4-:R-:W-:-:S05]  /*16480*/  IADD3 R5, P3, PT, R5, UR4, RZ ;  /* 0x0000000405057c10 */ /* 0x010fca000ff7e0ff */
[----:B------:R0:W-:Y:S04]  /*16490*/  STL [R1+0x508], R5 ;  /* 0x0005080501007387 */ /* 0x0001e80000100800 */
[----:B0-----:R-:W4:Y:S01]  /*164a0*/  LDL.LU R5, [R1+0x4fc] ;  /* 0x0004fc0001057983 */ /* 0x001f220000300800 */
[----:B-----5:R-:W-:-:S05]  /*164b0*/  IADD3.X R4, PT, PT, R4, UR6, RZ, P4, !PT ;  /* 0x0000000604047c10 */ /* 0x020fca000a7fe4ff */
[----:B------:R0:W-:Y:S01]  /*164c0*/  STL [R1+0x4d4], R4 ;  /* 0x0004d40401007387 */ /* 0x0001e20000100800 */
[----:B------:R-:W-:-:S03]  /*164d0*/  IADD3 R7, P4, PT, R7, UR4, RZ ;  /* 0x0000000407077c10 */ /* 0x000fc6000ff9e0ff */
[----:B0-----:R-:W5:Y:S04]  /*164e0*/  LDL.LU R4, [R1+0x538] ;  /* 0x0005380001047983 */ /* 0x001f680000300800 */
[----:B------:R0:W-:Y:S04]  /*164f0*/  STL [R1+0x510], R7 ;  /* 0x0005100701007387 */ /* 0x0001e80000100800 */
[----:B0-----:R-:W5:Y:S01]  /*16500*/  LDL.LU R7, [R1+0x504] ;  /* 0x0005040001077983 */ /* 0x001f620000300800 */
[----:B------:R-:W-:-:S05]  /*16510*/  IADD3.X R23, PT, PT, R23, UR6, RZ, P5, !PT ;  /* 0x0000000617177c10 */ /* 0x000fca000affe4ff */
[----:B------:R0:W-:Y:S04]  /*16520*/  STL [R1+0x4dc], R23 ;  /* 0x0004dc1701007387 */ /* 0x0001e80000100800 */
[----:B0-----:R-:W5:Y:S01]  /*16530*/  LDL.LU R23, [R1+0x540] ;  /* 0x0005400001177983 */ /* 0x001f620000300800 */
[----:B------:R-:W-:-:S05]  /*16540*/  IADD3 R22, P5, PT, R22, UR4, RZ ;  /* 0x0000000416167c10 */ /* 0x000fca000ffbe0ff */
[----:B------:R0:W-:Y:S01]  /*16550*/  STL [R1+0x518], R22 ;  /* 0x0005181601007387 */ /* 0x0001e20000100800 */
[----:B------:R-:W-:-:S03]  /*16560*/  IADD3.X R21, PT, PT, R21, UR6, RZ, P6, !PT ;  /* 0x0000000615157c10 */ /* 0x000fc6000b7fe4ff */
[----:B0-----:R-:W5:Y:S04]  /*16570*/  LDL.LU R22, [R1+0x50c] ;  /* 0x00050c0001167983 */ /* 0x001f680000300800 */
[----:B------:R0:W-:Y:S04]  /*16580*/  STL [R1+0x4e4], R21 ;  /* 0x0004e41501007387 */ /* 0x0001e80000100800 */
[----:B0-----:R-:W5:Y:S01]  /*16590*/  LDL.LU R21, [R1+0x548] ;  /* 0x0005480001157983 */ /* 0x001f620000300800 */
[----:B--2---:R-:W-:-:S05]  /*165a0*/  IADD3 R6, P6, PT, R6, UR4, RZ ;  /* 0x0000000406067c10 */ /* 0x004fca000ffde0ff */
        /* <DEDUP_REMOVED lines=11> */
[----:B---3--:R-:W-:Y:S02]  /*16660*/  IADD3 R8, P1, PT, R8, UR4, RZ ;  /* 0x0000000408087c10 */ /* 0x008fe4000ff3e0ff */
[----:B----4-:R-:W-:-:S05]  /*16670*/  IADD3.X R5, PT, PT, R5, UR6, RZ, P2, !PT ;  /* 0x0000000605057c10 */ /* 0x010fca00097fe4ff */
[----:B------:R0:W-:Y:S04]  /*16680*/  STL [R1+0x4fc], R5 ;  /* 0x0004fc0501007387 */ /* 0x0001e80000100800 */
[----:B------:R-:W-:Y:S04]  /*16690*/  STL [R1+0x530], R8 ;  /* 0x0005300801007387 */ /* 0x000fe80000100800 */
[----:B0-----:R-:W3:Y:S01]  /*166a0*/  LDL.LU R5, [R1+0x524] ;  /* 0x0005240001057983 */ /* 0x001ee20000300800 */
[----:B-----5:R-:W-:-:S05]  /*166b0*/  IADD3 R4, P2, PT, R4, UR4, RZ ;  /* 0x0000000404047c10 */ /* 0x020fca000ff5e0ff */
[----:B------:R0:W-:Y:S01]  /*166c0*/  STL [R1+0x538], R4 ;  /* 0x0005380401007387 */ /* 0x0001e20000100800 */
[----:B------:R-:W-:-:S03]  /*166d0*/  IADD3.X R7, PT, PT, R7, UR6, RZ, P3, !PT ;  /* 0x0000000607077c10 */ /* 0x000fc60009ffe4ff */
[----:B0-----:R-:W4:Y:S04]  /*166e0*/  LDL.LU R4, [R1+0x560] ;  /* 0x0005600001047983 */ /* 0x001f280000300800 */
[----:B------:R-:W5:Y:S04]  /*166f0*/  LDL.LU R10, [R1+0x52c] ;  /* 0x00052c00010a7983 */ /* 0x000f680000300800 */
[----:B------:R-:W-:Y:S01]  /*16700*/  STL [R1+0x504], R7 ;  /* 0x0005040701007387 */ /* 0x000fe20000100800 */
[----:B------:R-:W-:-:S05]  /*16710*/  IADD3 R23, P3, PT, R23, UR4, RZ ;  /* 0x0000000417177c10 */ /* 0x000fca000ff7e0ff */
[----:B------:R0:W-:Y:S04]  /*16720*/  STL [R1+0x540], R23 ;  /* 0x0005401701007387 */ /* 0x0001e80000100800 */
[----:B0-----:R-:W5:Y:S01]  /*16730*/  LDL.LU R23, [R1+0x568] ;  /* 0x0005680001177983 */ /* 0x001f620000300800 */
[----:B------:R-:W-:-:S05]  /*16740*/  IADD3.X R22, PT, PT, R22, UR6, RZ, P4, !PT ;  /* 0x0000000616167c10 */ /* 0x000fca000a7fe4ff */
[----:B------:R0:W-:Y:S01]  /*16750*/  STL [R1+0x50c], R22 ;  /* 0x00050c1601007387 */ /* 0x0001e20000100800 */
[----:B------:R-:W-:-:S03]  /*16760*/  IADD3 R21, P4, PT, R21, UR4, RZ ;  /* 0x0000000415157c10 */ /* 0x000fc6000ff9e0ff */
[----:B0-----:R-:W5:Y:S04]  /*16770*/  LDL.LU R22, [R1+0x534] ;  /* 0x0005340001167983 */ /* 0x001f680000300800 */
[----:B------:R-:W5:Y:S04]  /*16780*/  LDL.LU R9, [R1+0x570] ;  /* 0x0005700001097983 */ /* 0x000f680000300800 */
[----:B------:R0:W-:Y:S04]  /*16790*/  STL [R1+0x548], R21 ;  /* 0x0005481501007387 */ /* 0x0001e80000100800 */
[----:B0-----:R-:W5:Y:S04]  /*167a0*/  LDL.LU R21, [R1+0x53c] ;  /* 0x00053c0001157983 */ /* 0x001f680000300800 */
[----:B------:R-:W5:Y:S01]  /*167b0*/  LDL.LU R8, [R1+0x578] ;  /* 0x0005780001087983 */ /* 0x000f620000300800 */
[----:B--2---:R-:W-:-:S05]  /*167c0*/  IADD3.X R6, PT, PT, R6, UR6, RZ, P5, !PT ;  /* 0x0000000606067c10 */ /* 0x004fca000affe4ff */
[----:B------:R-:W-:Y:S01]  /*167d0*/  STL [R1+0x514], R6 ;  /* 0x0005140601007387 */ /* 0x000fe20000100800 */
[----:B------:R-:W-:-:S05]  /*167e0*/  IADD3 R20, P5, PT, R20, UR4, RZ ;  /* 0x0000000414147c10 */ /* 0x000fca000ffbe0ff */
[----:B------:R0:W-:Y:S04]  /*167f0*/  STL [R1+0x550], R20 ;  /* 0x0005501401007387 */ /* 0x0001e80000100800 */
[----:B0-----:R-:W2:Y:S01]  /*16800*/  LDL.LU R20, [R1+0x544] ;  /* 0x0005440001147983 */ /* 0x001ea20000300800 */
[----:B------:R-:W-:-:S05]  /*16810*/  IADD3.X R29, PT, PT, R29, UR6, RZ, P6, !PT ;  /* 0x000000061d1d7c10 */ /* 0x000fca000b7fe4ff */
[----:B------:R0:W-:Y:S04]  /*16820*/  STL [R1+0x51c], R29 ;  /* 0x00051c1d01007387 */ /* 0x0001e80000100800 */
[----:B0-----:R-:W2:Y:S04]  /*16830*/  LDL.LU R29, [R1+0x580] ;  /* 0x00058000011d7983 */ /* 0x001ea80000300800 */
[----:B------:R-:W2:Y:S01]  /*16840*/  LDL.LU R7, [R1+0x54c] ;  /* 0x00054c0001077983 */ /* 0x000ea20000300800 */
[----:B------:R-:W-:-:S05]  /*16850*/  IADD3 R28, P6, PT, R28, UR4, RZ ;  /* 0x000000041c1c7c10 */ /* 0x000fca000ffde0ff */
[----:B------:R0:W-:Y:S04]  /*16860*/  STL [R1+0x558], R28 ;  /* 0x0005581c01007387 */ /* 0x0001e80000100800 */
[----:B0-----:R-:W2:Y:S04]  /*16870*/  LDL.LU R28, [R1+0x588] ;  /* 0x00058800011c7983 */ /* 0x001ea80000300800 */
[----:B------:R-:W2:Y:S01]  /*16880*/  LDL.LU R6, [R1+0x554] ;  /* 0x0005540001067983 */ /* 0x000ea20000300800 */
[----:B---3--:R-:W-:-:S05]  /*16890*/  IADD3.X R5, PT, PT, R5, UR6, RZ, P0, !PT ;  /* 0x0000000605057c10 */ /* 0x008fca00087fe4ff */
[----:B------:R0:W-:Y:S04]  /*168a0*/  STL [R1+0x524], R5 ;  /* 0x0005240501007387 */ /* 0x0001e80000100800 */
[----:B0-----:R-:W3:Y:S01]  /*168b0*/  LDL.LU R5, [R1+0x590] ;  /* 0x0005900001057983 */ /* 0x001ee20000300800 */
[----:B----4-:R-:W-:Y:S02]  /*168c0*/  IADD3 R4, P0, PT, R4, UR4, RZ ;  /* 0x0000000404047c10 */ /* 0x010fe4000ff1e0ff */
[----:B-----5:R-:W-:-:S03]  /*168d0*/  IADD3.X R10, PT, PT, R10, UR6, RZ, P1, !PT ;  /* 0x000000060a0a7c10 */ /* 0x020fc60008ffe4ff */
[----:B------:R0:W-:Y:S04]  /*168e0*/  STL [R1+0x560], R4 ;  /* 0x0005600401007387 */ /* 0x0001e80000100800 */
[----:B0-----:R-:W4:Y:S01]  /*168f0*/  LDL.LU R4, [R1+0x55c] ;  /* 0x00055c0001047983 */ /* 0x001f220000300800 */
[----:B------:R-:W-:-:S05]  /*16900*/  IADD3 R23, P1, PT, R23, UR4, RZ ;  /* 0x0000000417177c10 */ /* 0x000fca000ff3e0ff */
[----:B------:R0:W-:Y:S04]  /*16910*/  STL [R1+0x568], R23 ;  /* 0x0005681701007387 */ /* 0x0001e80000100800 */
[----:B------:R-:W-:Y:S04]  /*16920*/  STL [R1+0x52c], R10 ;  /* 0x00052c0a01007387 */ /* 0x000fe80000100800 */
[----:B0-----:R-:W5:Y:S01]  /*16930*/  LDL.LU R23, [R1+0x598] ;  /* 0x0005980001177983 */ /* 0x001f620000300800 */
[----:B------:R-:W-:Y:S02]  /*16940*/  IADD3.X R22, PT, PT, R22, UR6, RZ, P2, !PT ;  /* 0x0000000616167c10 */ /* 0x000fe400097fe4ff */
[----:B------:R-:W-:-:S03]  /*16950*/  IADD3 R9, P2, PT, R9, UR4, RZ ;  /* 0x0000000409097c10 */ /* 0x000fc6000ff5e0ff */
[----:B------:R0:W-:Y:S04]  /*16960*/  STL [R1+0x534], R22 ;  /* 0x0005341601007387 */ /* 0x0001e80000100800 */
[----:B0-----:R-:W5:Y:S01]  /*16970*/  LDL.LU R22, [R1+0x564] ;  /* 0x0005640001167983 */ /* 0x001f620000300800 */
[----:B------:R-:W-:Y:S02]  /*16980*/  IADD3.X R21, PT, PT, R21, UR6, RZ, P3, !PT ;  /* 0x0000000615157c10 */ /* 0x000fe40009ffe4ff */
[----:B------:R-:W-:-:S03]  /*16990*/  IADD3 R8, P3, PT, R8, UR4, RZ ;  /* 0x0000000408087c10 */ /* 0x000fc6000ff7e0ff */
[----:B------:R0:W-:Y:S04]  /*169a0*/  STL [R1+0x53c], R21 ;  /* 0x00053c1501007387 */ /* 0x0001e80000100800 */
[----:B------:R-:W-:Y:S04]  /*169b0*/  STL [R1+0x570], R9 ;  /* 0x0005700901007387 */ /* 0x000fe80000100800 */
[----:B0-----:R-:W5:Y:S01]  /*169c0*/  LDL.LU R21, [R1+0x5a0] ;  /* 0x0005a00001157983 */ /* 0x001f620000300800 */
[----:B--2---:R-:W-:-:S05]  /*169d0*/  IADD3.X R20, PT, PT, R20, UR6, RZ, P4, !PT ;  /* 0x0000000614147c10 */ /* 0x004fca000a7fe4ff */
[----:B------:R0:W-:Y:S04]  /*169e0*/  STL [R1+0x544], R20 ;  /* 0x0005441401007387 */ /* 0x0001e80000100800 */
[----:B------:R-:W-:Y:S04]  /*169f0*/  STL [R1+0x578], R8 ;  /* 0x0005780801007387 */ /* 0x000fe80000100800 */
[----:B0-----:R-:W2:Y:S01]  /*16a00*/  LDL.LU R20, [R1+0x56c] ;  /* 0x00056c0001147983 */ /* 0x001ea20000300800 */
[----:B------:R-:W-:Y:S02]  /*16a10*/  IADD3 R29, P4, PT, R29, UR4, RZ ;  /* 0x000000041d1d7c10 */ /* 0x000fe4000ff9e0ff */
[----:B------:R-:W-:-:S03]  /*16a20*/  IADD3.X R7, PT, PT, R7, UR6, RZ, P5, !PT ;  /* 0x0000000607077c10 */ /* 0x000fc6000affe4ff */
[----:B------:R0:W-:Y:S04]  /*16a30*/  STL [R1+0x580], R29 ;  /* 0x0005801d01007387 */ /* 0x0001e80000100800 */
[----:B0-----:R-:W2:Y:S01]  /*16a40*/  LDL.LU R29, [R1+0x5a8] ;  /* 0x0005a800011d7983 */ /* 0x001ea20000300800 */
[----:B------:R-:W-:-:S05]  /*16a50*/  IADD3 R28, P5, PT, R28, UR4, RZ ;  /* 0x000000041c1c7c10 */ /* 0x000fca000ffbe0ff */
[----:B------:R0:W-:Y:S04]  /*16a60*/  STL [R1+0x588], R28 ;  /* 0x0005881c01007387 */ /* 0x0001e80000100800 */
[----:B------:R1:W-:Y:S04]  /*16a70*/  STL [R1+0x54c], R7 ;  /* 0x00054c0701007387 */ /* 0x0003e80000100800 */
[----:B0-----:R-:W2:Y:S01]  /*16a80*/  LDL.LU R28, [R1+0x574] ;  /* 0x00057400011c7983 */ /* 0x001ea20000300800 */
[----:B------:R-:W-:-:S05]  /*16a90*/  IADD3.X R6, PT, PT, R6, UR6, RZ, P6, !PT ;  /* 0x0000000606067c10 */ /* 0x000fca000b7fe4ff */
[----:B------:R0:W-:Y:S04]  /*16aa0*/  STL [R1+0x554], R6 ;  /* 0x0005540601007387 */ /* 0x0001e80000100800 */
[----:B------:R-:W2:Y:S01]  /*16ab0*/  LDL.LU R15, [R1+0x5b0] ;  /* 0x0005b000010f7983 */ /* 0x000ea20000300800 */
[----:B---3--:R-:W-:-:S05]  /*16ac0*/  IADD3 R5, P6, PT, R5, UR4, RZ ;  /* 0x0000000405057c10 */ /* 0x008fca000ffde0ff */
[----:B------:R3:W-:Y:S04]  /*16ad0*/  STL [R1+0x590], R5 ;  /* 0x0005900501007387 */ /* 0x0007e80000100800 */
[----:B------:R-:W2:Y:S01]  /*16ae0*/  LDL.LU R14, [R1+0x57c] ;  /* 0x00057c00010e7983 */ /* 0x000ea20000300800 */
[----:B----4-:R-:W-:-:S05]  /*16af0*/  IADD3.X R4, PT, PT, R4, UR6, RZ, P0, !PT ;  /* 0x0000000604047c10 */ /* 0x010fca00087fe4ff */
[----:B------:R4:W-:Y:S04]  /*16b00*/  STL [R1+0x55c], R4 ;  /* 0x00055c0401007387 */ /* 0x0009e80000100800 */
[----:B------:R-:W2:Y:S04]  /*16b10*/  LDL.LU R13, [R1+0x5b8] ;  /* 0x0005b800010d7983 */ /* 0x000ea80000300800 */
[----:B------:R-:W2:Y:S01]  /*16b20*/  LDL.LU R12, [R1+0x584] ;  /* 0x00058400010c7983 */ /* 0x000ea20000300800 */
[----:B-----5:R-:W-:-:S05]  /*16b30*/  IADD3 R23, P0, PT, R23, UR4, RZ ;  /* 0x0000000417177c10 */ /* 0x020fca000ff1e0ff */
[----:B------:R5:W-:Y:S04]  /*16b40*/  STL [R1+0x598], R23 ;  /* 0x0005981701007387 */ /* 0x000be80000100800 */
[----:B------:R-:W2:Y:S04]  /*16b50*/  LDL.LU R11, [R1+0x5c0] ;  /* 0x0005c000010b7983 */ /* 0x000ea80000300800 */
[----:B------:R-:W2:Y:S04]  /*16b60*/  LDL.LU R10, [R1+0x58c] ;  /* 0x00058c00010a7983 */ /* 0x000ea80000300800 */
[----:B------:R-:W2:Y:S01]  /*16b70*/  LDL.LU R9, [R1+0x5c8] ;  /* 0x0005c80001097983 */ /* 0x000ea20000300800 */
[----:B------:R-:W-:-:S05]  /*16b80*/  IADD3.X R22, PT, PT, R22, UR6, RZ, P1, !PT ;  /* 0x0000000616167c10 */ /* 0x000fca0008ffe4ff */
[----:B------:R0:W-:Y:S04]  /*16b90*/  STL [R1+0x564], R22 ;  /* 0x0005641601007387 */ /* 0x0001e80000100800 */
[----:B------:R-:W2:Y:S04]  /*16ba0*/  LDL.LU R8, [R1+0x594] ;  /* 0x0005940001087983 */ /* 0x000ea80000300800 */
[----:B-1----:R-:W2:Y:S01]  /*16bb0*/  LDL.LU R7, [R1+0x5d0] ;  /* 0x0005d00001077983 */ /* 0x002ea20000300800 */
[----:B------:R-:W-:-:S05]  /*16bc0*/  IADD3 R21, P1, PT, R21, UR4, RZ ;  /* 0x0000000415157c10 */ /* 0x000fca000ff3e0ff */
[----:B------:R1:W-:Y:S04]  /*16bd0*/  STL [R1+0x5a0], R21 ;  /* 0x0005a01501007387 */ /* 0x0003e80000100800 */
[----:B0-----:R-:W2:Y:S04]  /*16be0*/  LDL.LU R6, [R1+0x59c] ;  /* 0x00059c0001067983 */ /* 0x001ea80000300800 */
[----:B---3--:R-:W3:Y:S01]  /*16bf0*/  LDL.LU R5, [R1+0x5d8] ;  /* 0x0005d80001057983 */ /* 0x008ee20000300800 */
[----:B--2---:R-:W-:-:S05]  /*16c00*/  IADD3.X R20, PT, PT, R20, UR6, RZ, P2, !PT ;  /* 0x0000000614147c10 */ /* 0x004fca00097fe4ff */
[----:B------:R0:W-:Y:S04]  /*16c10*/  STL [R1+0x56c], R20 ;  /* 0x00056c1401007387 */ /* 0x0001e80000100800 */
[----:B----4-:R-:W2:Y:S04]  /*16c20*/  LDL.LU R4, [R1+0x5a4] ;  /* 0x0005a40001047983 */ /* 0x010ea80000300800 */
[----:B-----5:R-:W4:Y:S01]  /*16c30*/  LDL.LU R23, [R1+0x5ac] ;  /* 0x0005ac0001177983 */ /* 0x020f220000300800 */
[----:B------:R-:W-:-:S05]  /*16c40*/  IADD3 R29, P2, PT, R29, UR4, RZ ;  /* 0x000000041d1d7c10 */ /* 0x000fca000ff5e0ff */
[----:B------:R5:W-:Y:S04]  /*16c50*/  STL [R1+0x5a8], R29 ;  /* 0x0005a81d01007387 */ /* 0x000be80000100800 */
[----:B------:R-:W4:Y:S04]  /*16c60*/  LDL.LU R22, [R1+0x5b4] ;  /* 0x0005b40001167983 */ /* 0x000f280000300800 */
[----:B-1----:R-:W4:Y:S04]  /*16c70*/  LDL.LU R21, [R1+0x5bc] ;  /* 0x0005bc0001157983 */ /* 0x002f280000300800 */
[----:B0-----:R-:W4:Y:S01]  /*16c80*/  LDL.LU R20, [R1+0x5c4] ;  /* 0x0005c40001147983 */ /* 0x001f220000300800 */
[----:B------:R-:W-:-:S05]  /*16c90*/  IADD3.X R28, PT, PT, R28, UR6, RZ, P3, !PT ;  /* 0x000000061c1c7c10 */ /* 0x000fca0009ffe4ff */
[----:B------:R0:W-:Y:S04]  /*16ca0*/  STL [R1+0x574], R28 ;  /* 0x0005741c01007387 */ /* 0x0001e80000100800 */
[----:B-----5:R-:W5:Y:S04]  /*16cb0*/  LDL.LU R29, [R1+0x5cc] ;  /* 0x0005cc00011d7983 */ /* 0x020f680000300800 */
[----:B0-----:R-:W5:Y:S01]  /*16cc0*/  LDL.LU R28, [R1+0x5d4] ;  /* 0x0005d400011c7983 */ /* 0x001f620000300800 */
[----:B------:R-:W-:-:S05]  /*16cd0*/  IADD3 R15, P3, PT, R15, UR4, RZ ;  /* 0x000000040f0f7c10 */ /* 0x000fca000ff7e0ff */
[----:B------:R0:W-:Y:S01]  /*16ce0*/  STL [R1+0x5b0], R15 ;  /* 0x0005b00f01007387 */ /* 0x0001e20000100800 */
[----:B------:R-:W-:Y:S02]  /*16cf0*/  UIADD3 UR18, UP6, UPT, UR4, UR18, URZ ;  /* 0x0000001204127290 */ /* 0x000fe4000ffde0ff */
[----:B------:R-:W-:Y:S02]  /*16d00*/  UIADD3 UR17, UP1, UPT, UR4, UR17, URZ ;  /* 0x0000001104117290 */ /* 0x000fe4000ff3e0ff */
[----:B------:R-:W-:Y:S02]  /*16d10*/  UIADD3.X UR11, UPT, UPT, UR6, UR11, URZ, UP6, !UPT ;  /* 0x0000000b060b7290 */ /* 0x000fe4000b7fe4ff */
[----:B------:R-:W-:-:S05]  /*16d20*/  IADD3.X R14, PT, PT, R14, UR6, RZ, P4, !PT ;  /* 0x000000060e0e7c10 */ /* 0x000fca000a7fe4ff */
[----:B------:R0:W-:Y:S01]  /*16d30*/  STL [R1+0x57c], R14 ;  /* 0x00057c0e01007387 */ /* 0x0001e20000100800 */
[----:B------:R-:W-:Y:S02]  /*16d40*/  IADD3 R13, P4, PT, R13, UR4, RZ ;  /* 0x000000040d0d7c10 */ /* 0x000fe4000ff9e0ff */
[----:B------:R-:W-:-:S03]  /*16d50*/  IADD3.X R12, PT, PT, R12, UR6, RZ, P5, !PT ;  /* 0x000000060c0c7c10 */ /* 0x000fc6000affe4ff */
[----:B------:R0:W-:Y:S04]  /*16d60*/  STL [R1+0x5b8], R13 ;  /* 0x0005b80d01007387 */ /* 0x0001e80000100800 */
[----:B------:R0:W-:Y:S01]  /*16d70*/  STL [R1+0x584], R12 ;  /* 0x0005840c01007387 */ /* 0x0001e20000100800 */
[----:B------:R-:W-:Y:S02]  /*16d80*/  UIADD3.X UR44, UPT, UPT, UR6, UR44, URZ, UP1, !UPT ;  /* 0x0000002c062c7290 */ /* 0x000fe40008ffe4ff */
[----:B------:R-:W-:Y:S02]  /*16d90*/  UIADD3 UR16, UP2, UPT, UR4, UR16, URZ ;  /* 0x0000001004107290 */ /* 0x000fe4000ff5e0ff */
[----:B------:R-:W-:Y:S02]  /*16da0*/  UIADD3 UR15, UP3, UPT, UR4, UR15, URZ ;  /* 0x0000000f040f7290 */ /* 0x000fe4000ff7e0ff */
[----:B------:R-:W-:-:S02]  /*16db0*/  UIADD3 UR14, UP4, UPT, UR4, UR14, URZ ;  /* 0x0000000e040e7290 */ /* 0x000fc4000ff9e0ff */
[----:B------:R-:W-:Y:S02]  /*16dc0*/  UIADD3 UR43, UP5, UPT, UR4, UR43, URZ ;  /* 0x0000002b042b7290 */ /* 0x000fe4000ffbe0ff */
[----:B------:R-:W-:Y:S02]  /*16dd0*/  UIADD3 UR42, UP6, UPT, UR4, UR42, URZ ;  /* 0x0000002a042a7290 */ /* 0x000fe4000ffde0ff */
[----:B------:R-:W-:Y:S02]  /*16de0*/  UIADD3 UR41, UP1, UPT, UR4, UR41, URZ ;  /* 0x0000002904297290 */ /* 0x000fe4000ff3e0ff */
[----:B------:R-:W-:Y:S02]  /*16df0*/  IADD3 R11, P5, PT, R11, UR4, RZ ;  /* 0x000000040b0b7c10 */ /* 0x000fe4000ffbe0ff */
[----:B------:R-:W-:-:S03]  /*16e00*/  IADD3.X R10, PT, PT, R10, UR6, RZ, P6, !PT ;  /* 0x000000060a0a7c10 */ /* 0x000fc6000b7fe4ff */
[----:B------:R0:W-:Y:S01]  /*16e10*/  STL [R1+0x5c0], R11 ;  /* 0x0005c00b01007387 */ /* 0x0001e20000100800 */
[----:B------:R-:W-:-:S03]  /*16e20*/  IADD3 R9, P6, PT, R9, UR4, RZ ;  /* 0x0000000409097c10 */ /* 0x000fc6000ffde0ff */
[----:B------:R0:W-:Y:S04]  /*16e30*/  STL [R1+0x58c], R10 ;  /* 0x00058c0a01007387 */ /* 0x0001e80000100800 */
[----:B------:R0:W-:Y:S01]  /*16e40*/  STL [R1+0x5c8], R9 ;  /* 0x0005c80901007387 */ /* 0x0001e20000100800 */
[----:B------:R-:W-:Y:S02]  /*16e50*/  IADD3.X R8, PT, PT, R8, UR6, RZ, P0, !PT ;  /* 0x0000000608087c10 */ /* 0x000fe400087fe4ff */
[----:B------:R-:W-:-:S03]  /*16e60*/  IADD3 R7, P0, PT, R7, UR4, RZ ;  /* 0x0000000407077c10 */ /* 0x000fc6000ff1e0ff */
[----:B------:R0:W-:Y:S04]  /*16e70*/  STL [R1+0x594], R8 ;  /* 0x0005940801007387 */ /* 0x0001e80000100800 */
[----:B------:R0:W-:Y:S01]  /*16e80*/  STL [R1+0x5d0], R7 ;  /* 0x0005d00701007387 */ /* 0x0001e20000100800 */
[----:B------:R-:W-:Y:S02]  /*16e90*/  IADD3.X R6, PT, PT, R6, UR6, RZ, P1, !PT ;  /* 0x0000000606067c10 */ /* 0x000fe40008ffe4ff */
[----:B---3--:R-:W-:-:S03]  /*16ea0*/  IADD3 R5, P1, PT, R5, UR4, RZ ;  /* 0x0000000405057c10 */ /* 0x008fc6000ff3e0ff */
[----:B------:R0:W-:Y:S04]  /*16eb0*/  STL [R1+0x59c], R6 ;  /* 0x00059c0601007387 */ /* 0x0001e80000100800 */
[----:B------:R0:W-:Y:S01]  /*16ec0*/  STL [R1+0x5d8], R5 ;  /* 0x0005d80501007387 */ /* 0x0001e20000100800 */
[----:B------:R-:W-:Y:S02]  /*16ed0*/  UIADD3.X UR45, UPT, UPT, UR6, UR45, URZ, UP2, !UPT ;  /* 0x0000002d062d7290 */ /* 0x000fe400097fe4ff */
[----:B------:R-:W-:Y:S02]  /*16ee0*/  UIADD3.X UR46, UPT, UPT, UR6, UR46, URZ, UP3, !UPT ;  /* 0x0000002e062e7290 */ /* 0x000fe40009ffe4ff */
[----:B------:R-:W-:Y:S02]  /*16ef0*/  UIADD3.X UR47, UPT, UPT, UR6, UR47, URZ, UP4, !UPT ;  /* 0x0000002f062f7290 */ /* 0x000fe4000a7fe4ff */
[----:B------:R-:W-:-:S02]  /*16f00*/  UIADD3.X UR48, UPT, UPT, UR6, UR48, URZ, UP5, !UPT ;  /* 0x0000003006307290 */ /* 0x000fc4000affe4ff */
[----:B------:R-:W-:Y:S02]  /*16f10*/  UIADD3.X UR49, UPT, UPT, UR6, UR49, URZ, UP6, !UPT ;  /* 0x0000003106317290 */ /* 0x000fe4000b7fe4ff */
[----:B------:R-:W-:Y:S02]  /*16f20*/  UIADD3.X UR50, UPT, UPT, UR6, UR50, URZ, UP1, !UPT ;  /* 0x0000003206327290 */ /* 0x000fe40008ffe4ff */
[----:B------:R-:W-:Y:S02]  /*16f30*/  UIADD3 UR40, UP2, UPT, UR4, UR40, URZ ;  /* 0x0000002804287290 */ /* 0x000fe4000ff5e0ff */
[----:B------:R-:W-:Y:S02]  /*16f40*/  UIADD3 UR39, UP3, UPT, UR4, UR39, URZ ;  /* 0x0000002704277290 */ /* 0x000fe4000ff7e0ff */
[----:B------:R-:W-:Y:S02]  /*16f50*/  UIADD3 UR38, UP4, UPT, UR4, UR38, URZ ;  /* 0x0000002604267290 */ /* 0x000fe4000ff9e0ff */
[----:B------:R-:W-:-:S02]  /*16f60*/  UIADD3 UR37, UP5, UPT, UR4, UR37, URZ ;  /* 0x0000002504257290 */ /* 0x000fc4000ffbe0ff */
[----:B------:R-:W-:Y:S02]  /*16f70*/  UIADD3 UR36, UP6, UPT, UR4, UR36, URZ ;  /* 0x0000002404247290 */ /* 0x000fe4000ffde0ff */
[----:B------:R-:W-:Y:S02]  /*16f80*/  UIADD3 UR35, UP1, UPT, UR4, UR35, URZ ;  /* 0x0000002304237290 */ /* 0x000fe4000ff3e0ff */
[----:B------:R-:W-:Y:S02]  /*16f90*/  UIADD3 UR5, UPT, UPT, UR5, -0x1, URZ ;  /* 0xffffffff05057890 */ /* 0x000fe4000fffe0ff */
[----:B------:R-:W-:Y:S02]  /*16fa0*/  UIADD3.X UR51, UPT, UPT, UR6, UR51, URZ, UP2, !UPT ;  /* 0x0000003306337290 */ /* 0x000fe400097fe4ff */
[----:B------:R-:W-:Y:S02]  /*16fb0*/  UIADD3.X UR52, UPT, UPT, UR6, UR52, URZ, UP3, !UPT ;  /* 0x0000003406347290 */ /* 0x000fe40009ffe4ff */
[----:B------:R-:W-:-:S02]  /*16fc0*/  UIADD3.X UR53, UPT, UPT, UR6, UR53, URZ, UP4, !UPT ;  /* 0x0000003506357290 */ /* 0x000fc4000a7fe4ff */
[----:B------:R-:W-:Y:S02]  /*16fd0*/  UIADD3.X UR54, UPT, UPT, UR6, UR54, URZ, UP5, !UPT ;  /* 0x0000003606367290 */ /* 0x000fe4000affe4ff */
[----:B------:R-:W-:Y:S02]  /*16fe0*/  UIADD3.X UR55, UPT, UPT, UR6, UR55, URZ, UP6, !UPT ;  /* 0x0000003706377290 */ /* 0x000fe4000b7fe4ff */
[----:B------:R-:W-:Y:S02]  /*16ff0*/  UIADD3.X UR56, UPT, UPT, UR6, UR56, URZ, UP1, !UPT ;  /* 0x0000003806387290 */ /* 0x000fe40008ffe4ff */
[----:B------:R-:W-:Y:S02]  /*17000*/  UISETP.NE.U32.AND UP0, UPT, UR5, URZ, UPT ;  /* 0x000000ff0500728c */ /* 0x000fe4000bf05070 */
[----:B------:R-:W-:Y:S02]  /*17010*/  UIADD3 UR34, UP2, UPT, UR4, UR34, URZ ;  /* 0x0000002204227290 */ /* 0x000fe4000ff5e0ff */
[----:B------:R-:W-:-:S02]  /*17020*/  UIADD3 UR33, UP3, UPT, UR4, UR33, URZ ;  /* 0x0000002104217290 */ /* 0x000fc4000ff7e0ff */
[----:B------:R-:W-:Y:S02]  /*17030*/  UIADD3 UR32, UP4, UPT, UR4, UR32, URZ ;  /* 0x0000002004207290 */ /* 0x000fe4000ff9e0ff */
[----:B------:R-:W-:Y:S02]  /*17040*/  UIADD3 UR31, UP5, UPT, UR4, UR31, URZ ;  /* 0x0000001f041f7290 */ /* 0x000fe4000ffbe0ff */
[----:B------:R-:W-:Y:S02]  /*17050*/  UIADD3 UR30, UP6, UPT, UR4, UR30, URZ ;  /* 0x0000001e041e7290 */ /* 0x000fe4000ffde0ff */
[----:B------:R-:W-:Y:S02]  /*17060*/  UIADD3 UR29, UP1, UPT, UR4, UR29, URZ ;  /* 0x0000001d041d7290 */ /* 0x000fe4000ff3e0ff */
[----:B------:R-:W-:Y:S02]  /*17070*/  UIADD3.X UR57, UPT, UPT, UR6, UR57, URZ, UP2, !UPT ;  /* 0x0000003906397290 */ /* 0x000fe400097fe4ff */
[----:B------:R-:W-:-:S02]  /*17080*/  UIADD3.X UR58, UPT, UPT, UR6, UR58, URZ, UP3, !UPT ;  /* 0x0000003a063a7290 */ /* 0x000fc40009ffe4ff */
[----:B------:R-:W-:Y:S02]  /*17090*/  UIADD3.X UR59, UPT, UPT, UR6, UR59, URZ, UP4, !UPT ;  /* 0x0000003b063b7290 */ /* 0x000fe4000a7fe4ff */
[----:B------:R-:W-:Y:S02]  /*170a0*/  UIADD3.X UR60, UPT, UPT, UR6, UR60, URZ, UP5, !UPT ;  /* 0x0000003c063c7290 */ /* 0x000fe4000affe4ff */
[----:B------:R-:W-:Y:S02]  /*170b0*/  UIADD3.X UR61, UPT, UPT, UR6, UR61, URZ, UP6, !UPT ;  /* 0x0000003d063d7290 */ /* 0x000fe4000b7fe4ff */
[----:B------:R-:W-:Y:S02]  /*170c0*/  UIADD3.X UR62, UPT, UPT, UR6, UR62, URZ, UP1, !UPT ;  /* 0x0000003e063e7290 */ /* 0x000fe40008ffe4ff */
        /* <DEDUP_REMOVED lines=12> */
[----:B--2---:R-:W-:Y:S02]  /*17190*/  IADD3.X R4, PT, PT, R4, UR6, RZ, P2, !PT ;  /* 0x0000000604047c10 */ /* 0x004fe400097fe4ff */
[----:B----4-:R-:W-:-:S03]  /*171a0*/  IADD3.X R23, PT, PT, R23, UR6, RZ, P3, !PT ;  /* 0x0000000617177c10 */ /* 0x010fc60009ffe4ff */
[----:B------:R0:W-:Y:S04]  /*171b0*/  STL [R1+0x5a4], R4 ;  /* 0x0005a40401007387 */ /* 0x0001e80000100800 */
[----:B------:R0:W-:Y:S01]  /*171c0*/  STL [R1+0x5ac], R23 ;  /* 0x0005ac1701007387 */ /* 0x0001e20000100800 */
[----:B------:R-:W-:Y:S02]  /*171d0*/  IADD3.X R22, PT, PT, R22, UR6, RZ, P4, !PT ;  /* 0x0000000616167c10 */ /* 0x000fe4000a7fe4ff */
[----:B------:R-:W-:-:S03]  /*171e0*/  IADD3.X R21, PT, PT, R21, UR6, RZ, P5, !PT ;  /* 0x0000000615157c10 */ /* 0x000fc6000affe4ff */
[----:B------:R0:W-:Y:S01]  /*171f0*/  STL [R1+0x5b4], R22 ;  /* 0x0005b41601007387 */ /* 0x0001e20000100800 */
[----:B------:R-:W-:-:S03]  /*17200*/  IADD3.X R20, PT, PT, R20, UR6, RZ, P6, !PT ;  /* 0x0000000614147c10 */ /* 0x000fc6000b7fe4ff */
[----:B------:R0:W-:Y:S01]  /*17210*/  STL [R1+0x5bc], R21 ;  /* 0x0005bc1501007387 */ /* 0x0001e20000100800 */
[----:B-----5:R-:W-:Y:S02]  /*17220*/  IADD3.X R29, PT, PT, R29, UR6, RZ, P0, !PT ;  /* 0x000000061d1d7c10 */ /* 0x020fe400087fe4ff */
[----:B------:R-:W-:-:S05]  /*17230*/  IADD3.X R28, PT, PT, R28, UR6, RZ, P1, !PT ;  /* 0x000000061c1c7c10 */ /* 0x000fca0008ffe4ff */
[----:B------:R0:W-:Y:S04]  /*17240*/  STL [R1+0x5d4], R28 ;  /* 0x0005d41c01007387 */ /* 0x0001e80000100800 */
[----:B------:R0:W-:Y:S04]  /*17250*/  STL [R1+0x5c4], R20 ;  /* 0x0005c41401007387 */ /* 0x0001e80000100800 */
[----:B------:R0:W-:Y:S01]  /*17260*/  STL [R1+0x5cc], R29 ;  /* 0x0005cc1d01007387 */ /* 0x0001e20000100800 */
[----:B------:R-:W-:Y:S02]  /*17270*/  UIADD3 UR22, UP2, UPT, UR4, UR22, URZ ;  /* 0x0000001604167290 */ /* 0x000fe4000ff5e0ff */
[----:B------:R-:W-:-:S02]  /*17280*/  UIADD3 UR21, UP3, UPT, UR4, UR21, URZ ;  /* 0x0000001504157290 */ /* 0x000fc4000ff7e0ff */
[----:B------:R-:W-:Y:S02]  /*17290*/  UIADD3 UR20, UP4, UPT, UR4, UR20, URZ ;  /* 0x0000001404147290 */ /* 0x000fe4000ff9e0ff */
[----:B------:R-:W-:Y:S02]  /*172a0*/  UIADD3 UR19, UP5, UPT, UR4, UR19, URZ ;  /* 0x0000001304137290 */ /* 0x000fe4000ffbe0ff */
[----:B------:R-:W-:Y:S02]  /*172b0*/  UIADD3 UR9, UP6, UPT, UR4, UR9, URZ ;  /* 0x0000000904097290 */ /* 0x000fe4000ffde0ff */
[----:B------:R-:W-:Y:S02]  /*172c0*/  UIADD3 UR8, UP1, UPT, UR4, UR8, URZ ;  /* 0x0000000804087290 */ /* 0x000fe4000ff3e0ff */
[----:B------:R-:W-:Y:S02]  /*172d0*/  UIADD3 UR7, UPT, UPT, UR7, -0x20, URZ ;  /* 0xffffffe007077890 */ /* 0x000fe4000fffe0ff */
[----:B------:R-:W-:-:S02]  /*172e0*/  UIADD3.X UR10, UPT, UPT, UR6, UR10, URZ, UP2, !UPT ;  /* 0x0000000a060a7290 */ /* 0x000fc400097fe4ff */
[----:B------:R-:W-:Y:S02]  /*172f0*/  UIADD3.X UR69, UPT, UPT, UR6, UR69, URZ, UP3, !UPT ;  /* 0x0000004506457290 */ /* 0x000fe40009ffe4ff */
[----:B------:R-:W-:Y:S02]  /*17300*/  UIADD3.X UR70, UPT, UPT, UR6, UR70, URZ, UP4, !UPT ;  /* 0x0000004606467290 */ /* 0x000fe4000a7fe4ff */
[----:B------:R-:W-:Y:S02]  /*17310*/  UIADD3.X UR71, UPT, UPT, UR6, UR71, URZ, UP5, !UPT ;  /* 0x0000004706477290 */ /* 0x000fe4000affe4ff */
[----:B------:R-:W-:Y:S02]  /*17320*/  UIADD3.X UR72, UPT, UPT, UR6, UR72, URZ, UP6, !UPT ;  /* 0x0000004806487290 */ /* 0x000fe4000b7fe4ff */
[----:B------:R-:W-:Y:S01]  /*17330*/  UIADD3.X UR73, UPT, UPT, UR6, UR73, URZ, UP1, !UPT ;  /* 0x0000004906497290 */ /* 0x000fe20008ffe4ff */
[----:B0-----:R-:W-:Y:S11]  /*17340*/  BRA.U UP0, `(.L_x_2) ;  /* 0xffffff6100d07547 */ /* 0x001ff6000b83ffff */
.L_x_1:
[----:B------:R-:W2:Y:S01]  /*17350*/  LDL.LU R8, [R1+0x120] ;  /* 0x0001200001087983 */ /* 0x000ea20000300800 */
[----:B------:R-:W3:Y:S01]  /*17360*/  S2UR UR5, SR_CgaCtaId ;  /* 0x00000000000579c3 */ /* 0x000ee20000008800 */
[----:B------:R-:W-:Y:S01]  /*17370*/  UMOV UR4, 0x400 ;  /* 0x0000040000047882 */ /* 0x000fe20000000000 */
[----:B------:R-:W4:Y:S01]  /*17380*/  LDCU.128 UR8, c[0x0][0x390] ;  /* 0x00007200ff0877ac */ /* 0x000f220008000c00 */
[----:B------:R-:W2:Y:S01]  /*17390*/  LDL.LU R7, [R1+0x124] ;  /* 0x0001240001077983 */ /* 0x000ea20000300800 */
[----:B------:R-:W5:Y:S03]  /*173a0*/  LDCU UR6, c[0x0][0x3b4] ;  /* 0x00007680ff0677ac */ /* 0x000f660008000800 */
[----:B------:R-:W3:Y:S01]  /*173b0*/  LDL.LU R6, [R1+0x128] ;  /* 0x0001280001067983 */ /* 0x000ee20000300800 */
[----:B------:R-:W0:Y:S03]  /*173c0*/  LDCU UR14, c[0x0][0x39c] ;  /* 0x00007380ff0e77ac */ /* 0x000e260008000800 */
[----:B------:R-:W3:Y:S01]  /*173d0*/  LDL.LU R5, [R1+0x12c] ;  /* 0x00012c0001057983 */ /* 0x000ee20000300800 */
[----:B------:R-:W1:Y:S03]  /*173e0*/  LDCU UR15, c[0x0][0x39c] ;  /* 0x00007380ff0f77ac */ /* 0x000e660008000800 */
[----:B------:R-:W4:Y:S01]  /*173f0*/  LDL.LU R4, [R1+0x110] ;  /* 0x0001100001047983 */ /* 0x000f220000300800 */
[----:B------:R-:W0:Y:S03]  /*17400*/  LDCU UR7, c[0x0][0x39c] ;  /* 0x00007380ff0777ac */ /* 0x000e260008000800 */
[----:B------:R-:W4:Y:S04]  /*17410*/  LDL.LU R3, [R1+0x114] ;  /* 0x0001140001037983 */ /* 0x000f280000300800 */
[----:B------:R-:W5:Y:S04]  /*17420*/  LDL.LU R2, [R1+0x118] ;  /* 0x0001180001027983 */ /* 0x000f680000300800 */
[----:B0-----:R-:W5:Y:S04]  /*17430*/  LDL.LU R0, [R1+0x11c] ;  /* 0x00011c0001007983 */ /* 0x001f680000300800 */
[----:B------:R-:W-:Y:S01]  /*17440*/  STL [R1+0x63c], R21 ;  /* 0x00063c1501007387 */ /* 0x000fe20000100800 */
[----:B------:R-:W-:Y:S01]  /*17450*/  BAR.SYNC.DEFER_BLOCKING 0x0 ;  /* 0x0000000000007b1d */ /* 0x000fe20000010000 */
[----:B--2---:R-:W-:-:S05]  /*17460*/  F2FP.SATFINITE.E4M3.F32.PACK_AB_MERGE_C R15, R7, R8, RZ ;  /* 0x00000008070f723e */ /* 0x004fca00048070ff */
[----:B------:R-:W-:Y:S01]  /*17470*/  STL [R1+0x640], R15 ;  /* 0x0006400f01007387 */ /* 0x000fe20000100800 */
[----:B---3--:R-:W-:-:S05]  /*17480*/  F2FP.SATFINITE.E4M3.F32.PACK_AB_MERGE_C R29, R5, R6, RZ ;  /* 0x00000006051d723e */ /* 0x008fca00048070ff */
[----:B------:R-:W-:Y:S01]  /*17490*/  STL [R1+0x644], R29 ;  /* 0x0006441d01007387 */ /* 0x000fe20000100800 */
[----:B----4-:R-:W-:-:S05]  /*174a0*/  F2FP.SATFINITE.E4M3.F32.PACK_AB_MERGE_C R13, R3, R4, RZ ;  /* 0x00000004030d723e */ /* 0x010fca00048070ff */
[----:B------:R-:W-:Y:S01]  /*174b0*/  STL [R1+0x648], R13 ;  /* 0x0006480d01007387 */ /* 0x000fe20000100800 */
[----:B-----5:R-:W-:-:S03]  /*174c0*/  F2FP.SATFINITE.E4M3.F32.PACK_AB_MERGE_C R27, R0, R2, RZ ;  /* 0x00000002001b723e */ /* 0x020fc600048070ff */
[----:B-1----:R-:W2:Y:S04]  /*174d0*/  LDL.LU R12, [R1+0x104] ;  /* 0x00010400010c7983 */ /* 0x002ea80000300800 */
[----:B------:R-:W3:Y:S04]  /*174e0*/  LDL.LU R26, [R1+0x10c] ;  /* 0x00010c00011a7983 */ /* 0x000ee80000300800 */
[----:B---3--:R0:W-:Y:S04]  /*174f0*/  STL [R1+0x6ac], R26 ;  /* 0x0006ac1a01007387 */ /* 0x0081e80000100800 */
[----:B0-----:R-:W2:Y:S04]  /*17500*/  LDL.LU R26, [R1+0x100] ;  /* 0x00010000011a7983 */ /* 0x001ea80000300800 */
[----:B------:R-:W3:Y:S04]  /*17510*/  LDL.LU R11, [R1+0xe4] ;  /* 0x0000e400010b7983 */ /* 0x000ee80000300800 */
[----:B---3--:R0:W-:Y:S04]  /*17520*/  STL [R1+0x698], R11 ;  /* 0x0006980b01007387 */ /* 0x0081e80000100800 */
[----:B0-----:R-:W3:Y:S04]  /*17530*/  LDL.LU R11, [R1+0xfc] ;  /* 0x0000fc00010b7983 */ /* 0x001ee80000300800 */
[----:B---3--:R0:W-:Y:S04]  /*17540*/  STL [R1+0x6a0], R11 ;  /* 0x0006a00b01007387 */ /* 0x0081e80000100800 */
[----:B0-----:R-:W3:Y:S04]  /*17550*/  LDL.LU R11, [R1+0xf4] ;  /* 0x0000f400010b7983 */ /* 0x001ee80000300800 */
[----:B---3--:R0:W-:Y:S04]  /*17560*/  STL [R1+0x6a8], R11 ;  /* 0x0006a80b01007387 */ /* 0x0081e80000100800 */
[----:B0-----:R-:W3:Y:S04]  /*17570*/  LDL.LU R11, [R1+0x108] ;  /* 0x00010800010b7983 */ /* 0x001ee80000300800 */
[----:B------:R-:W4:Y:S04]  /*17580*/  LDL.LU R28, [R1+0xec] ;  /* 0x0000ec00011c7983 */ /* 0x000f280000300800 */
[----:B----4-:R0:W-:Y:S04]  /*17590*/  STL [R1+0x694], R28 ;  /* 0x0006941c01007387 */ /* 0x0101e80000100800 */
[----:B0-----:R-:W4:Y:S04]  /*175a0*/  LDL.LU R28, [R1+0xe0] ;  /* 0x0000e000011c7983 */ /* 0x001f280000300800 */
[----:B----4-:R0:W-:Y:S04]  /*175b0*/  STL [R1+0x69c], R28 ;  /* 0x00069c1c01007387 */ /* 0x0101e80000100800 */
[----:B0-----:R-:W4:Y:S04]  /*175c0*/  LDL.LU R28, [R1+0xf8] ;  /* 0x0000f800011c7983 */ /* 0x001f280000300800 */
[----:B----4-:R0:W-:Y:S04]  /*175d0*/  STL [R1+0x6a4], R28 ;  /* 0x0006a41c01007387 */ /* 0x0101e80000100800 */
[----:B0-----:R-:W4:Y:S04]  /*175e0*/  LDL.LU R28, [R1+0xf0] ;  /* 0x0000f000011c7983 */ /* 0x001f280000300800 */
[----:B------:R-:W5:Y:S04]  /*175f0*/  LDL.LU R10, [R1+0xd4] ;  /* 0x0000d400010a7983 */ /* 0x000f680000300800 */
[----:B-----5:R0:W-:Y:S04]  /*17600*/  STL [R1+0x690], R10 ;  /* 0x0006900a01007387 */ /* 0x0201e80000100800 */
[----:B0-----:R-:W5:Y:S04]  /*17610*/  LDL.LU R10, [R1+0xe8] ;  /* 0x0000e800010a7983 */ /* 0x001f680000300800 */
[----:B------:R-:W2:Y:S04]  /*17620*/  LDL.LU R9, [R1+0xdc] ;  /* 0x0000dc0001097983 */ /* 0x000ea80000300800 */
[----:B--2---:R0:W-:Y:S04]  /*17630*/  STL [R1+0x68c], R9 ;  /* 0x00068c0901007387 */ /* 0x0041e80000100800 */
[----:B0-----:R-:W2:Y:S04]  /*17640*/  LDL.LU R9, [R1+0xd0] ;  /* 0x0000d00001097983 */ /* 0x001ea80000300800 */
[----:B------:R-:W2:Y:S04]  /*17650*/  LDL.LU R25, [R1+0xc0] ;  /* 0x0000c00001197983 */ /* 0x000ea80000300800 */
[----:B--2---:R0:W-:Y:S04]  /*17660*/  STL [R1+0x688], R25 ;  /* 0x0006881901007387 */ /* 0x0041e80000100800 */
[----:B0-----:R-:W2:Y:S04]  /*17670*/  LDL.LU R25, [R1+0xd8] ;  /* 0x0000d80001197983 */ /* 0x001ea80000300800 */
[----:B------:R-:W2:Y:S04]  /*17680*/  LDL.LU R7, [R1+0xc4] ;  /* 0x0000c40001077983 */ /* 0x000ea80000300800 */
[----:B------:R-:W2:Y:S04]  /*17690*/  LDL.LU R24, [R1+0xc8] ;  /* 0x0000c80001187983 */ /* 0x000ea80000300800 */
[----:B------:R-:W2:Y:S04]  /*176a0*/  LDL.LU R5, [R1+0xcc] ;  /* 0x0000cc0001057983 */ /* 0x000ea80000300800 */
[----:B------:R-:W2:Y:S04]  /*176b0*/  LDL.LU R3, [R1+0xa4] ;  /* 0x0000a40001037983 */ /* 0x000ea80000300800 */
[----:B--2---:R0:W-:Y:S04]  /*176c0*/  STL [R1+0x678], R3 ;  /* 0x0006780301007387 */ /* 0x0041e80000100800 */
[----:B0-----:R-:W2:Y:S04]  /*176d0*/  LDL.LU R3, [R1+0xbc] ;  /* 0x0000bc0001037983 */ /* 0x001ea80000300800 */
[----:B--2---:R0:W-:Y:S04]  /*176e0*/  STL [R1+0x680], R3 ;  /* 0x0006800301007387 */ /* 0x0041e80000100800 */
[----:B0-----:R-:W2:Y:S04]  /*176f0*/  LDL.LU R3, [R1+0xb4] ;  /* 0x0000b40001037983 */ /* 0x001ea80000300800 */
[----:B------:R-:W2:Y:S04]  /*17700*/  LDL.LU R0, [R1+0xac] ;  /* 0x0000ac0001007983 */ /* 0x000ea80000300800 */
[----:B--2---:R0:W-:Y:S04]  /*17710*/  STL [R1+0x674], R0 ;  /* 0x0006740001007387 */ /* 0x0041e80000100800 */
[----:B0-----:R-:W2:Y:S04]  /*17720*/  LDL.LU R0, [R1+0xa0] ;  /* 0x0000a00001007983 */ /* 0x001ea80000300800 */
[----:B--2---:R0:W-:Y:S04]  /*17730*/  STL [R1+0x67c], R0 ;  /* 0x00067c0001007387 */ /* 0x0041e80000100800 */
[----:B0-----:R-:W2:Y:S04]  /*17740*/  LDL.LU R0, [R1+0xb8] ;  /* 0x0000b80001007983 */ /* 0x001ea80000300800 */
[----:B--2---:R0:W-:Y:S04]  /*17750*/  STL [R1+0x684], R0 ;  /* 0x0006840001007387 */ /* 0x0041e80000100800 */
[----:B0-----:R-:W2:Y:S04]  /*17760*/  LDL.LU R0, [R1+0xb0] ;  /* 0x0000b00001007983 */ /* 0x001ea80000300800 */
[----:B------:R-:W2:Y:S04]  /*17770*/  LDL.LU R2, [R1+0x94] ;  /* 0x0000940001027983 */ /* 0x000ea80000300800 */
        /* <DEDUP_REMOVED lines=11> */
[----:B------:R0:W-:Y:S04]  /*17830*/  STL [R1+0x64c], R27 ;  /* 0x00064c1b01007387 */ /* 0x0001e80000100800 */
[----:B0-----:R-:W2:Y:S04]  /*17840*/  LDL.LU R27, [R1+0x40] ;  /* 0x00004000011b7983 */ /* 0x001ea80000300800 */
        /* <DEDUP_REMOVED lines=8> */
[----:B0-----:R-:W2:Y:S01]  /*178d0*/  LDL.LU R14, [R1+0x8] ;  /* 0x00000800010e7983 */ /* 0x001ea20000300800 */
[----:B------:R-:W-:-:S03]  /*178e0*/  F2FP.SATFINITE.E4M3.F32.PACK_AB_MERGE_C R12, R12, R26, RZ ;  /* 0x0000001a0c0c723e */ /* 0x000fc600048070ff */
[----:B--2---:R0:W-:Y:S04]  /*178f0*/  STL [R1+0x65c], R14 ;  /* 0x00065c0e01007387 */ /* 0x0041e80000100800 */
[----:B0-----:R-:W2:Y:S04]  /*17900*/  LDL.LU R14, [R1] ;  /* 0x00000000010e7983 */ /* 0x001ea80000300800 */
        /* <DEDUP_REMOVED lines=11> */
[----:B------:R-:W3:Y:S02]  /*179c0*/  LDL.LU R26, [R1+0x6ac] ;  /* 0x0006ac00011a7983 */ /* 0x000ee40000300800 */
[----:B---3--:R-:W-:-:S02]  /*179d0*/  F2FP.SATFINITE.E4M3.F32.PACK_AB_MERGE_C R26, R26, R11, RZ ;  /* 0x0000000b1a1a723e */ /* 0x008fc400048070ff */
[----:B------:R-:W4:Y:S02]  /*179e0*/  LDL.LU R11, [R1+0x6a8] ;  /* 0x0006a800010b7983 */ /* 0x000f240000300800 */
[----:B----4-:R-:W-:Y:S02]  /*179f0*/  F2FP.SATFINITE.E4M3.F32.PACK_AB_MERGE_C R11, R11, R28, RZ ;  /* 0x0000001c0b0b723e */ /* 0x010fe400048070ff */
[----:B------:R-:W3:Y:S04]  /*17a00*/  LDL.LU R28, [R1+0x6a4] ;  /* 0x0006a400011c7983 */ /* 0x000ee80000300800 */
[----:B------:R0:W-:Y:S04]  /*17a10*/  STL [R1+0x50], R11 ;  /* 0x0000500b01007387 */ /* 0x0001e80000100800 */
[----:B0-----:R-:W3:Y:S02]  /*17a20*/  LDL.LU R11, [R1+0x6a0] ;  /* 0x0006a000010b7983 */ /* 0x001ee40000300800 */
[----:B---3--:R-:W-:-:S02]  /*17a30*/  F2FP.SATFINITE.E4M3.F32.PACK_AB_MERGE_C R11, R11, R28, RZ ;  /* 0x0000001c0b0b723e */ /* 0x008fc400048070ff */
[----:B------:R-:W3:Y:S04]  /*17a40*/  LDL.LU R28, [R1+0x69c] ;  /* 0x00069c00011c7983 */ /* 0x000ee80000300800 */
[----:B------:R0:W-:Y:S04]  /*17a50*/  STL [R1+0x54], R11 ;  /* 0x0000540b01007387 */ /* 0x0001e80000100800 */
[----:B0-----:R-:W3:Y:S02]  /*17a60*/  LDL.LU R11, [R1+0x698] ;  /* 0x00069800010b7983 */ /* 0x001ee40000300800 */
[----:B---3--:R-:W-:-:S02]  /*17a70*/  F2FP.SATFINITE.E4M3.F32.PACK_AB_MERGE_C R11, R11, R28, RZ ;  /* 0x0000001c0b0b723e */ /* 0x008fc400048070ff */
[----:B------:R-:W5:Y:S02]  /*17a80*/  LDL.LU R28, [R1+0x694] ;  /* 0x00069400011c7983 */ /* 0x000f640000300800 */
[----:B-----5:R-:W-:Y:S02]  /*17a90*/  F2FP.SATFINITE.E4M3.F32.PACK_AB_MERGE_C R28, R28, R10, RZ ;  /* 0x0000000a1c1c723e */ /* 0x020fe400048070ff */
[----:B------:R-:W3:Y:S02]  /*17aa0*/  LDL.LU R10, [R1+0x690] ;  /* 0x00069000010a7983 */ /* 0x000ee40000300800 */
[----:B---3--:R-:W-:Y:S02]  /*17ab0*/  F2FP.SATFINITE.E4M3.F32.PACK_AB_MERGE_C R10, R10, R9, RZ ;  /* 0x000000090a0a723e */ /* 0x008fe400048070ff */
[----:B------:R-:W3:Y:S02]  /*17ac0*/  LDL.LU R9, [R1+0x68c] ;  /* 0x00068c0001097983 */ /* 0x000ee40000300800 */
[----:B---3--:R-:W-:-:S02]  /*17ad0*/  F2FP.SATFINITE.E4M3.F32.PACK_AB_MERGE_C R9, R9, R25, RZ ;  /* 0x000000190909723e */ /* 0x008fc400048070ff */
[----:B------:R-:W3:Y:S01]  /*17ae0*/  LDL.LU R25, [R1+0x688] ;  /* 0x0006880001197983 */ /* 0x000ee20000300800 */
[----:B------:R-:W-:Y:S02]  /*17af0*/  F2FP.SATFINITE.E4M3.F32.PACK_AB_MERGE_C R3, R3, R0, RZ ;  /* 0x000000000303723e */ /* 0x000fe400048070ff */
[----:B------:R-:W-:Y:S02]  /*17b00*/  F2FP.SATFINITE.E4M3.F32.PACK_AB_MERGE_C R5, R5, R24, RZ ;  /* 0x000000180505723e */ /* 0x000fe400048070ff */
[----:B---3--:R-:W-:Y:S02]  /*17b10*/  F2FP.SATFINITE.E4M3.F32.PACK_AB_MERGE_C R7, R7, R25, RZ ;  /* 0x000000190707723e */ /* 0x008fe400048070ff */
[----:B------:R-:W3:Y:S04]  /*17b20*/  LDL.LU R25, [R1+0x148] ;  /* 0x0001480001197983 */ /* 0x000ee80000300800 */
[----:B------:R-:W3:Y:S04]  /*17b30*/  LDL.LU R24, [R1+0x14c] ;  /* 0x00014c0001187983 */ /* 0x000ee80000300800 */
[----:B------:R-:W4:Y:S04]  /*17b40*/  LDL.LU R0, [R1+0x684] ;  /* 0x0006840001007983 */ /* 0x000f280000300800 */
[----:B------:R0:W-:Y:S04]  /*17b50*/  STL [R1+0x38], R3 ;  /* 0x0000380301007387 */ /* 0x0001e80000100800 */
[----:B0-----:R-:W4:Y:S02]  /*17b60*/  LDL.LU R3, [R1+0x680] ;  /* 0x0006800001037983 */ /* 0x001f240000300800 */
[----:B----4-:R-:W-:-:S02]  /*17b70*/  F2FP.SATFINITE.E4M3.F32.PACK_AB_MERGE_C R3, R3, R0, RZ ;  /* 0x000000000303723e */ /* 0x010fc400048070ff */
[----:B------:R-:W4:Y:S04]  /*17b80*/  LDL.LU R0, [R1+0x67c] ;  /* 0x00067c0001007983 */ /* 0x000f280000300800 */
[----:B------:R0:W-:Y:S04]  /*17b90*/  STL [R1+0x3c], R3 ;  /* 0x00003c0301007387 */ /* 0x0001e80000100800 */
[----:B0-----:R-:W4:Y:S02]  /*17ba0*/  LDL.LU R3, [R1+0x678] ;  /* 0x0006780001037983 */ /* 0x001f240000300800 */
[----:B----4-:R-:W-:-:S02]  /*17bb0*/  F2FP.SATFINITE.E4M3.F32.PACK_AB_MERGE_C R3, R3, R0, RZ ;  /* 0x000000000303723e */ /* 0x010fc400048070ff */
[----:B------:R-:W4:Y:S02]  /*17bc0*/  LDL.LU R0, [R1+0x674] ;  /* 0x0006740001007983 */ /* 0x000f240000300800 */
[----:B----4-:R-:W-:Y:S02]  /*17bd0*/  F2FP.SATFINITE.E4M3.F32.PACK_AB_MERGE_C R0, R0, R2, RZ ;  /* 0x000000020000723e */ /* 0x010fe400048070ff */
[----:B------:R-:W4:Y:S04]  /*17be0*/  LDL.LU R2, [R1+0x670] ;  /* 0x0006700001027983 */ /* 0x000f280000300800 */
[----:B------:R0:W-:Y:S04]  /*17bf0*/  STL [R1+0x638], R0 ;  /* 0x0006380001007387 */ /* 0x0001e80000100800 */
[----:B0-----:R-:W5:Y:S01]  /*17c00*/  LDL.LU R0, [R1+0x78] ;  /* 0x0000780001007983 */ /* 0x001f620000300800 */
[----:B----4-:R-:W-:-:S03]  /*17c10*/  F2FP.SATFINITE.E4M3.F32.PACK_AB_MERGE_C R2, R2, R4, RZ ;  /* 0x000000040202723e */ /* 0x010fc600048070ff */
[----:B------:R-:W4:Y:S02]  /*17c20*/  LDL.LU R4, [R1+0x66c] ;  /* 0x00066c0001047983 */ /* 0x000f240000300800 */
[----:B----4-:R-:W-:Y:S02]  /*17c30*/  F2FP.SATFINITE.E4M3.F32.PACK_AB_MERGE_C R4, R4, R6, RZ ;  /* 0x000000060404723e */ /* 0x010fe400048070ff */
[----:B------:R-:W4:Y:S02]  /*17c40*/  LDL.LU R6, [R1+0x668] ;  /* 0x0006680001067983 */ /* 0x000f240000300800 */
[----:B----4-:R-:W-:Y:S02]  /*17c50*/  F2FP.SATFINITE.E4M3.F32.PACK_AB_MERGE_C R6, R6, R8, RZ ;  /* 0x000000080606723e */ /* 0x010fe400048070ff */
[----:B------:R-:W4:Y:S02]  /*17c60*/  LDL.LU R8, [R1+0x664] ;  /* 0x0006640001087983 */ /* 0x000f240000300800 */
[----:B----4-:R-:W-:-:S02]  /*17c70*/  F2FP.SATFINITE.E4M3.F32.PACK_AB_MERGE_C R8, R8, R27, RZ ;  /* 0x0000001b0808723e */ /* 0x010fc400048070ff */
[----:B------:R-:W2:Y:S02]  /*17c80*/  LDL.LU R27, [R1+0x660] ;  /* 0x00066000011b7983 */ /* 0x000ea40000300800 */
[----:B--2---:R-:W-:Y:S02]  /*17c90*/  F2FP.SATFINITE.E4M3.F32.PACK_AB_MERGE_C R27, R27, R14, RZ ;  /* 0x0000000e1b1b723e */ /* 0x004fe400048070ff */
[----:B------:R-:W2:Y:S04]  /*17ca0*/  LDL.LU R14, [R1+0x65c] ;  /* 0x00065c00010e7983 */ /* 0x000ea80000300800 */
[----:B------:R0:W-:Y:S04]  /*17cb0*/  STL [R1+0x30], R27 ;  /* 0x0000301b01007387 */ /* 0x0001e80000100800 */
[----:B0-----:R-:W2:Y:S02]  /*17cc0*/  LDL.LU R27, [R1+0x658] ;  /* 0x00065800011b7983 */ /* 0x001ea40000300800 */
[----:B--2---:R-:W-:-:S02]  /*17cd0*/  F2FP.SATFINITE.E4M3.F32.PACK_AB_MERGE_C R27, R27, R14, RZ ;  /* 0x0000000e1b1b723e */ /* 0x004fc400048070ff */
[----:B------:R-:W2:Y:S04]  /*17ce0*/  LDL.LU R14, [R1+0x654] ;  /* 0x00065400010e7983 */ /* 0x000ea80000300800 */
[----:B------:R0:W-:Y:S04]  /*17cf0*/  STL [R1+0x34], R27 ;  /* 0x0000341b01007387 */ /* 0x0001e80000100800 */
[----:B0-----:R-:W2:Y:S01]  /*17d00*/  LDL.LU R27, [R1+0x650] ;  /* 0x00065000011b7983 */ /* 0x001ea20000300800 */
[----:B------:R-:W-:Y:S02]  /*17d10*/  F2FP.SATFINITE.E4M3.F32.PACK_AB_MERGE_C R16, R16, R13, RZ ;  /* 0x0000000d1010723e */ /* 0x000fe400048070ff */
[----:B------:R-:W-:-:S02]  /*17d20*/  F2FP.SATFINITE.E4M3.F32.PACK_AB_MERGE_C R17, R17, R29, RZ ;  /* 0x0000001d1111723e */ /* 0x000fc400048070ff */
[----:B-----5:R-:W-:Y:S02]  /*17d30*/  F2FP.SATFINITE.E4M3.F32.PACK_AB_MERGE_C R18, R18, R0, RZ ;  /* 0x000000001212723e */ /* 0x020fe400048070ff */
[----:B------:R-:W-:Y:S02]  /*17d40*/  F2FP.SATFINITE.E4M3.F32.PACK_AB_MERGE_C R19, R19, R15, RZ ;  /* 0x0000000f1313723e */ /* 0x000fe400048070ff */
[----:B------:R-:W-:Y:S02]  /*17d50*/  F2FP.SATFINITE.E4M3.F32.PACK_AB_MERGE_C R20, R20, R21, RZ ;  /* 0x000000151414723e */ /* 0x000fe400048070ff */
[----:B---3--:R-:W-:Y:S02]  /*17d60*/  F2FP.SATFINITE.E4M3.F32.PACK_AB_MERGE_C R24, R24, R25, RZ ;  /* 0x000000191818723e */ /* 0x008fe400048070ff */
[----:B------:R-:W0:Y:S01]  /*17d70*/  S2R R25, SR_TID.X ;  /* 0x0000000000197919 */ /* 0x000e220000002100 */
[----:B--2---:R-:W-:Y:S02]  /*17d80*/  F2FP.SATFINITE.E4M3.F32.PACK_AB_MERGE_C R14, R14, R27, RZ ;  /* 0x0000001b0e0e723e */ /* 0x004fe400048070ff */
[----:B------:R-:W2:Y:S04]  /*17d90*/  LDL.LU R27, [R1+0x64c] ;  /* 0x00064c00011b7983 */ /* 0x000ea80000300800 */
[----:B------:R-:W3:Y:S04]  /*17da0*/  LDL.LU R13, [R1+0x648] ;  /* 0x00064800010d7983 */ /* 0x000ee80000300800 */
[----:B------:R-:W4:Y:S04]  /*17db0*/  LDL.LU R29, [R1+0x644] ;  /* 0x00064400011d7983 */ /* 0x000f280000300800 */
[----:B------:R-:W5:Y:S04]  /*17dc0*/  LDL.LU R0, [R1+0x5f0] ;  /* 0x0005f00001007983 */ /* 0x000f680000300800 */
[----:B------:R-:W4:Y:S04]  /*17dd0*/  LDL.LU R15, [R1+0x640] ;  /* 0x00064000010f7983 */ /* 0x000f280000300800 */
[----:B------:R-:W4:Y:S01]  /*17de0*/  LDL.LU R21, [R1+0x63c] ;  /* 0x00063c0001157983 */ /* 0x000f220000300800 */
[----:B------:R-:W-:Y:S01]  /*17df0*/  F2FP.SATFINITE.E4M3.F32.PACK_AB_MERGE_C R23, R22, R23, RZ ;  /* 0x000000171617723e */ /* 0x000fe200048070ff */
[----:B0-----:R-:W-:Y:S01]  /*17e00*/  IMAD.SHL.U32 R25, R25, 0x100, RZ ;  /* 0x0000010019197824 */ /* 0x001fe200078e00ff */
[----:B------:R-:W-:-:S02]  /*17e10*/  LOP3.LUT R12, R12, 0xffff, RZ, 0xc0, !PT ;  /* 0x0000ffff0c0c7812 */ /* 0x000fc400078ec0ff */
[----:B------:R-:W-:Y:S01]  /*17e20*/  LOP3.LUT R11, R11, 0xffff, RZ, 0xc0, !PT ;  /* 0x0000ffff0b0b7812 */ /* 0x000fe200078ec0ff */
[----:B------:R0:W-:Y:S01]  /*17e30*/  STL [R1+0x4], R23 ;  /* 0x0000041701007387 */ /* 0x0001e20000100800 */
[----:B------:R-:W-:Y:S02]  /*17e40*/  LOP3.LUT R7, R7, 0xffff, RZ, 0xc0, !PT ;  /* 0x0000ffff07077812 */ /* 0x000fe400078ec0ff */
[----:B------:R-:W-:Y:S02]  /*17e50*/  LOP3.LUT R26, R26, 0xffff, RZ, 0xc0, !PT ;  /* 0x0000ffff1a1a7812 */ /* 0x000fe400078ec0ff */
[----:B------:R-:W-:Y:S02]  /*17e60*/  LOP3.LUT R3, R3, 0xffff, RZ, 0xc0, !PT ;  /* 0x0000ffff03037812 */ /* 0x000fe400078ec0ff */
[----:B------:R-:W-:Y:S02]  /*17e70*/  LOP3.LUT R2, R2, 0xffff, RZ, 0xc0, !PT ;  /* 0x0000ffff02027812 */ /* 0x000fe400078ec0ff */
[----:B------:R-:W-:-:S02]  /*17e80*/  LOP3.LUT R6, R6, 0xffff, RZ, 0xc0, !PT ;  /* 0x0000ffff06067812 */ /* 0x000fc400078ec0ff */
[----:B------:R-:W-:Y:S02]  /*17e90*/  LOP3.LUT R14, R14, 0xffff, RZ, 0xc0, !PT ;  /* 0x0000ffff0e0e7812 */ /* 0x000fe400078ec0ff */
[----:B------:R-:W-:Y:S02]  /*17ea0*/  LOP3.LUT R17, R17, 0xffff, RZ, 0xc0, !PT ;  /* 0x0000ffff11117812 */ /* 0x000fe400078ec0ff */
[----:B------:R-:W-:Y:S02]  /*17eb0*/  LOP3.LUT R28, R28, 0xffff, RZ, 0xc0, !PT ;  /* 0x0000ffff1c1c7812 */ /* 0x000fe400078ec0ff */
[----:B------:R-:W-:Y:S02]  /*17ec0*/  LOP3.LUT R9, R9, 0xffff, RZ, 0xc0, !PT ;  /* 0x0000ffff09097812 */ /* 0x000fe400078ec0ff */
[----:B------:R-:W-:Y:S02]  /*17ed0*/  LOP3.LUT R5, R5, 0xffff, RZ, 0xc0, !PT ;  /* 0x0000ffff05057812 */ /* 0x000fe400078ec0ff */
[----:B--2---:R-:W-:-:S02]  /*17ee0*/  LOP3.LUT R27, R27, 0xffff, RZ, 0xc0, !PT ;  /* 0x0000ffff1b1b7812 */ /* 0x004fc400078ec0ff */
[----:B---3--:R-:W-:Y:S02]  /*17ef0*/  LOP3.LUT R13, R13, 0xffff, RZ, 0xc0, !PT ;  /* 0x0000ffff0d0d7812 */ /* 0x008fe400078ec0ff */
[----:B-----5:R-:W-:Y:S02]  /*17f00*/  LOP3.LUT R25, R0, 0x1800, R25, 0xf8, !PT ;  /* 0x0000180000197812 */ /* 0x020fe400078ef819 */
[----:B----4-:R-:W-:Y:S02]  /*17f10*/  LOP3.LUT R0, R29, 0xffff, RZ, 0xc0, !PT ;  /* 0x0000ffff1d007812 */ /* 0x010fe400078ec0ff */
[----:B------:R-:W-:Y:S02]  /*17f20*/  LOP3.LUT R22, R15, 0xffff, RZ, 0xc0, !PT ;  /* 0x0000ffff0f167812 */ /* 0x000fe400078ec0ff */
[----:B------:R-:W-:Y:S02]  /*17f30*/  LOP3.LUT R15, R10, 0xffff, RZ, 0xc0, !PT ;  /* 0x0000ffff0a0f7812 */ /* 0x000fe400078ec0ff */
[----:B------:R-:W-:Y:S01]  /*17f40*/  PRMT R21, R12, 0x3340, R21 ;  /* 0x000033400c157816 */ /* 0x000fe20000000015 */
[----:B------:R1:W-:Y:S01]  /*17f50*/  STL [R1], R22 ;  /* 0x0000001601007387 */ /* 0x0003e20000100800 */
[----:B0-----:R-:W-:-:S02]  /*17f60*/  PRMT R23, R22, 0x3340, R13 ;  /* 0x0000334016177816 */ /* 0x001fc4000000000d */
[----:B------:R-:W-:Y:S01]  /*17f70*/  PRMT R10, R7, 0x3340, R1 ;  /* 0x00003340070a7816 */ /* 0x000fe20000000001 */
[----:B------:R0:W-:Y:S01]  /*17f80*/  STL [R1+0x634], R24 ;  /* 0x0006341801007387 */ /* 0x0001e20000100800 */
[----:B------:R-:W-:Y:S02]  /*17f90*/  PRMT R21, R23, 0x5410, R21 ;  /* 0x0000541017157816 */ /* 0x000fe40000000015 */
[----:B------:R-:W-:Y:S02]  /*17fa0*/  PRMT R23, R14, 0x3340, R17 ;  /* 0x000033400e177816 */ /* 0x000fe40000000011 */
[----:B-1----:R-:W-:Y:S01]  /*17fb0*/  PRMT R22, R11, 0x3340, R15 ;  /* 0x000033400b167816 */ /* 0x002fe2000000000f */
[----:B------:R-:W-:Y:S03]  /*17fc0*/  STL [R1+0x24], R21 ;  /* 0x0000241501007387 */ /* 0x000fe60000100800 */
[----:B------:R-:W-:Y:S01]  /*17fd0*/  PRMT R10, R22, 0x5410, R10 ;  /* 0x00005410160a7816 */ /* 0x000fe2000000000a */
[----:B0-----:R-:W0:Y:S01]  /*17fe0*/  S2R R24, SR_TID.X ;  /* 0x0000000000187919 */ /* 0x001e220000002100 */
[----:B------:R-:W-:-:S03]  /*17ff0*/  PRMT R22, R3, 0x3340, R2 ;  /* 0x0000334003167816 */ /* 0x000fc60000000002 */
[----:B------:R1:W-:Y:S04]  /*18000*/  STL [R1+0x20], R10 ;  /* 0x0000200a01007387 */ /* 0x0003e80000100800 */
[----:B------:R-:W-:Y:S04]  /*18010*/  STL [R1+0x10], R0 ;  /* 0x0000100001007387 */ /* 0x000fe80000100800 */
[----:B------:R2:W-:Y:S01]  /*18020*/  STL [R1+0xc], R27 ;  /* 0x00000c1b01007387 */ /* 0x0005e20000100800 */
[----:B-1----:R-:W-:-:S03]  /*18030*/  LOP3.LUT R10, R19, 0xffff, RZ, 0xc0, !PT ;  /* 0x0000ffff130a7812 */ /* 0x002fc600078ec0ff */
[----:B------:R1:W-:Y:S01]  /*18040*/  STL [R1+0x8], R26 ;  /* 0x0000081a01007387 */ /* 0x0003e20000100800 */
[--C-:B------:R-:W-:Y:S02]  /*18050*/  PRMT R19, R6, 0x3340, R1.reuse ;  /* 0x0000334006137816 */ /* 0x100fe40000000001 */
[----:B------:R-:W-:Y:S02]  /*18060*/  PRMT R21, R10, 0x3340, R1 ;  /* 0x000033400a157816 */ /* 0x000fe40000000001 */
[----:B--2---:R-:W-:Y:S02]  /*18070*/  PRMT R27, R0, 0x3340, R27 ;  /* 0x00003340001b7816 */ /* 0x004fe4000000001b */
[----:B------:R-:W2:Y:S01]  /*18080*/  LDL.LU R0, [R1+0x638] ;  /* 0x0006380001007983 */ /* 0x000ea20000300800 */
[----:B------:R-:W-:Y:S02]  /*18090*/  PRMT R22, R22, 0x5410, R19 ;  /* 0x0000541016167816 */ /* 0x000fe40000000013 */
[----:B-1----:R-:W-:Y:S01]  /*180a0*/  PRMT R26, R26, 0x3340, R1 ;  /* 0x000033401a1a7816 */ /* 0x002fe20000000001 */
[C---:B0-----:R-:W-:Y:S01]  /*180b0*/  IMAD.SHL.U32 R29, R24.reuse, 0x4, RZ ;  /* 0x00000004181d7824 */ /* 0x041fe200078e00ff */
[----:B------:R-:W-:-:S04]  /*180c0*/  LOP3.LUT R19, R24, 0x60, RZ, 0xc0, !PT ;  /* 0x0000006018137812 */ /* 0x000fc800078ec0ff */
[----:B------:R-:W-:Y:S02]  /*180d0*/  LOP3.LUT R29, R29, 0x70, RZ, 0xc0, !PT ;  /* 0x000000701d1d7812 */ /* 0x000fe400078ec0ff */
[----:B------:R-:W-:-:S03]  /*180e0*/  PRMT R24, R23, 0x5410, R21 ;  /* 0x0000541017187816 */ /* 0x000fc60000000015 */
[----:B------:R-:W-:Y:S01]  /*180f0*/  IMAD R21, R19, 0x10, R29 ;  /* 0x0000001013157824 */ /* 0x000fe200078e021d */
[----:B------:R-:W-:Y:S02]  /*18100*/  PRMT R19, R27, 0x5410, R26 ;  /* 0x000054101b137816 */ /* 0x000fe4000000001a */
[----:B------:R-:W-:Y:S02]  /*18110*/  LOP3.LUT R23, R20, 0xffff, RZ, 0xc0, !PT ;  /* 0x0000ffff14177812 */ /* 0x000fe400078ec0ff */
[----:B------:R-:W-:Y:S02]  /*18120*/  PRMT R27, R28, 0x3340, R9 ;  /* 0x000033401c1b7816 */ /* 0x000fe40000000009 */
[----:B------:R-:W-:Y:S01]  /*18130*/  PRMT R20, R5, 0x3340, R1 ;  /* 0x0000334005147816 */ /* 0x000fe20000000001 */
[----:B------:R0:W-:Y:S03]  /*18140*/  STL [R1+0x1c], R22 ;  /* 0x00001c1601007387 */ /* 0x0001e60000100800 */
[----:B------:R-:W-:Y:S01]  /*18150*/  PRMT R20, R27, 0x5410, R20 ;  /* 0x000054101b147816 */ /* 0x000fe20000000014 */
[----:B------:R1:W-:Y:S04]  /*18160*/  STL [R1+0x14], R19 ;  /* 0x0000141301007387 */ /* 0x0003e80000100800 */
[----:B------:R-:W3:Y:S01]  /*18170*/  LDL.LU R27, [R1] ;  /* 0x00000000011b7983 */ /* 0x000ee20000300800 */
[----:B------:R-:W-:-:S02]  /*18180*/  LOP3.LUT R16, R16, 0xffff, RZ, 0xc0, !PT ;  /* 0x0000ffff10107812 */ /* 0x000fc400078ec0ff */
[----:B0-----:R-:W-:Y:S02]  /*18190*/  LOP3.LUT R22, R18, 0xffff, RZ, 0xc0, !PT ;  /* 0x0000ffff12167812 */ /* 0x001fe400078ec0ff */
[----:B------:R-:W-:Y:S02]  /*181a0*/  LOP3.LUT R4, R4, 0xffff, RZ, 0xc0, !PT ;  /* 0x0000ffff04047812 */ /* 0x000fe400078ec0ff */
[----:B-1----:R-:W-:Y:S02]  /*181b0*/  PRMT R19, R23, 0x3340, R1 ;  /* 0x0000334017137816 */ /* 0x002fe40000000001 */
[----:B------:R-:W-:-:S04]  /*181c0*/  LOP3.LUT R8, R8, 0xffff, RZ, 0xc0, !PT ;  /* 0x0000ffff08087812 */ /* 0x000fc800078ec0ff */
[----:B------:R-:W-:Y:S02]  /*181d0*/  PRMT R18, R8, 0x3340, R1 ;  /* 0x0000334008127816 */ /* 0x000fe40000000001 */
[----:B------:R-:W-:Y:S02]  /*181e0*/  LOP3.LUT R25, R25, R21, RZ, 0x3c, !PT ;  /* 0x0000001519197212 */ /* 0x000fe400078e3cff */
[----:B------:R-:W-:-:S04]  /*181f0*/  SHF.R.U32.HI R13, RZ, 0x8, R13 ;  /* 0x00000008ff0d7819 */ /* 0x000fc8000001160d */
[----:B------:R-:W-:Y:S02]  /*18200*/  LOP3.LUT R13, R13, 0xffff, RZ, 0xc0, !PT ;  /* 0x0000ffff0d0d7812 */ /* 0x000fe400078ec0ff */
[----:B--2---:R-:W-:Y:S02]  /*18210*/  LOP3.LUT R29, R0, 0xffff, RZ, 0xc0, !PT ;  /* 0x0000ffff001d7812 */ /* 0x004fe400078ec0ff */
[----:B------:R-:W-:Y:S02]  /*18220*/  PRMT R0, R16, 0x3340, R22 ;  /* 0x0000334010007816 */ /* 0x000fe40000000016 */
[----:B------:R-:W-:Y:S02]  /*18230*/  PRMT R26, R29, 0x3340, R4 ;  /* 0x000033401d1a7816 */ /* 0x000fe40000000004 */
[----:B------:R-:W-:Y:S02]  /*18240*/  PRMT R19, R0, 0x5410, R19 ;  /* 0x0000541000137816 */ /* 0x000fe40000000013 */
[----:B------:R-:W0:Y:S01]  /*18250*/  S2R R0, SR_TID.X ;  /* 0x0000000000007919 */ /* 0x000e220000002100 */
[----:B------:R-:W-:-:S02]  /*18260*/  PRMT R18, R26, 0x5410, R18 ;  /* 0x000054101a127816 */ /* 0x000fc40000000012 */
[----:B------:R-:W1:Y:S01]  /*18270*/  S2R R26, SR_TID.X ;  /* 0x00000000001a7919 */ /* 0x000e620000002100 */
[----:B---3--:R-:W-:Y:S01]  /*18280*/  SHF.R.U32.HI R21, RZ, 0x8, R27 ;  /* 0x00000008ff157819 */ /* 0x008fe2000001161b */
[----:B0-----:R-:W-:-:S03]  /*18290*/  IMAD.SHL.U32 R0, R0, 0x400, RZ ;  /* 0x0000040000007824 */ /* 0x001fc600078e00ff */
[----:B------:R-:W-:Y:S02]  /*182a0*/  LOP3.LUT R21, R21, 0xffff, RZ, 0xc0, !PT ;  /* 0x0000ffff15157812 */ /* 0x000fe400078ec0ff */
[----:B-1----:R-:W-:Y:S02]  /*182b0*/  LOP3.LUT R26, R26, 0x1f, RZ, 0xc0, !PT ;  /* 0x0000001f1a1a7812 */ /* 0x002fe400078ec0ff */
[----:B------:R-:W-:Y:S02]  /*182c0*/  LOP3.LUT R0, R0, 0x1800, RZ, 0xc0, !PT ;  /* 0x0000180000007812 */ /* 0x000fe400078ec0ff */
[----:B------:R-:W-:-:S03]  /*182d0*/  PRMT R13, R21, 0x3340, R13 ;  /* 0x00003340150d7816 */ /* 0x000fc6000000000d */
[----:B------:R-:W-:Y:S02]  /*182e0*/  IMAD R0, R26, 0x10, R0 ;  /* 0x000000101a007824 */ /* 0x000fe400078e0200 */
[----:B------:R-:W2:Y:S04]  /*182f0*/  LDL.LU R26, [R1+0xc] ;  /* 0x00000c00011a7983 */ /* 0x000ea80000300800 */
[----:B------:R-:W3:Y:S04]  /*18300*/  LDL.LU R27, [R1+0x8] ;  /* 0x00000800011b7983 */ /* 0x000ee80000300800 */
[----:B------:R-:W4:Y:S01]  /*18310*/  LDL.LU R21, [R1+0x10] ;  /* 0x0000100001157983 */ /* 0x000f220000300800 */
[----:B------:R-:W-:-:S02]  /*18320*/  SHF.R.U32.HI R11, RZ, 0x8, R11 ;  /* 0x00000008ff0b7819 */ /* 0x000fc4000001160b */
[----:B------:R-:W-:Y:S02]  /*18330*/  SHF.R.U32.HI R15, RZ, 0x8, R15 ;  /* 0x00000008ff0f7819 */ /* 0x000fe4000001160f */
[----:B------:R-:W-:Y:S02]  /*18340*/  LOP3.LUT R11, R11, 0xffff, RZ, 0xc0, !PT ;  /* 0x0000ffff0b0b7812 */ /* 0x000fe400078ec0ff */
[----:B------:R-:W-:Y:S02]  /*18350*/  LOP3.LUT R15, R15, 0xffff, RZ, 0xc0, !PT ;  /* 0x0000ffff0f0f7812 */ /* 0x000fe400078ec0ff */
[----:B------:R-:W-:Y:S02]  /*18360*/  SHF.R.U32.HI R3, RZ, 0x8, R3 ;  /* 0x00000008ff037819 */ /* 0x000fe40000011603 */
[----:B------:R-:W-:Y:S02]  /*18370*/  SHF.R.U32.HI R6, RZ, 0x8, R6 ;  /* 0x00000008ff067819 */ /* 0x000fe40000011606 */
[----:B------:R-:W-:-:S02]  /*18380*/  SHF.R.U32.HI R2, RZ, 0x8, R2 ;  /* 0x00000008ff027819 */ /* 0x000fc40000011602 */
[----:B------:R-:W-:Y:S02]  /*18390*/  SHF.R.U32.HI R17, RZ, 0x8, R17 ;  /* 0x00000008ff117819 */ /* 0x000fe40000011611 */
[----:B------:R-:W-:Y:S02]  /*183a0*/  PRMT R11, R11, 0x3340, R15 ;  /* 0x000033400b0b7816 */ /* 0x000fe4000000000f */
[----:B------:R-:W-:Y:S02]  /*183b0*/  SHF.R.U32.HI R10, RZ, 0x8, R10 ;  /* 0x00000008ff0a7819 */ /* 0x000fe4000001160a */
[----:B------:R-:W-:Y:S02]  /*183c0*/  LOP3.LUT R15, R3, 0xffff, RZ, 0xc0, !PT ;  /* 0x0000ffff030f7812 */ /* 0x000fe400078ec0ff */
[----:B------:R-:W-:Y:S02]  /*183d0*/  LOP3.LUT R3, R6, 0xffff, RZ, 0xc0, !PT ;  /* 0x0000ffff06037812 */ /* 0x000fe400078ec0ff */
[----:B------:R-:W-:-:S02]  /*183e0*/  LOP3.LUT R2, R2, 0xffff, RZ, 0xc0, !PT ;  /* 0x0000ffff02027812 */ /* 0x000fc400078ec0ff */
[----:B------:R-:W-:Y:S02]  /*183f0*/  LOP3.LUT R6, R17, 0xffff, RZ, 0xc0, !PT ;  /* 0x0000ffff11067812 */ /* 0x000fe400078ec0ff */
[----:B------:R-:W-:Y:S02]  /*18400*/  LOP3.LUT R17, R10, 0xffff, RZ, 0xc0, !PT ;  /* 0x0000ffff0a117812 */ /* 0x000fe400078ec0ff */
[----:B------:R-:W-:Y:S02]  /*18410*/  SHF.R.U32.HI R14, RZ, 0x8, R14 ;  /* 0x00000008ff0e7819 */ /* 0x000fe4000001160e */
[----:B------:R-:W-:Y:S02]  /*18420*/  PRMT R10, R15, 0x3340, R2 ;  /* 0x000033400f0a7816 */ /* 0x000fe40000000002 */
[----:B------:R-:W-:Y:S02]  /*18430*/  PRMT R2, R17, 0x3340, R1 ;  /* 0x0000334011027816 */ /* 0x000fe40000000001 */
[----:B------:R-:W-:-:S02]  /*18440*/  LOP3.LUT R14, R14, 0xffff, RZ, 0xc0, !PT ;  /* 0x0000ffff0e0e7812 */ /* 0x000fc400078ec0ff */
[----:B------:R-:W-:Y:S02]  /*18450*/  SHF.R.U32.HI R28, RZ, 0x8, R28 ;  /* 0x00000008ff1c7819 */ /* 0x000fe4000001161c */
[----:B------:R-:W-:Y:S02]  /*18460*/  SHF.R.U32.HI R12, RZ, 0x8, R12 ;  /* 0x00000008ff0c7819 */ /* 0x000fe4000001160c */
[----:B------:R-:W-:Y:S02]  /*18470*/  SHF.R.U32.HI R9, RZ, 0x8, R9 ;  /* 0x00000008ff097819 */ /* 0x000fe40000011609 */
[----:B------:R-:W-:Y:S02]  /*18480*/  SHF.R.U32.HI R29, RZ, 0x8, R29 ;  /* 0x00000008ff1d7819 */ /* 0x000fe4000001161d */
[----:B------:R-:W-:Y:S02]  /*18490*/  SHF.R.U32.HI R7, RZ, 0x8, R7 ;  /* 0x00000008ff077819 */ /* 0x000fe40000011607 */
[----:B------:R-:W-:-:S02]  /*184a0*/  SHF.R.U32.HI R4, RZ, 0x8, R4 ;  /* 0x00000008ff047819 */ /* 0x000fc40000011604 */
[----:B------:R-:W-:Y:S02]  /*184b0*/  SHF.R.U32.HI R22, RZ, 0x8, R22 ;  /* 0x00000008ff167819 */ /* 0x000fe40000011616 */
[----:B------:R-:W-:Y:S02]  /*184c0*/  PRMT R6, R14, 0x3340, R6 ;  /* 0x000033400e067816 */ /* 0x000fe40000000006 */
[----:B------:R-:W-:Y:S02]  /*184d0*/  SHF.R.U32.HI R8, RZ, 0x8, R8 ;  /* 0x00000008ff087819 */ /* 0x000fe40000011608 */
[----:B------:R-:W-:Y:S02]  /*184e0*/  SHF.R.U32.HI R16, RZ, 0x8, R16 ;  /* 0x00000008ff107819 */ /* 0x000fe40000011610 */
[----:B------:R-:W-:Y:S02]  /*184f0*/  SHF.R.U32.HI R23, RZ, 0x8, R23 ;  /* 0x00000008ff177819 */ /* 0x000fe40000011617 */
[----:B------:R-:W-:-:S02]  /*18500*/  LOP3.LUT R28, R28, 0xffff, RZ, 0xc0, !PT ;  /* 0x0000ffff1c1c7812 */ /* 0x000fc400078ec0ff */
[----:B------:R-:W-:Y:S02]  /*18510*/  LOP3.LUT R12, R12, 0xffff, RZ, 0xc0, !PT ;  /* 0x0000ffff0c0c7812 */ /* 0x000fe400078ec0ff */
[----:B------:R-:W-:Y:S02]  /*18520*/  SHF.R.U32.HI R5, RZ, 0x8, R5 ;  /* 0x00000008ff057819 */ /* 0x000fe40000011605 */
[----:B------:R-:W-:Y:S02]  /*18530*/  LOP3.LUT R9, R9, 0xffff, RZ, 0xc0, !PT ;  /* 0x0000ffff09097812 */ /* 0x000fe400078ec0ff */
[----:B------:R-:W-:Y:S02]  /*18540*/  LOP3.LUT R29, R29, 0xffff, RZ, 0xc0, !PT ;  /* 0x0000ffff1d1d7812 */ /* 0x000fe400078ec0ff */
[----:B------:R-:W-:Y:S02]  /*18550*/  LOP3.LUT R7, R7, 0xffff, RZ, 0xc0, !PT ;  /* 0x0000ffff07077812 */ /* 0x000fe400078ec0ff */
[----:B------:R-:W-:-:S02]  /*18560*/  LOP3.LUT R4, R4, 0xffff, RZ, 0xc0, !PT ;  /* 0x0000ffff04047812 */ /* 0x000fc400078ec0ff */
[----:B------:R-:W-:Y:S02]  /*18570*/  LOP3.LUT R22, R22, 0xffff, RZ, 0xc0, !PT ;  /* 0x0000ffff16167812 */ /* 0x000fe400078ec0ff */
[----:B------:R-:W-:Y:S02]  /*18580*/  LOP3.LUT R8, R8, 0xffff, RZ, 0xc0, !PT ;  /* 0x0000ffff08087812 */ /* 0x000fe400078ec0ff */
[----:B------:R-:W-:Y:S02]  /*18590*/  LOP3.LUT R23, R23, 0xffff, RZ, 0xc0, !PT ;  /* 0x0000ffff17177812 */ /* 0x000fe400078ec0ff */
[--C-:B------:R-:W-:Y:S02]  /*185a0*/  PRMT R12, R12, 0x3340, R1.reuse ;  /* 0x000033400c0c7816 */ /* 0x100fe40000000001 */
[----:B------:R-:W-:Y:S02]  /*185b0*/  PRMT R3, R3, 0x3340, R1 ;  /* 0x0000334003037816 */ /* 0x000fe40000000001 */
[----:B------:R-:W-:-:S02]  /*185c0*/  LOP3.LUT R5, R5, 0xffff, RZ, 0xc0, !PT ;  /* 0x0000ffff05057812 */ /* 0x000fc400078ec0ff */
[----:B------:R-:W-:Y:S02]  /*185d0*/  PRMT R9, R28, 0x3340, R9 ;  /* 0x000033401c097816 */ /* 0x000fe40000000009 */
[--C-:B------:R-:W-:Y:S02]  /*185e0*/  PRMT R7, R7, 0x3340, R1.reuse ;  /* 0x0000334007077816 */ /* 0x100fe40000000001 */
[----:B------:R-:W-:Y:S02]  /*185f0*/  PRMT R5, R5, 0x3340, R1 ;  /* 0x0000334005057816 */ /* 0x000fe40000000001 */
[----:B------:R-:W-:Y:S02]  /*18600*/  PRMT R12, R13, 0x5410, R12 ;  /* 0x000054100d0c7816 */ /* 0x000fe4000000000c */
[----:B------:R-:W-:Y:S02]  /*18610*/  PRMT R7, R11, 0x5410, R7 ;  /* 0x000054100b077816 */ /* 0x000fe40000000007 */
[----:B------:R-:W-:-:S02]  /*18620*/  PRMT R10, R10, 0x5410, R3 ;  /* 0x000054100a0a7816 */ /* 0x000fc40000000003 */
[----:B------:R-:W-:Y:S02]  /*18630*/  PRMT R11, R6, 0x5410, R2 ;  /* 0x00005410060b7816 */ /* 0x000fe40000000002 */
[----:B--2---:R-:W-:Y:S02]  /*18640*/  SHF.R.U32.HI R17, RZ, 0x8, R26 ;  /* 0x00000008ff117819 */ /* 0x004fe4000001161a */
[----:B------:R-:W2:Y:S02]  /*18650*/  LDL.LU R26, [R1+0x14] ;  /* 0x00001400011a7983 */ /* 0x000ea40000300800 */
[----:B------:R-:W-:Y:S02]  /*18660*/  LOP3.LUT R17, R17, 0xffff, RZ, 0xc0, !PT ;  /* 0x0000ffff11117812 */ /* 0x000fe400078ec0ff */
[----:B----4-:R-:W-:Y:S02]  /*18670*/  SHF.R.U32.HI R15, RZ, 0x8, R21 ;  /* 0x00000008ff0f7819 */ /* 0x010fe40000011615 */
[----:B---3--:R-:W-:-:S02]  /*18680*/  SHF.R.U32.HI R14, RZ, 0x8, R27 ;  /* 0x00000008ff0e7819 */ /* 0x008fc4000001161b */
[----:B------:R-:W-:Y:S01]  /*18690*/  LOP3.LUT R15, R15, 0xffff, RZ, 0xc0, !PT ;  /* 0x0000ffff0f0f7812 */ /* 0x000fe200078ec0ff */
[----:B------:R-:W3:Y:S01]  /*186a0*/  LDL.LU R27, [R1+0x34] ;  /* 0x00003400011b7983 */ /* 0x000ee20000300800 */
[----:B------:R-:W-:Y:S02]  /*186b0*/  LOP3.LUT R14, R14, 0xffff, RZ, 0xc0, !PT ;  /* 0x0000ffff0e0e7812 */ /* 0x000fe400078ec0ff */
[----:B------:R-:W-:Y:S01]  /*186c0*/  PRMT R15, R15, 0x3340, R17 ;  /* 0x000033400f0f7816 */ /* 0x000fe20000000011 */
[----:B------:R-:W4:Y:S01]  /*186d0*/  LDL.LU R28, [R1+0x3c] ;  /* 0x00003c00011c7983 */ /* 0x000f220000300800 */
[----:B------:R-:W-:Y:S02]  /*186e0*/  LOP3.LUT R17, R16, 0xffff, RZ, 0xc0, !PT ;  /* 0x0000ffff10117812 */ /* 0x000fe400078ec0ff */
[----:B------:R-:W-:Y:S02]  /*186f0*/  PRMT R16, R29, 0x3340, R4 ;  /* 0x000033401d107816 */ /* 0x000fe40000000004 */
[----:B------:R-:W5:Y:S01]  /*18700*/  LDL.LU R29, [R1+0x54] ;  /* 0x00005400011d7983 */ /* 0x000f620000300800 */
[----:B------:R-:W-:-:S02]  /*18710*/  PRMT R21, R8, 0x3340, R1 ;  /* 0x0000334008157816 */ /* 0x000fc40000000001 */
[----:B------:R-:W-:Y:S02]  /*18720*/  PRMT R4, R17, 0x3340, R22 ;  /* 0x0000334011047816 */ /* 0x000fe40000000016 */
[--C-:B------:R-:W-:Y:S01]  /*18730*/  PRMT R14, R14, 0x3340, R1.reuse ;  /* 0x000033400e0e7816 */ /* 0x100fe20000000001 */
[----:B------:R-:W2:Y:S01]  /*18740*/  LDL.LU R22, [R1+0x1c] ;  /* 0x00001c0001167983 */ /* 0x000ea20000300800 */
[----:B------:R-:W-:-:S03]  /*18750*/  PRMT R8, R23, 0x3340, R1 ;  /* 0x0000334017087816 */ /* 0x000fc60000000001 */
[----:B------:R-:W2:Y:S01]  /*18760*/  LDL.LU R23, [R1+0x4] ;  /* 0x0000040001177983 */ /* 0x000ea20000300800 */
[----:B------:R-:W-:-:S03]  /*18770*/  PRMT R14, R15, 0x5410, R14 ;  /* 0x000054100f0e7816 */ /* 0x000fc6000000000e */
[----:B------:R-:W2:Y:S01]  /*18780*/  LDL.LU R13, [R1+0x20] ;  /* 0x00002000010d7983 */ /* 0x000ea20000300800 */
[----:B------:R-:W-:-:S03]  /*18790*/  PRMT R17, R9, 0x5410, R5 ;  /* 0x0000541009117816 */ /* 0x000fc60000000005 */
[----:B------:R-:W2:Y:S04]  /*187a0*/  LDL.LU R3, [R1+0x50] ;  /* 0x0000500001037983 */ /* 0x000ea80000300800 */
[----:B------:R-:W3:Y:S04]  /*187b0*/  LDL.LU R6, [R1+0x30] ;  /* 0x0000300001067983 */ /* 0x000ee80000300800 */
[----:B------:R-:W3:Y:S04]  /*187c0*/  LDL.LU R15, [R1+0x24] ;  /* 0x00002400010f7983 */ /* 0x000ee80000300800 */
[----:B------:R-:W4:Y:S01]  /*187d0*/  LDL.LU R9, [R1+0x38] ;  /* 0x0000380001097983 */ /* 0x000f220000300800 */
[----:B------:R-:W-:-:S02]  /*187e0*/  PRMT R2, R4, 0x5410, R8 ;  /* 0x0000541004027816 */ /* 0x000fc40000000008 */
[----:B--2---:R-:W-:-:S04]  /*187f0*/  LOP3.LUT R5, R3, 0xffff, RZ, 0xc0, !PT ;  /* 0x0000ffff03057812 */ /* 0x004fc800078ec0ff */
[--C-:B------:R-:W-:Y:S02]  /*18800*/  PRMT R8, R12, 0x5210, R5.reuse ;  /* 0x000052100c087816 */ /* 0x100fe40000000005 */
[----:B---3--:R-:W-:Y:S02]  /*18810*/  PRMT R4, R15, 0x4210, R5 ;  /* 0x000042100f047816 */ /* 0x008fe40000000005 */
[----:B----4-:R-:W-:-:S04]  /*18820*/  LOP3.LUT R9, R9, 0xffff, RZ, 0xc0, !PT ;  /* 0x0000ffff09097812 */ /* 0x010fc800078ec0ff */
[--C-:B------:R-:W-:Y:S02]  /*18830*/  PRMT R5, R13, 0x4210, R9.reuse ;  /* 0x000042100d057816 */ /* 0x100fe40000000009 */
[----:B------:R-:W-:Y:S02]  /*18840*/  LOP3.LUT R13, R23, 0xffff, RZ, 0xc0, !PT ;  /* 0x0000ffff170d7812 */ /* 0x000fe400078ec0ff */
[----:B------:R-:W-:Y:S02]  /*18850*/  PRMT R9, R7, 0x5210, R9 ;  /* 0x0000521007097816 */ /* 0x000fe40000000009 */
[----:B------:R-:W-:Y:S02]  /*18860*/  PRMT R7, R24, 0x4210, R13 ;  /* 0x0000421018077816 */ /* 0x000fe4000000000d */
[----:B------:R-:W2:Y:S01]  /*18870*/  LDL.LU R24, [R1+0x634] ;  /* 0x0006340001187983 */ /* 0x000ea20000300800 */
[----:B------:R-:W-:Y:S02]  /*18880*/  LOP3.LUT R12, R6, 0xffff, RZ, 0xc0, !PT ;  /* 0x0000ffff060c7812 */ /* 0x000fe400078ec0ff */
[----:B-----5:R-:W-:Y:S01]  /*18890*/  LOP3.LUT R15, R29, 0xffff, RZ, 0xc0, !PT ;  /* 0x0000ffff1d0f7812 */ /* 0x020fe200078ec0ff */
[----:B------:R-:W3:Y:S01]  /*188a0*/  LDL.LU R23, [R1+0x5f4] ;  /* 0x0005f40001177983 */ /* 0x000ee20000300800 */
[----:B------:R-:W-:-:S02]  /*188b0*/  PRMT R3, R16, 0x5410, R21 ;  /* 0x0000541010037816 */ /* 0x000fc40000000015 */
[--C-:B------:R-:W-:Y:S02]  /*188c0*/  PRMT R6, R22, 0x4210, R12.reuse ;  /* 0x0000421016067816 */ /* 0x100fe4000000000c */
[----:B------:R-:W-:Y:S02]  /*188d0*/  PRMT R10, R10, 0x5210, R12 ;  /* 0x000052100a0a7816 */ /* 0x000fe4000000000c */
[--C-:B------:R-:W-:Y:S02]  /*188e0*/  PRMT R12, R26, 0x4210, R15.reuse ;  /* 0x000042101a0c7816 */ /* 0x100fe4000000000f */
[----:B------:R-:W-:Y:S02]  /*188f0*/  PRMT R16, R14, 0x5210, R15 ;  /* 0x000052100e107816 */ /* 0x000fe4000000000f */
[----:B------:R-:W-:Y:S02]  /*18900*/  LOP3.LUT R15, R27, 0xffff, RZ, 0xc0, !PT ;  /* 0x0000ffff1b0f7812 */ /* 0x000fe400078ec0ff */
[----:B------:R-:W4:Y:S01]  /*18910*/  LDL.LU R27, [R1+0x378] ;  /* 0x00037800011b7983 */ /* 0x000f220000300800 */
[----:B------:R-:W0:Y:S01]  /*18920*/  S2R R26, SR_TID.X ;  /* 0x00000000001a7919 */ /* 0x000e220000002100 */
[----:B------:R-:W-:Y:S01]  /*18930*/  LOP3.LUT R21, R28, 0xffff, RZ, 0xc0, !PT ;  /* 0x0000ffff1c157812 */ /* 0x000fe200078ec0ff */
[----:B------:R-:W-:Y:S01]  /*18940*/  ULEA UR4, UR5, UR4, 0x18 ;  /* 0x0000000405047291 */ /* 0x000fe2000f8ec0ff */
[--C-:B------:R-:W-:Y:S01]  /*18950*/  PRMT R14, R18, 0x4210, R15.reuse ;  /* 0x00004210120e7816 */ /* 0x100fe2000000000f */
[----:B------:R-:W1:Y:S01]  /*18960*/  LDC R28, c[0x0][0x3b8] ;  /* 0x0000ee00ff1c7b82 */ /* 0x000e620000000800 */
[----:B------:R-:W-:Y:S01]  /*18970*/  PRMT R18, R3, 0x5210, R15 ;  /* 0x0000521003127816 */ /* 0x000fe2000000000f */
[----:B------:R-:W5:Y:S01]  /*18980*/  LDCU UR5, c[0x0][0x39c] ;  /* 0x00007380ff0577ac */ /* 0x000f620008000800 */
[----:B------:R-:W-:-:S04]  /*18990*/  PRMT R17, R17, 0x5210, R21 ;  /* 0x0000521011117816 */ /* 0x000fc80000000015 */
[----:B------:R4:W-:Y:S01]  /*189a0*/  STS.128 [R25+UR4], R4 ;  /* 0x0000000419007988 */ /* 0x0009e20008000c04 */
[----:B0-----:R-:W-:-:S04]  /*189b0*/  SHF.R.U32.HI R22, RZ, 0x4, R26 ;  /* 0x00000004ff167819 */ /* 0x001fc8000001161a */
[----:B------:R-:W-:Y:S02]  /*189c0*/  SGXT.U32 R22, R22, 0x3 ;  /* 0x000000031616781a */ /* 0x000fe40000000000 */
[----:B------:R-:W-:Y:S02]  /*189d0*/  PRMT R11, R11, 0x5210, R13 ;  /* 0x000052100b0b7816 */ /* 0x000fe4000000000d */
[----:B------:R-:W-:-:S03]  /*189e0*/  PRMT R13, R20, 0x4210, R21 ;  /* 0x00004210140d7816 */ /* 0x000fc60000000015 */
[----:B------:R-:W-:Y:S01]  /*189f0*/  STS.128 [R25+UR4+0x100], R8 ;  /* 0x0001000819007988 */ /* 0x000fe20008000c04 */
[----:B--2---:R-:W-:-:S04]  /*18a00*/  LOP3.LUT R24, R24, 0xffff, RZ, 0xc0, !PT ;  /* 0x0000ffff18187812 */ /* 0x004fc800078ec0ff */
[--C-:B------:R-:W-:Y:S02]  /*18a10*/  PRMT R15, R19, 0x4210, R24.reuse ;  /* 0x00004210130f7816 */ /* 0x100fe40000000018 */
[----:B------:R-:W-:-:S05]  /*18a20*/  PRMT R19, R2, 0x5210, R24 ;  /* 0x0000521002137816 */ /* 0x000fca0000000018 */
[----:B------:R0:W-:Y:S01]  /*18a30*/  STS.128 [R25+UR4+0x180], R16 ;  /* 0x0001801019007988 */ /* 0x0001e20008000c04 */
[C---:B----4-:R-:W-:Y:S02]  /*18a40*/  LOP3.LUT R5, R27.reuse, 0x1e0, R22, 0xfe, !PT ;  /* 0x000001e01b057812 */ /* 0x050fe400078efe16 */
[----:B0-----:R-:W-:Y:S02]  /*18a50*/  LOP3.LUT R16, R0, 0x60, R26, 0x78, !PT ;  /* 0x0000006000107812 */ /* 0x001fe400078e781a */
[----:B------:R-:W-:Y:S02]  /*18a60*/  LEA.HI R0, R26, R27, RZ, 0x1c ;  /* 0x0000001b1a007211 */ /* 0x000fe400078fe0ff */
[----:B------:R-:W-:-:S03]  /*18a70*/  LOP3.LUT R4, R27, 0x1d8, R22, 0xfe, !PT ;  /* 0x000001d81b047812 */ /* 0x000fc600078efe16 */
[----:B------:R0:W-:Y:S02]  /*18a80*/  STL [R1+0x62c], R0 ;  /* 0x00062c0001007387 */ /* 0x0001e40000100800 */
[----:B0-----:R-:W-:-:S05]  /*18a90*/  LOP3.LUT R0, R27, 0x1e8, R22, 0xfe, !PT ;  /* 0x000001e81b007812 */ /* 0x001fca00078efe16 */
[----:B------:R0:W-:Y:S04]  /*18aa0*/  STL [R1+0xc4], R0 ;  /* 0x0000c40001007387 */ /* 0x0001e80000100800 */
[----:B------:R2:W-:Y:S04]  /*18ab0*/  STL [R1+0xc0], R5 ;  /* 0x0000c00501007387 */ /* 0x0005e80000100800 */
[----:B------:R4:W-:Y:S01]  /*18ac0*/  STL [R1+0x8c], R4 ;  /* 0x00008c0401007387 */ /* 0x0009e20000100800 */
[C-C-:B0-----:R-:W-:Y:S02]  /*18ad0*/  LOP3.LUT R0, R27.reuse, 0x1d0, R22.reuse, 0xfe, !PT ;  /* 0x000001d01b007812 */ /* 0x141fe400078efe16 */
[----:B--2---:R-:W-:-:S03]  /*18ae0*/  LOP3.LUT R5, R27, 0x1c8, R22, 0xfe, !PT ;  /* 0x000001c81b057812 */ /* 0x004fc600078efe16 */
[----:B------:R0:W-:Y:S01]  /*18af0*/  STL [R1+0xbc], R0 ;  /* 0x0000bc0001007387 */ /* 0x0001e20000100800 */
[----:B----4-:R-:W-:-:S03]  /*18b00*/  LOP3.LUT R4, R27, 0x1c0, R22, 0xfe, !PT ;  /* 0x000001c01b047812 */ /* 0x010fc600078efe16 */
        /* <DEDUP_REMOVED lines=15> */
[C-C-:B--2---:R-:W-:Y:S01]  /*18c00*/  LOP3.LUT R5, R27.reuse, 0x170, R22.reuse, 0xfe, !PT ;  /* 0x000001701b057812 */ /* 0x144fe200078efe16 */
[----:B------:R-:W-:Y:S01]  /*18c10*/  STS.128 [R25+UR4+0x80], R12 ;  /* 0x0000800c19007988 */ /* 0x000fe20008000c04 */
[----:B----4-:R-:W-:-:S03]  /*18c20*/  LOP3.LUT R4, R27, 0x168, R22, 0xfe, !PT ;  /* 0x000001681b047812 */ /* 0x010fc600078efe16 */
[----:B------:R0:W-:Y:S01]  /*18c30*/  STL [R1+0x98], R0 ;  /* 0x0000980001007387 */ /* 0x0001e20000100800 */
[----:B------:R-:W-:Y:S01]  /*18c40*/  BAR.SYNC.DEFER_BLOCKING 0x0 ;  /* 0x0000000000007b1d */ /* 0x000fe20000010000 */
[----:B0-----:R-:W-:-:S05]  /*18c50*/  LOP3.LUT R0, R27, 0x160, R22, 0xfe, !PT ;  /* 0x000001601b007812 */ /* 0x001fca00078efe16 */
[----:B------:R0:W-:Y:S04]  /*18c60*/  STL [R1+0x94], R5 ;  /* 0x0000940501007387 */ /* 0x0001e80000100800 */
[----:B------:R2:W-:Y:S01]  /*18c70*/  STL [R1+0x90], R4 ;  /* 0x0000900401007387 */ /* 0x0005e20000100800 */
[----:B0-----:R-:W-:-:S03]  /*18c80*/  LOP3.LUT R5, R27, 0x158, R22, 0xfe, !PT ;  /* 0x000001581b057812 */ /* 0x001fc600078efe16 */
[----:B------:R0:W-:Y:S01]  /*18c90*/  STL [R1+0x88], R0 ;  /* 0x0000880001007387 */ /* 0x0001e20000100800 */
[----:B--2---:R-:W-:-:S03]  /*18ca0*/  LOP3.LUT R4, R27, 0x150, R22, 0xfe, !PT ;  /* 0x000001501b047812 */ /* 0x004fc600078efe16 */
[----:B------:R2:W-:Y:S04]  /*18cb0*/  STL [R1+0x84], R5 ;  /* 0x0000840501007387 */ /* 0x0005e80000100800 */
[----:B------:R4:W-:Y:S01]  /*18cc0*/  STL [R1+0x80], R4 ;  /* 0x0000800401007387 */ /* 0x0009e20000100800 */
[----:B0-----:R-:W-:-:S03]  /*18cd0*/  LOP3.LUT R0, R27, 0x148, R22, 0xfe, !PT ;  /* 0x000001481b007812 */ /* 0x001fc600078efe16 */
[----:B------:R-:W0:Y:S01]  /*18ce0*/  LDS.128 R8, [R16+UR4] ;  /* 0x0000000410087984 */ /* 0x000e220008000c00 */
[--C-:B--2---:R-:W-:Y:S01]  /*18cf0*/  LOP3.LUT R5, R27, 0x140, R22.reuse, 0xfe, !PT ;  /* 0x000001401b057812 */ /* 0x104fe200078efe16 */
[C---:B---3--:R-:W-:Y:S01]  /*18d00*/  IMAD R3, R23.reuse, UR6, RZ ;  /* 0x0000000617037c24 */ /* 0x048fe2000f8e02ff */
[----:B------:R-:W-:Y:S01]  /*18d10*/  ISETP.GE.AND P0, PT, R23, UR10, PT ;  /* 0x0000000a17007c0c */ /* 0x000fe2000bf06270 */
[----:B------:R-:W-:Y:S01]  /*18d20*/  LDS.128 R12, [R16+UR4+0x400] ;  /* 0x00040004100c7984 */ /* 0x000fe20008000c00 */
[C-C-:B----4-:R-:W-:Y:S01]  /*18d30*/  LOP3.LUT R4, R27.reuse, 0x130, R22.reuse, 0xfe, !PT ;  /* 0x000001301b047812 */ /* 0x150fe200078efe16 */
[----:B------:R-:W2:Y:S02]  /*18d40*/  LDCU UR6, c[0x0][0x39c] ;  /* 0x00007380ff0677ac */ /* 0x000ea40008000800 */
[----:B------:R3:W-:Y:S04]  /*18d50*/  STL [R1+0x7c], R0 ;  /* 0x00007c0001007387 */ /* 0x0007e80000100800 */
[----:B------:R4:W-:Y:S04]  /*18d60*/  STL [R1+0x78], R5 ;  /* 0x0000780501007387 */ /* 0x0009e80000100800 */
[----:B------:R1:W-:Y:S01]  /*18d70*/  STL [R1+0x74], R4 ;  /* 0x0000740401007387 */ /* 0x0003e20000100800 */
[----:B---3--:R-:W-:-:S02]  /*18d80*/  LOP3.LUT R0, R27, 0x128, R22, 0xfe, !PT ;  /* 0x000001281b007812 */ /* 0x008fc400078efe16 */
[----:B----4-:R-:W-:-:S03]  /*18d90*/  LOP3.LUT R5, R27, 0x120, R22, 0xfe, !PT ;  /* 0x000001201b057812 */ /* 0x010fc600078efe16 */
[----:B------:R3:W-:Y:S01]  /*18da0*/  STL [R1+0x70], R0 ;  /* 0x0000700001007387 */ /* 0x0007e20000100800 */
[----:B-1----:R-:W-:-:S03]  /*18db0*/  LOP3.LUT R4, R27, 0x118, R22, 0xfe, !PT ;  /* 0x000001181b047812 */ /* 0x002fc600078efe16 */
[----:B------:R1:W-:Y:S04]  /*18dc0*/  STL [R1+0x6c], R5 ;  /* 0x00006c0501007387 */ /* 0x0003e80000100800 */
[----:B------:R4:W-:Y:S01]  /*18dd0*/  STL [R1+0x68], R4 ;  /* 0x0000680401007387 */ /* 0x0009e20000100800 */
[C-C-:B---3--:R-:W-:Y:S02]  /*18de0*/  LOP3.LUT R0, R27.reuse, 0x110, R22.reuse, 0xfe, !PT ;  /* 0x000001101b007812 */ /* 0x148fe400078efe16 */
[----:B-1----:R-:W-:-:S03]  /*18df0*/  LOP3.LUT R5, R27, 0x108, R22, 0xfe, !PT ;  /* 0x000001081b057812 */ /* 0x002fc600078efe16 */
[----:B------:R1:W-:Y:S01]  /*18e00*/  STL [R1+0x64], R0 ;  /* 0x0000640001007387 */ /* 0x0003e20000100800 */
[----:B----4-:R-:W-:-:S03]  /*18e10*/  LOP3.LUT R4, R27, 0x100, R22, 0xfe, !PT ;  /* 0x000001001b047812 */ /* 0x010fc600078efe16 */
[----:B------:R3:W-:Y:S04]  /*18e20*/  STL [R1+0x60], R5 ;  /* 0x0000600501007387 */ /* 0x0007e80000100800 */
[----:B------:R4:W-:Y:S01]  /*18e30*/  STL [R1+0x5c], R4 ;  /* 0x00005c0401007387 */ /* 0x0009e20000100800 */
[C-C-:B-1----:R-:W-:Y:S02]  /*18e40*/  LOP3.LUT R0, R27.reuse, 0xf0, R22.reuse, 0xfe, !PT ;  /* 0x000000f01b007812 */ /* 0x142fe400078efe16 */
[----:B---3--:R-:W-:-:S03]  /*18e50*/  LOP3.LUT R5, R27, 0xe8, R22, 0xfe, !PT ;  /* 0x000000e81b057812 */ /* 0x008fc600078efe16 */
[----:B------:R1:W-:Y:S01]  /*18e60*/  STL [R1+0x4c], R0 ;  /* 0x00004c0001007387 */ /* 0x0003e20000100800 */
[----:B----4-:R-:W-:-:S03]  /*18e70*/  LOP3.LUT R4, R27, 0xe0, R22, 0xfe, !PT ;  /* 0x000000e01b047812 */ /* 0x010fc600078efe16 */
[----:B------:R-:W-:Y:S04]  /*18e80*/  STL [R1+0x58], R5 ;  /* 0x0000580501007387 */ /* 0x000fe80000100800 */
[----:B------:R-:W-:Y:S04]  /*18e90*/  STL [R1+0x54], R4 ;  /* 0x0000540401007387 */ /* 0x000fe80000100800 */
[----:B------:R-:W3:Y:S01]  /*18ea0*/  LDS.128 R4, [R16+UR4+0x200] ;  /* 0x0002000410047984 */ /* 0x000ee20008000c00 */
[----:B-1----:R-:W-:-:S05]  /*18eb0*/  LOP3.LUT R0, R27, 0xd8, R22, 0xfe, !PT ;  /* 0x000000d81b007812 */ /* 0x002fca00078efe16 */
[----:B------:R1:W-:Y:S04]  /*18ec0*/  STL [R1+0x50], R0 ;  /* 0x0000500001007387 */ /* 0x0003e80000100800 */
[----:B0-----:R-:W-:Y:S04]  /*18ed0*/  STL [R1+0x610], R9 ;  /* 0x0006100901007387 */ /* 0x001fe80000100800 */
[----:B------:R0:W-:Y:S01]  /*18ee0*/  STL [R1+0x5fc], R10 ;  /* 0x0005fc0a01007387 */ /* 0x0001e20000100800 */
[----:B-1----:R-:W-:-:S03]  /*18ef0*/  LOP3.LUT R0, R27, 0xd0, R22, 0xfe, !PT ;  /* 0x000000d01b007812 */ /* 0x002fc600078efe16 */
[----:B------:R1:W-:Y:S01]  /*18f00*/  STL [R1+0x5f8], R11 ;  /* 0x0005f80b01007387 */ /* 0x0003e20000100800 */
[----:B0-----:R-:W-:-:S05]  /*18f10*/  LOP3.LUT R10, R27, 0xc8, R22, 0xfe, !PT ;  /* 0x000000c81b0a7812 */ /* 0x001fca00078efe16 */
[----:B------:R-:W-:Y:S01]  /*18f20*/  STL [R1+0x600], R10 ;  /* 0x0006000a01007387 */ /* 0x000fe20000100800 */
[----:B-1----:R-:W-:-:S03]  /*18f30*/  LOP3.LUT R11, R27, 0xc0, R22, 0xfe, !PT ;  /* 0x000000c01b0b7812 */ /* 0x002fc600078efe16 */
[----:B------:R0:W-:Y:S04]  /*18f40*/  STL [R1+0x48], R0 ;  /* 0x0000480001007387 */ /* 0x0001e80000100800 */
[----:B---3--:R-:W-:Y:S04]  /*18f50*/  STL [R1+0x614], R5 ;  /* 0x0006140501007387 */ /* 0x008fe80000100800 */
[----:B------:R1:W-:Y:S01]  /*18f60*/  STL [R1+0x608], R6 ;  /* 0x0006080601007387 */ /* 0x0003e20000100800 */
[----:B0-----:R-:W-:-:S03]  /*18f70*/  LOP3.LUT R0, R27, 0xb0, R22, 0xfe, !PT ;  /* 0x000000b01b007812 */ /* 0x001fc600078efe16 */
[----:B------:R0:W-:Y:S01]  /*18f80*/  STL [R1+0x604], R7 ;  /* 0x0006040701007387 */ /* 0x0001e20000100800 */
[----:B------:R-:W-:-:S03]  /*18f90*/  LOP3.LUT R10, R27, 0xa0, R22, 0xfe, !PT ;  /* 0x000000a01b0a7812 */ /* 0x000fc600078efe16 */
[----:B------:R3:W-:Y:S01]  /*18fa0*/  STL [R1+0x60c], R11 ;  /* 0x00060c0b01007387 */ /* 0x0007e20000100800 */
[C-C-:B-1----:R-:W-:Y:S02]  /*18fb0*/  LOP3.LUT R6, R27.reuse, 0x98, R22.reuse, 0xfe, !PT ;  /* 0x000000981b067812 */ /* 0x142fe400078efe16 */
[C-C-:B0-----:R-:W-:Y:S02]  /*18fc0*/  LOP3.LUT R7, R27.reuse, 0xa8, R22.reuse, 0xfe, !PT ;  /* 0x000000a81b077812 */ /* 0x141fe400078efe16 */
[C-C-:B------:R-:W-:Y:S02]  /*18fd0*/  LOP3.LUT R5, R27.reuse, 0x88, R22.reuse, 0xfe, !PT ;  /* 0x000000881b057812 */ /* 0x140fe400078efe16 */
[C-C-:B---3--:R-:W-:Y:S01]  /*18fe0*/  LOP3.LUT R11, R27.reuse, 0x90, R22.reuse, 0xfe, !PT ;  /* 0x000000901b0b7812 */ /* 0x148fe200078efe16 */
[----:B------:R-:W-:Y:S01]  /*18ff0*/  STL [R1+0x618], R7 ;  /* 0x0006180701007387 */ /* 0x000fe20000100800 */
[----:B------:R-:W-:-:S03]  /*19000*/  LOP3.LUT R9, R27, 0x80, R22, 0xfe, !PT ;  /* 0x000000801b097812 */ /* 0x000fc600078efe16 */
[----:B------:R0:W-:Y:S01]  /*19010*/  STL [R1+0x30], R0 ;  /* 0x0000300001007387 */ /* 0x0001e20000100800 */
[----:B------:R-:W-:-:S03]  /*19020*/  LOP3.LUT R21, R27, R22, RZ, 0xfc, !PT ;  /* 0x000000161b157212 */ /* 0x000fc600078efcff */
[----:B------:R1:W-:Y:S04]  /*19030*/  STL [R1+0x61c], R10 ;  /* 0x00061c0a01007387 */ /* 0x0003e80000100800 */
[----:B------:R3:W-:Y:S01]  /*19040*/  STL [R1+0x620], R6 ;  /* 0x0006200601007387 */ /* 0x0007e20000100800 */
[----:B0-----:R-:W-:-:S03]  /*19050*/  LOP3.LUT R0, R27, 0x68, R22, 0xfe, !PT ;  /* 0x000000681b007812 */ /* 0x001fc600078efe16 */
[----:B------:R0:W-:Y:S01]  /*19060*/  STL [R1+0x624], R11 ;  /* 0x0006240b01007387 */ /* 0x0001e20000100800 */
[----:B------:R-:W-:-:S03]  /*19070*/  LOP3.LUT R17, R27, 0x1f0, R22, 0xfe, !PT ;  /* 0x000001f01b117812 */ /* 0x000fc600078efe16 */
[----:B------:R4:W-:Y:S01]  /*19080*/  STL [R1+0x628], R5 ;  /* 0x0006280501007387 */ /* 0x0009e20000100800 */
[----:B------:R-:W-:-:S03]  /*19090*/  LOP3.LUT R23, R27, 0x70, R22, 0xfe, !PT ;  /* 0x000000701b177812 */ /* 0x000fc600078efe16 */
[----:B------:R2:W-:Y:S01]  /*190a0*/  STL [R1+0x630], R9 ;  /* 0x0006300901007387 */ /* 0x0005e20000100800 */
[C-C-:B------:R-:W-:Y:S02]  /*190b0*/  LOP3.LUT R7, R27.reuse, 0x60, R22.reuse, 0xfe, !PT ;  /* 0x000000601b077812 */ /* 0x140fe400078efe16 */
[C-C-:B-1----:R-:W-:Y:S01]  /*190c0*/  LOP3.LUT R10, R27.reuse, 0x58, R22.reuse, 0xfe, !PT ;  /* 0x000000581b0a7812 */ /* 0x142fe200078efe16 */
[----:B------:R1:W-:Y:S01]  /*190d0*/  STL [R1+0x20], R0 ;  /* 0x0000200001007387 */ /* 0x0003e20000100800 */
[C-C-:B---3--:R-:W-:Y:S02]  /*190e0*/  LOP3.LUT R6, R27.reuse, 0x48, R22.reuse, 0xfe, !PT ;  /* 0x000000481b067812 */ /* 0x148fe400078efe16 */
[C-C-:B0-----:R-:W-:Y:S02]  /*190f0*/  LOP3.LUT R11, R27.reuse, 0x40, R22.reuse, 0xfe, !PT ;  /* 0x000000401b0b7812 */ /* 0x141fe400078efe16 */
[C-C-:B----4-:R-:W-:Y:S02]  /*19100*/  LOP3.LUT R5, R27.reuse, 0x30, R22.reuse, 0xfe, !PT ;  /* 0x000000301b057812 */ /* 0x150fe400078efe16 */
[----:B--2---:R-:W-:-:S02]  /*19110*/  LOP3.LUT R9, R27, 0x50, R22, 0xfe, !PT ;  /* 0x000000501b097812 */ /* 0x004fc400078efe16 */
[C-C-:B------:R-:W-:Y:S02]  /*19120*/  LOP3.LUT R29, R27.reuse, 0x20, R22.reuse, 0xfe, !PT ;  /* 0x000000201b1d7812 */ /* 0x140fe400078efe16 */
[C-C-:B-1----:R-:W-:Y:S02]  /*19130*/  LOP3.LUT R0, R27.reuse, 0x28, R22.reuse, 0xfe, !PT ;  /* 0x000000281b007812 */ /* 0x142fe400078efe16 */
[C-C-:B------:R-:W-:Y:S02]  /*19140*/  LOP3.LUT R20, R27.reuse, 0x18, R22.reuse, 0xfe, !PT ;  /* 0x000000181b147812 */ /* 0x140fe400078efe16 */
[C-C-:B------:R-:W-:Y:S02]  /*19150*/  LOP3.LUT R26, R27.reuse, 0x10, R22.reuse, 0xfe, !PT ;  /* 0x000000101b1a7812 */ /* 0x140fe400078efe16 */
[----:B------:R-:W-:Y:S02]  /*19160*/  LOP3.LUT R22, R27, 0x8, R22, 0xfe, !PT ;  /* 0x000000081b167812 */ /* 0x000fe400078efe16 */
[C---:B------:R-:W-:Y:S01]  /*19170*/  ISETP.LT.AND P4, PT, R21.reuse, UR11, !P0 ;  /* 0x0000000b15007c0c */ /* 0x040fe2000c781270 */
[-C--:B------:R-:W-:Y:S01]  /*19180*/  IMAD R21, R21, R28.reuse, RZ ;  /* 0x0000001c15157224 */ /* 0x080fe200078e02ff */
[C---:B------:R-:W-:Y:S01]  /*19190*/  IADD3 R2, P1, PT, R3.reuse, UR8, RZ ;  /* 0x0000000803027c10 */ /* 0x040fe2000ff3e0ff */
[C---:B------:R-:W-:Y:S01]  /*191a0*/  IMAD R25, R22.reuse, R28, RZ ;  /* 0x0000001c16197224 */ /* 0x040fe200078e02ff */
[----:B-----5:R-:W-:Y:S01]  /*191b0*/  ISETP.LT.AND P5, PT, R22, UR5, !P0 ;  /* 0x0000000516007c0c */ /* 0x020fe2000c7a1270 */
[----:B------:R-:W0:Y:S01]  /*191c0*/  LDCU UR8, c[0x0][0x39c] ;  /* 0x00007380ff0877ac */ /* 0x000e220008000800 */
[----:B------:R-:W-:-:S02]  /*191d0*/  LEA.HI.X.SX32 R3, R3, UR9, 0x1, P1 ;  /* 0x0000000903037c11 */ /* 0x000fc400088f0eff */
[----:B------:R-:W-:Y:S01]  /*191e0*/  IADD3 R22, P3, PT, R21, R2, RZ ;  /* 0x0000000215167210 */ /* 0x000fe20007f7e0ff */
[----:B------:R-:W1:Y:S01]  /*191f0*/  LDCU UR5, c[0x0][0x39c] ;  /* 0x00007380ff0577ac */ /* 0x000e620008000800 */
[----:B------:R-:W-:Y:S02]  /*19200*/  ISETP.LT.AND P1, PT, R23, UR14, !P0 ;  /* 0x0000000e17007c0c */ /* 0x000fe4000c721270 */
[----:B------:R-:W-:Y:S02]  /*19210*/  LEA.HI.X.SX32 R23, R21, R3, 0x1, P3 ;  /* 0x0000000315177211 */ /* 0x000fe400018f0eff */
[----:B------:R-:W-:-:S05]  /*19220*/  PRMT R27, R8, 0x7770, RZ ;  /* 0x00007770081b7816 */ /* 0x000fca00000000ff */
[----:B------:R2:W-:Y:S01]  /*19230*/  @P4 STG.E.U8 desc[UR12][R22.64], R27 ;  /* 0x0000001b16004986 */ /* 0x0005e2000c10110c */
[----:B------:R-:W-:Y:S02]  /*19240*/  ISETP.LT.AND P2, PT, R17, UR15, !P0 ;  /* 0x0000000f11007c0c */ /* 0x000fe4000c741270 */
[C---:B------:R-:W-:Y:S01]  /*19250*/  IADD3 R24, P6, PT, R25.reuse, R2, RZ ;  /* 0x0000000219187210 */ /* 0x040fe20007fde0ff */
[----:B------:R-:W3:Y:S01]  /*19260*/  LDS.128 R16, [R16+UR4+0x600] ;  /* 0x0006000410107984 */ /* 0x000ee20008000c00 */
[----:B------:R-:W4:Y:S01]  /*19270*/  LDCU UR4, c[0x0][0x39c] ;  /* 0x00007380ff0477ac */ /* 0x000f220008000800 */
[----:B--2---:R-:W2:Y:S01]  /*19280*/  LDC R27, c[0x0][0x3b8] ;  /* 0x0000ee00ff1b7b82 */ /* 0x004ea20000000800 */
[C---:B------:R-:W-:Y:S01]  /*19290*/  ISETP.LT.AND P3, PT, R26.reuse, UR7, !P0 ;  /* 0x000000071a007c0c */ /* 0x040fe2000c761270 */
[----:B------:R-:W-:Y:S01]  /*192a0*/  IMAD R26, R26, R28, RZ ;  /* 0x0000001c1a1a7224 */ /* 0x000fe200078e02ff */
[----:B------:R-:W-:Y:S01]  /*192b0*/  LEA.HI.X.SX32 R25, R25, R3, 0x1, P6 ;  /* 0x0000000319197211 */ /* 0x000fe200030f0eff */
[----:B------:R-:W5:Y:S01]  /*192c0*/  LDCU UR7, c[0x0][0x39c] ;  /* 0x00007380ff0777ac */ /* 0x000f620008000800 */
[----:B------:R-:W-:-:S05]  /*192d0*/  PRMT R28, R4, 0x7770, RZ ;  /* 0x00007770041c7816 */ /* 0x000fca00000000ff */
[----:B------:R0:W-:Y:S01]  /*192e0*/  @P5 STG.E.U8 desc[UR12][R24.64], R28 ;  /* 0x0000001c18005986 */ /* 0x0001e2000c10110c */
[----:B----4-:R-:W-:Y:S01]  /*192f0*/  ISETP.LT.AND P4, PT, R20, UR4, !P0 ;  /* 0x0000000414007c0c */ /* 0x010fe2000c781270 */
[----:B------:R-:W4:Y:S01]  /*19300*/  LDCU UR4, c[0x0][0x39c] ;  /* 0x00007380ff0477ac */ /* 0x000f220008000800 */
[----:B0-----:R-:W-:Y:S01]  /*19310*/  IADD3 R24, P5, PT, R26, R2, RZ ;  /* 0x000000021a187210 */ /* 0x001fe20007fbe0ff */
[----:B--2---:R-:W-:-:S03]  /*19320*/  IMAD R22, R20, R27, RZ ;  /* 0x0000001b14167224 */ /* 0x004fc600078e02ff */
[----:B------:R-:W-:Y:S02]  /*19330*/  LEA.HI.X.SX32 R25, R26, R3, 0x1, P5 ;  /* 0x000000031a197211 */ /* 0x000fe400028f0eff */
[----:B------:R-:W-:Y:S01]  /*19340*/  PRMT R26, R12, 0x7770, RZ ;  /* 0x000077700c1a7816 */ /* 0x000fe200000000ff */
[----:B------:R-:W-:Y:S01]  /*19350*/  IMAD R23, R27, 0x20, R21 ;  /* 0x000000201b177824 */ /* 0x000fe200078e0215 */
[----:B------:R-:W-:-:S03]  /*19360*/  IADD3 R20, P5, PT, R22, R2, RZ ;  /* 0x0000000216147210 */ /* 0x000fc60007fbe0ff */
[----:B------:R0:W-:Y:S01]  /*19370*/  @P3 STG.E.U8 desc[UR12][R24.64], R26 ;  /* 0x0000001a18003986 */ /* 0x0001e2000c10110c */
[----:B------:R-:W-:Y:S02]  /*19380*/  LEA.HI.X.SX32 R21, R22, R3, 0x1, P5 ;  /* 0x0000000316157211 */ /* 0x000fe400028f0eff */
[----:B------:R-:W-:Y:S01]  /*19390*/  IADD3 R22, P6, PT, R23, R2, RZ ;  /* 0x0000000217167210 */ /* 0x000fe20007fde0ff */
[----:B0-----:R-:W-:-:S04]  /*193a0*/  IMAD R25, R27, 0x8, R23 ;  /* 0x000000081b197824 */ /* 0x001fc800078e0217 */
[----:B------:R-:W-:Y:S01]  /*193b0*/  IMAD R28, R27, 0x8, R25 ;  /* 0x000000081b1c7824 */ /* 0x000fe200078e0219 */
[-C--:B------:R-:W-:Y:S02]  /*193c0*/  IADD3 R24, P3, PT, R25, R2.reuse, RZ ;  /* 0x0000000219187210 */ /* 0x080fe40007f7e0ff */
[-C--:B------:R-:W-:Y:S02]  /*193d0*/  LEA.HI.X.SX32 R23, R23, R3.reuse, 0x1, P6 ;  /* 0x0000000317177211 */ /* 0x080fe400030f0eff */
[C---:B------:R-:W-:Y:S02]  /*193e0*/  IADD3 R26, P6, PT, R28.reuse, R2, RZ ;  /* 0x000000021c1a7210 */ /* 0x040fe40007fde0ff */
[-C--:B------:R-:W-:Y:S02]  /*193f0*/  LEA.HI.X.SX32 R25, R25, R3.reuse, 0x1, P3 ;  /* 0x0000000319197211 */ /* 0x080fe400018f0eff */
[----:B------:R-:W-:Y:S02]  /*19400*/  ISETP.LT.AND P3, PT, R9, UR8, !P0 ;  /* 0x0000000809007c0c */ /* 0x000fe4000c761270 */
[----:B------:R-:W-:Y:S01]  /*19410*/  LEA.HI.X.SX32 R27, R28, R3, 0x1, P6 ;  /* 0x000000031c1b7211 */ /* 0x000fe200030f0eff */
[----:B------:R-:W2:Y:S01]  /*19420*/  LDL.LU R9, [R1+0x630] ;  /* 0x0006300001097983 */ /* 0x000ea20000300800 */
[----:B------:R-:W-:Y:S01]  /*19430*/  ISETP.LT.AND P6, PT, R0, UR6, !P0 ;  /* 0x0000000600007c0c */ /* 0x000fe2000c7c1270 */
[----:B------:R-:W0:Y:S02]  /*19440*/  LDCU UR6, c[0x0][0x39c] ;  /* 0x00007380ff0677ac */ /* 0x000e240008000800 */
[----:B------:R-:W2:Y:S01]  /*19450*/  LDL.LU R0, [R1+0x62c] ;  /* 0x00062c0001007983 */ /* 0x000ea20000300800 */
[----:B-1----:R-:W-:Y:S01]  /*19460*/  ISETP.LT.AND P5, PT, R29, UR5, !P0 ;  /* 0x000000051d007c0c */ /* 0x002fe2000c7a1270 */
[----:B------:R-:W1:Y:S01]  /*19470*/  LDCU UR5, c[0x0][0x39c] ;  /* 0x00007380ff0577ac */ /* 0x000e620008000800 */
[----:B---3--:R-:W-:-:S05]  /*19480*/  PRMT R29, R16, 0x7770, RZ ;  /* 0x00007770101d7816 */ /* 0x008fca00000000ff */
[----:B------:R3:W-:Y:S02]  /*19490*/  @P4 STG.E.U8 desc[UR12][R20.64], R29 ;  /* 0x0000001d14004986 */ /* 0x0007e4000c10110c */
[----:B---3--:R-:W3:Y:S01]  /*194a0*/  LDC R29, c[0x0][0x3b8] ;  /* 0x0000ee00ff1d7b82 */ /* 0x008ee20000000800 */
[----:B----4-:R-:W-:Y:S01]  /*194b0*/  ISETP.LT.AND P4, PT, R5, UR4, !P0 ;  /* 0x0000000405007c0c */ /* 0x010fe2000c781270 */
[----:B------:R-:W4:Y:S01]  /*194c0*/  LDCU UR4, c[0x0][0x39c] ;  /* 0x00007380ff0477ac */ /* 0x000f220008000800 */
[----:B------:R-:W-:Y:S01]  /*194d0*/  PRMT R20, R8, 0x7771, RZ ;  /* 0x0000777108147816 */ /* 0x000fe200000000ff */
[----:B------:R-:W4:Y:S04]  /*194e0*/  LDL.LU R5, [R1+0x628] ;  /* 0x0006280001057983 */ /* 0x000f280000300800 */
[----:B------:R0:W-:Y:S02]  /*194f0*/  @P5 STG.E.U8 desc[UR12][R22.64], R20 ;  /* 0x0000001416005986 */ /* 0x0001e4000c10110c */
[----:B0-----:R-:W-:Y:S01]  /*19500*/  PRMT R22, R4, 0x7771, RZ ;  /* 0x0000777104167816 */ /* 0x001fe200000000ff */
[----:B---3--:R-:W-:-:S04]  /*19510*/  IMAD R28, R29, 0x10, R28 ;  /* 0x000000101d1c7824 */ /* 0x008fc800078e021c */
[----:B------:R0:W-:Y:S02]  /*19520*/  @P6 STG.E.U8 desc[UR12][R24.64], R22 ;  /* 0x0000001618006986 */ /* 0x0001e4000c10110c */
[----:B0-----:R-:W-:-:S04]  /*19530*/  IADD3 R22, P6, PT, R28, R2, RZ ;  /* 0x000000021c167210 */ /* 0x001fc80007fde0ff */
[----:B------:R-:W-:Y:S01]  /*19540*/  LEA.HI.X.SX32 R23, R28, R3, 0x1, P6 ;  /* 0x000000031c177211 */ /* 0x000fe200030f0eff */
[----:B------:R-:W-:Y:S01]  /*19550*/  IMAD R28, R29, 0x8, R28 ;  /* 0x000000081d1c7824 */ /* 0x000fe200078e021c */
[----:B-1----:R-:W-:Y:S01]  /*19560*/  ISETP.LT.AND P6, PT, R11, UR5, !P0 ;  /* 0x000000050b007c0c */ /* 0x002fe2000c7c1270 */
[----:B------:R-:W0:Y:S01]  /*19570*/  LDCU UR5, c[0x0][0x39c] ;  /* 0x00007380ff0577ac */ /* 0x000e220008000800 */
[----:B------:R-:W3:Y:S01]  /*19580*/  LDL.LU R11, [R1+0x624] ;  /* 0x00062400010b7983 */ /* 0x000ee20000300800 */
[----:B--2---:R-:W-:-:S04]  /*19590*/  VIADD R21, R0, 0x38 ;  /* 0x0000003800157836 */ /* 0x004fc80000000000 */
[C---:B------:R-:W-:Y:S01]  /*195a0*/  IMAD R20, R21.reuse, R29, RZ ;  /* 0x0000001d15147224 */ /* 0x040fe200078e02ff */
[----:B-----5:R-:W-:Y:S01]  /*195b0*/  ISETP.LT.AND P5, PT, R21, UR7, !P0 ;  /* 0x0000000715007c0c */ /* 0x020fe2000c7a1270 */
[----:B------:R-:W1:Y:S01]  /*195c0*/  LDCU UR7, c[0x0][0x39c] ;  /* 0x00007380ff0777ac */ /* 0x000e620008000800 */
[----:B------:R-:W-:-:S05]  /*195d0*/  PRMT R21, R12, 0x7771, RZ ;  /* 0x000077710c157816 */ /* 0x000fca00000000ff */
[----:B------:R-:W-:Y:S01]  /*195e0*/  @P4 STG.E.U8 desc[UR12][R26.64], R21 ;  /* 0x000000151a004986 */ /* 0x000fe2000c10110c */
[----:B------:R-:W-:-:S04]  /*195f0*/  IADD3 R24, P4, PT, R20, R2, RZ ;  /* 0x0000000214187210 */ /* 0x000fc80007f9e0ff */
[----:B------:R-:W-:Y:S02]  /*19600*/  LEA.HI.X.SX32 R25, R20, R3, 0x1, P4 ;  /* 0x0000000314197211 */ /* 0x000fe400020f0eff */
[----:B------:R-:W-:-:S05]  /*19610*/  PRMT R20, R16, 0x7771, RZ ;  /* 0x0000777110147816 */ /* 0x000fca00000000ff */
[----:B------:R2:W-:Y:S01]  /*19620*/  @P5 STG.E.U8 desc[UR12][R24.64], R20 ;  /* 0x0000001418005986 */ /* 0x0005e2000c10110c */
[----:B----4-:R-:W-:Y:S01]  /*19630*/  ISETP.LT.AND P4, PT, R6, UR4, !P0 ;  /* 0x0000000406007c0c */ /* 0x010fe2000c781270 */
[----:B------:R-:W4:Y:S02]  /*19640*/  LDCU UR4, c[0x0][0x39c] ;  /* 0x00007380ff0477ac */ /* 0x000f240008000800 */
[----:B------:R-:W5:Y:S01]  /*19650*/  LDL.LU R6, [R1+0x620] ;  /* 0x0006200001067983 */ /* 0x000f620000300800 */
[----:B--2---:R-:W-:Y:S01]  /*19660*/  IADD3 R20, P5, PT, R28, R2, RZ ;  /* 0x000000021c147210 */ /* 0x004fe20007fbe0ff */
[----:B------:R-:W-:-:S03]  /*19670*/  IMAD R24, R29, 0x8, R28 ;  /* 0x000000081d187824 */ /* 0x000fc600078e021c */
[----:B------:R-:W-:Y:S02]  /*19680*/  LEA.HI.X.SX32 R21, R28, R3, 0x1, P5 ;  /* 0x000000031c157211 */ /* 0x000fe400028f0eff */
[----:B------:R-:W0:Y:S01]  /*19690*/  LDL.LU R28, [R1+0x20] ;  /* 0x00002000011c7983 */ /* 0x000e220000300800 */
[----:B------:R-:W-:Y:S02]  /*196a0*/  PRMT R26, R8, 0x7772, RZ ;  /* 0x00007772081a7816 */ /* 0x000fe400000000ff */
[----:B------:R-:W-:-:S03]  /*196b0*/  PRMT R25, R4, 0x7772, RZ ;  /* 0x0000777204197816 */ /* 0x000fc600000000ff */
[----:B------:R2:W-:Y:S01]  /*196c0*/  @P6 STG.E.U8 desc[UR12][R22.64], R26 ;  /* 0x0000001a16006986 */ /* 0x0005e2000c10110c */
[----:B------:R-:W-:Y:S01]  /*196d0*/  ISETP.LT.AND P5, PT, R10, UR6, !P0 ;  /* 0x000000060a007c0c */ /* 0x000fe2000c7a1270 */
[----:B------:R-:W1:Y:S02]  /*196e0*/  LDCU UR6, c[0x0][0x39c] ;  /* 0x00007380ff0677ac */ /* 0x000e640008000800 */
[----:B------:R4:W-:Y:S01]  /*196f0*/  @P4 STG.E.U8 desc[UR12][R20.64], R25 ;  /* 0x0000001914004986 */ /* 0x0009e2000c10110c */
[----:B------:R-:W-:-:S03]  /*19700*/  PRMT R4, R4, 0x7773, RZ ;  /* 0x0000777304047816 */ /* 0x000fc600000000ff */
[----:B------:R-:W3:Y:S01]  /*19710*/  LDL.LU R10, [R1+0x61c] ;  /* 0x00061c00010a7983 */ /* 0x000ee20000300800 */
[----:B--2---:R-:W-:-:S03]  /*19720*/  IADD3 R22, P6, PT, R24, R2, RZ ;  /* 0x0000000218167210 */ /* 0x004fc60007fde0ff */
[----:B------:R-:W2:Y:S01]  /*19730*/  LDL.LU R27, [R1+0x30] ;  /* 0x00003000011b7983 */ /* 0x000ea20000300800 */
[----:B----4-:R-:W-:Y:S01]  /*19740*/  IMAD R25, R29, 0x8, R24 ;  /* 0x000000081d197824 */ /* 0x010fe200078e0218 */
[----:B------:R-:W-:Y:S02]  /*19750*/  LEA.HI.X.SX32 R23, R24, R3, 0x1, P6 ;  /* 0x0000000318177211 */ /* 0x000fe400030f0eff */
[----:B------:R-:W-:Y:S02]  /*19760*/  PRMT R21, R12, 0x7772, RZ ;  /* 0x000077720c157816 */ /* 0x000fe400000000ff */
[----:B------:R-:W-:-:S03]  /*19770*/  IADD3 R20, P6, PT, R25, R2, RZ ;  /* 0x0000000219147210 */ /* 0x000fc60007fde0ff */
[----:B------:R4:W-:Y:S01]  /*19780*/  @P3 STG.E.U8 desc[UR12][R22.64], R21 ;  /* 0x0000001516003986 */ /* 0x0009e2000c10110c */
[----:B------:R-:W-:Y:S01]  /*19790*/  ISETP.LT.AND P3, PT, R7, UR4, !P0 ;  /* 0x0000000407007c0c */ /* 0x000fe2000c761270 */
[----:B------:R-:W0:Y:S02]  /*197a0*/  LDCU UR4, c[0x0][0x39c] ;  /* 0x00007380ff0477ac */ /* 0x000e240008000800 */
[----:B------:R-:W2:Y:S01]  /*197b0*/  LDL.LU R7, [R1+0x618] ;  /* 0x0006180001077983 */ /* 0x000ea20000300800 */
[----:B----4-:R-:W-:Y:S01]  /*197c0*/  LEA.HI.X.SX32 R21, R25, R3, 0x1, P6 ;  /* 0x0000000319157211 */ /* 0x010fe200030f0eff */
[----:B------:R-:W-:Y:S01]  /*197d0*/  IMAD R25, R29, 0x8, R25 ;  /* 0x000000081d197824 */ /* 0x000fe200078e0219 */
[----:B------:R-:W-:-:S03]  /*197e0*/  PRMT R22, R16, 0x7772, RZ ;  /* 0x0000777210167816 */ /* 0x000fc600000000ff */
[----:B------:R-:W-:Y:S02]  /*197f0*/  IMAD R24, R29, 0x8, R25 ;  /* 0x000000081d187824 */ /* 0x000fe400078e0219 */
[----:B------:R4:W-:Y:S01]  /*19800*/  @P5 STG.E.U8 desc[UR12][R20.64], R22 ;  /* 0x0000001614005986 */ /* 0x0009e2000c10110c */
[----:B------:R-:W-:Y:S01]  /*19810*/  VIADD R23, R0, 0x78 ;  /* 0x0000007800177836 */ /* 0x000fe20000000000 */
[----:B----4-:R-:W-:-:S04]  /*19820*/  IADD3 R20, P5, PT, R25, R2, RZ ;  /* 0x0000000219147210 */ /* 0x010fc80007fbe0ff */
[----:B------:R-:W-:Y:S02]  /*19830*/  LEA.HI.X.SX32 R21, R25, R3, 0x1, P5 ;  /* 0x0000000319157211 */ /* 0x000fe400028f0eff */
[----:B------:R-:W-:Y:S02]  /*19840*/  IADD3 R22, P5, PT, R24, R2, RZ ;  /* 0x0000000218167210 */ /* 0x000fe40007fbe0ff */
[----:B------:R-:W-:Y:S01]  /*19850*/  PRMT R25, R8, 0x7773, RZ ;  /* 0x0000777308197816 */ /* 0x000fe200000000ff */
[C---:B------:R-:W-:Y:S01]  /*19860*/  IMAD R8, R23.reuse, R29, RZ ;  /* 0x0000001d17087224 */ /* 0x040fe200078e02ff */
[----:B-1----:R-:W-:Y:S01]  /*19870*/  ISETP.LT.AND P6, PT, R23, UR6, !P0 ;  /* 0x0000000617007c0c */ /* 0x002fe2000c7c1270 */
[----:B------:R-:W3:Y:S01]  /*19880*/  LDCU UR6, c[0x0][0x39c] ;  /* 0x00007380ff0677ac */ /* 0x000ee20008000800 */
[----:B------:R-:W-:Y:S01]  /*19890*/  LEA.HI.X.SX32 R23, R24, R3, 0x1, P5 ;  /* 0x0000000318177211 */ /* 0x000fe200028f0eff */
[----:B------:R-:W-:Y:S01]  /*198a0*/  IMAD R24, R29, 0x8, R24 ;  /* 0x000000081d187824 */ /* 0x000fe200078e0218 */
[----:B------:R1:W-:Y:S01]  /*198b0*/  @P3 STG.E.U8 desc[UR12][R20.64], R25 ;  /* 0x0000001914003986 */ /* 0x0003e2000c10110c */
[----:B0-----:R-:W-:Y:S01]  /*198c0*/  ISETP.LT.AND P4, PT, R28, UR5, !P0 ;  /* 0x000000051c007c0c */ /* 0x001fe2000c781270 */
[----:B------:R-:W0:-:S12]  /*198d0*/  LDCU UR5, c[0x0][0x39c] ;  /* 0x00007380ff0577ac */ /* 0x000e180008000800 */
[----:B------:R4:W-:Y:S01]  /*198e0*/  @P4 STG.E.U8 desc[UR12][R22.64], R4 ;  /* 0x0000000416004986 */ /* 0x0009e2000c10110c */
[----:B-1----:R-:W-:-:S04]  /*198f0*/  IADD3 R20, P4, PT, R8, R2, RZ ;  /* 0x0000000208147210 */ /* 0x002fc80007f9e0ff */
[----:B------:R-:W-:Y:S02]  /*19900*/  LEA.HI.X.SX32 R21, R8, R3, 0x1, P4 ;  /* 0x0000000308157211 */ /* 0x000fe400020f0eff */
[----:B0-----:R-:W-:Y:S01]  /*19910*/  ISETP.LT.AND P4, PT, R5, UR5, !P0 ;  /* 0x0000000505007c0c */ /* 0x001fe2000c781270 */
[----:B------:R-:W0:Y:S01]  /*19920*/  LDCU UR5, c[0x0][0x39c] ;  /* 0x00007380ff0577ac */ /* 0x000e220008000800 */
[----:B------:R-:W2:Y:S01]  /*19930*/  LDL.LU R5, [R1+0x614] ;  /* 0x0006140001057983 */ /* 0x000ea20000300800 */
[----:B----4-:R-:W-:-:S04]  /*19940*/  IADD3 R22, P5, PT, R24, R2, RZ ;  /* 0x0000000218167210 */ /* 0x010fc80007fbe0ff */
[----:B------:R-:W-:Y:S02]  /*19950*/  LEA.HI.X.SX32 R23, R24, R3, 0x1, P5 ;  /* 0x0000000318177211 */ /* 0x000fe400028f0eff */
[----:B------:R-:W-:Y:S02]  /*19960*/  ISETP.LT.AND P5, PT, R9, UR4, !P0 ;  /* 0x0000000409007c0c */ /* 0x000fe4000c7a1270 */
[----:B------:R-:W-:Y:S01]  /*19970*/  PRMT R12, R12, 0x7773, RZ ;  /* 0x000077730c0c7816 */ /* 0x000fe200000000ff */
[----:B------:R-:W4:Y:S01]  /*19980*/  LDL.LU R9, [R1+0x610] ;  /* 0x0006100001097983 */ /* 0x000f220000300800 */
[----:B------:R-:W-:Y:S01]  /*19990*/  PRMT R16, R16, 0x7773, RZ ;  /* 0x0000777310107816 */ /* 0x000fe200000000ff */
[C---:B------:R-:W-:Y:S01]  /*199a0*/  IMAD R24, R29.reuse, 0x10, R24 ;  /* 0x000000101d187824 */ /* 0x040fe200078e0218 */
[----:B------:R-:W5:Y:S01]  /*199b0*/  LDCU UR4, c[0x0][0x39c] ;  /* 0x00007380ff0477ac */ /* 0x000f620008000800 */
[----:B------:R1:W-:Y:S04]  /*199c0*/  @P1 STG.E.U8 desc[UR12][R22.64], R12 ;  /* 0x0000000c16001986 */ /* 0x0003e8000c10110c */
[----:B------:R0:W-:Y:S01]  /*199d0*/  @P6 STG.E.U8 desc[UR12][R20.64], R16 ;  /* 0x0000001014006986 */ /* 0x0001e2000c10110c */
[----:B-1----:R-:W-:Y:S01]  /*199e0*/  IMAD R12, R29, 0x8, R24 ;  /* 0x000000081d0c7824 */ /* 0x002fe200078e0218 */
[----:B0-----:R-:W-:-:S04]  /*199f0*/  IADD3 R20, P6, PT, R24, R2, RZ ;  /* 0x0000000218147210 */ /* 0x001fc80007fde0ff */
[-C--:B------:R-:W-:Y:S02]  /*19a00*/  LEA.HI.X.SX32 R21, R24, R3.reuse, 0x1, P6 ;  /* 0x0000000318157211 */ /* 0x080fe400030f0eff */
[----:B------:R-:W0:Y:S01]  /*19a10*/  LDC R24, c[0x0][0x3b8] ;  /* 0x0000ee00ff187b82 */ /* 0x000e220000000800 */
[----:B---3--:R-:W-:Y:S01]  /*19a20*/  ISETP.LT.AND P1, PT, R11, UR6, !P0 ;  /* 0x000000060b007c0c */ /* 0x008fe2000c721270 */
[----:B------:R-:W1:Y:S01]  /*19a30*/  LDCU UR6, c[0x0][0x39c] ;  /* 0x00007380ff0677ac */ /* 0x000e620008000800 */
[C---:B------:R-:W-:Y:S01]  /*19a40*/  IADD3 R22, P6, PT, R12.reuse, R2, RZ ;  /* 0x000000020c167210 */ /* 0x040fe20007fde0ff */
[----:B------:R-:W3:Y:S03]  /*19a50*/  LDL.LU R11, [R1+0x60c] ;  /* 0x00060c00010b7983 */ /* 0x000ee60000300800 */
[----:B------:R-:W-:Y:S02]  /*19a60*/  LEA.HI.X.SX32 R23, R12, R3, 0x1, P6 ;  /* 0x000000030c177211 */ /* 0x000fe400030f0eff */
[----:B-----5:R-:W-:Y:S01]  /*19a70*/  ISETP.LT.AND P6, PT, R6, UR4, !P0 ;  /* 0x0000000406007c0c */ /* 0x020fe2000c7c1270 */
[----:B------:R-:W5:Y:S01]  /*19a80*/  LDCU UR4, c[0x0][0x39c] ;  /* 0x00007380ff0477ac */ /* 0x000f620008000800 */
[----:B------:R-:W3:Y:S04]  /*19a90*/  LDL.LU R6, [R1+0x608] ;  /* 0x0006080001067983 */ /* 0x000ee80000300800 */
[----:B------:R-:W3:Y:S01]  /*19aa0*/  LDL.LU R29, [R1+0x4c] ;  /* 0x00004c00011d7983 */ /* 0x000ee20000300800 */
[----:B0-----:R-:W-:Y:S01]  /*19ab0*/  IMAD R8, R24, 0x8, R12 ;  /* 0x0000000818087824 */ /* 0x001fe200078e020c */
[----:B--2---:R-:W-:-:S02]  /*19ac0*/  PRMT R4, R5, 0x7770, RZ ;  /* 0x0000777005047816 */ /* 0x004fc400000000ff */
[----:B----4-:R-:W-:-:S05]  /*19ad0*/  PRMT R16, R9, 0x7770, RZ ;  /* 0x0000777009107816 */ /* 0x010fca00000000ff */
[----:B------:R0:W-:Y:S04]  /*19ae0*/  @P5 STG.E.U8 desc[UR12][R20.64], R16 ;  /* 0x0000001014005986 */ /* 0x0001e8000c10110c */
[----:B------:R2:W-:Y:S01]  /*19af0*/  @P4 STG.E.U8 desc[UR12][R22.64], R4 ;  /* 0x0000000416004986 */ /* 0x0005e2000c10110c */
[----:B0-----:R-:W-:Y:S01]  /*19b00*/  IADD3 R20, P5, PT, R8, R2, RZ ;  /* 0x0000000208147210 */ /* 0x001fe20007fbe0ff */
[----:B--2---:R-:W-:-:S03]  /*19b10*/  IMAD R4, R24, 0x8, R8 ;  /* 0x0000000818047824 */ /* 0x004fc600078e0208 */
[-C--:B------:R-:W-:Y:S02]  /*19b20*/  LEA.HI.X.SX32 R21, R8, R3.reuse, 0x1, P5 ;  /* 0x0000000308157211 */ /* 0x080fe400028f0eff */
[----:B------:R-:W-:Y:S02]  /*19b30*/  PRMT R8, R13, 0x7770, RZ ;  /* 0x000077700d087816 */ /* 0x000fe400000000ff */
[----:B-1----:R-:W-:Y:S01]  /*19b40*/  ISETP.LT.AND P5, PT, R7, UR6, !P0 ;  /* 0x0000000607007c0c */ /* 0x002fe2000c7a1270 */
[----:B------:R-:W-:Y:S01]  /*19b50*/  IMAD R12, R24, 0x8, R4 ;  /* 0x00000008180c7824 */ /* 0x000fe200078e0204 */
[----:B------:R-:W2:Y:S01]  /*19b60*/  LDL.LU R7, [R1+0x604] ;  /* 0x0006040001077983 */ /* 0x000ea20000300800 */
[----:B------:R-:W-:Y:S01]  /*19b70*/  IADD3 R22, P4, PT, R4, R2, RZ ;  /* 0x0000000204167210 */ /* 0x000fe20007f9e0ff */
[----:B------:R-:W0:Y:S02]  /*19b80*/  LDCU UR6, c[0x0][0x39c] ;  /* 0x00007380ff0677ac */ /* 0x000e240008000800 */
[----:B------:R1:W-:Y:S01]  /*19b90*/  @P1 STG.E.U8 desc[UR12][R20.64], R8 ;  /* 0x0000000814001986 */ /* 0x0003e2000c10110c */
[----:B------:R-:W-:Y:S01]  /*19ba0*/  ISETP.LT.AND P1, PT, R10, UR5, !P0 ;  /* 0x000000050a007c0c */ /* 0x000fe2000c721270 */
[----:B------:R-:W4:Y:S02]  /*19bb0*/  LDCU UR5, c[0x0][0x39c] ;  /* 0x00007380ff0577ac */ /* 0x000f240008000800 */
[----:B------:R-:W0:Y:S01]  /*19bc0*/  LDL.LU R10, [R1+0x600] ;  /* 0x00060000010a7983 */ /* 0x000e220000300800 */
[----:B------:R-:W-:-:S02]  /*19bd0*/  LEA.HI.X.SX32 R23, R4, R3, 0x1, P4 ;  /* 0x0000000304177211 */ /* 0x000fc400020f0eff */
[----:B-1----:R-:W-:Y:S01]  /*19be0*/  PRMT R8, R17, 0x7770, RZ ;  /* 0x0000777011087816 */ /* 0x002fe200000000ff */
[----:B------:R-:W2:Y:S04]  /*19bf0*/  LDL.LU R26, [R1+0x48] ;  /* 0x00004800011a7983 */ /* 0x000ea80000300800 */
[----:B------:R1:W-:Y:S01]  /*19c00*/  @P6 STG.E.U8 desc[UR12][R22.64], R8 ;  /* 0x0000000816006986 */ /* 0x0003e2000c10110c */
[----:B------:R-:W-:Y:S01]  /*19c10*/  ISETP.LT.AND P3, PT, R27, UR7, !P0 ;  /* 0x000000071b007c0c */ /* 0x000fe2000c761270 */
[----:B------:R-:W3:Y:S01]  /*19c20*/  LDCU UR7, c[0x0][0x39c] ;  /* 0x00007380ff0777ac */ /* 0x000ee20008000800 */
[----:B------:R-:W-:Y:S01]  /*19c30*/  IADD3 R20, P4, PT, R12, R2, RZ ;  /* 0x000000020c147210 */ /* 0x000fe20007f9e0ff */
[----:B------:R-:W2:Y:S01]  /*19c40*/  LDL.LU R28, [R1+0x50] ;  /* 0x00005000011c7983 */ /* 0x000ea20000300800 */
[----:B------:R-:W-:-:S03]  /*19c50*/  VIADD R4, R0, 0xb8 ;  /* 0x000000b800047836 */ /* 0x000fc60000000000 */
[----:B------:R-:W2:Y:S01]  /*19c60*/  LDL.LU R27, [R1+0x54] ;  /* 0x00005400011b7983 */ /* 0x000ea20000300800 */
[----:B-1----:R-:W-:Y:S01]  /*19c70*/  IMAD R8, R24, 0x8, R12 ;  /* 0x0000000818087824 */ /* 0x002fe200078e020c */
[----:B------:R-:W-:-:S04]  /*19c80*/  LEA.HI.X.SX32 R21, R12, R3, 0x1, P4 ;  /* 0x000000030c157211 */ /* 0x000fc800020f0eff */
[----:B------:R-:W-:Y:S02]  /*19c90*/  IADD3 R22, P6, PT, R8, R2, RZ ;  /* 0x0000000208167210 */ /* 0x000fe40007fde0ff */
[----:B------:R-:W-:Y:S02]  /*19ca0*/  PRMT R16, R9, 0x7771, RZ ;  /* 0x0000777109107816 */ /* 0x000fe400000000ff */
[C---:B-----5:R-:W-:Y:S01]  /*19cb0*/  ISETP.LT.AND P4, PT, R4.reuse, UR4, !P0 ;  /* 0x0000000404007c0c */ /* 0x060fe2000c781270 */
[----:B------:R-:W-:Y:S01]  /*19cc0*/  IMAD R4, R4, R24, RZ ;  /* 0x0000001804047224 */ /* 0x000fe200078e02ff */
[----:B------:R-:W-:Y:S02]  /*19cd0*/  LEA.HI.X.SX32 R23, R8, R3, 0x1, P6 ;  /* 0x0000000308177211 */ /* 0x000fe400030f0eff */
[----:B------:R-:W-:Y:S01]  /*19ce0*/  PRMT R12, R5, 0x7771, RZ ;  /* 0x00007771050c7816 */ /* 0x000fe200000000ff */
[----:B------:R-:W-:Y:S01]  /*19cf0*/  IMAD R8, R24, 0x8, R8 ;  /* 0x0000000818087824 */ /* 0x000fe200078e0208 */
[----:B------:R1:W-:Y:S01]  /*19d00*/  @P1 STG.E.U8 desc[UR12][R20.64], R16 ;  /* 0x0000001014001986 */ /* 0x0003e2000c10110c */
[----:B------:R-:W2:Y:S03]  /*19d10*/  LDCU UR4, c[0x0][0x39c] ;  /* 0x00007380ff0477ac */ /* 0x000ea60008000800 */
[----:B------:R5:W-:Y:S01]  /*19d20*/  @P5 STG.E.U8 desc[UR12][R22.64], R12 ;  /* 0x0000000c16005986 */ /* 0x000be2000c10110c */
[----:B---3--:R-:W-:Y:S01]  /*19d30*/  ISETP.LT.AND P1, PT, R29, UR7, !P0 ;  /* 0x000000071d007c0c */ /* 0x008fe2000c721270 */
[----:B------:R-:W3:Y:S01]  /*19d40*/  LDCU UR7, c[0x0][0x39c] ;  /* 0x00007380ff0777ac */ /* 0x000ee20008000800 */
[----:B-1----:R-:W-:-:S02]  /*19d50*/  IADD3 R20, P5, PT, R4, R2, RZ ;  /* 0x0000000204147210 */ /* 0x002fc40007fbe0ff */
[-C--:B-----5:R-:W-:Y:S02]  /*19d60*/  IADD3 R22, P6, PT, R8, R2.reuse, RZ ;  /* 0x0000000208167210 */ /* 0x0a0fe40007fde0ff */
[-C--:B------:R-:W-:Y:S02]  /*19d70*/  LEA.HI.X.SX32 R21, R4, R3.reuse, 0x1, P5 ;  /* 0x0000000304157211 */ /* 0x080fe400028f0eff */
[----:B------:R-:W-:Y:S02]  /*19d80*/  LEA.HI.X.SX32 R23, R8, R3, 0x1, P6 ;  /* 0x0000000308177211 */ /* 0x000fe400030f0eff */
[----:B----4-:R-:W-:Y:S02]  /*19d90*/  ISETP.LT.AND P6, PT, R11, UR5, !P0 ;  /* 0x000000050b007c0c */ /* 0x010fe4000c7c1270 */
[----:B0-----:R-:W-:Y:S02]  /*19da0*/  ISETP.LT.AND P5, PT, R10, UR6, !P0 ;  /* 0x000000060a007c0c */ /* 0x001fe4000c7a1270 */
[----:B------:R-:W-:Y:S01]  /*19db0*/  PRMT R4, R13, 0x7771, RZ ;  /* 0x000077710d047816 */ /* 0x000fe200000000ff */
[----:B------:R-:W4:Y:S01]  /*19dc0*/  LDL.LU R10, [R1+0x5fc] ;  /* 0x0005fc00010a7983 */ /* 0x000f220000300800 */
[----:B------:R-:W-:Y:S01]  /*19dd0*/  PRMT R12, R17, 0x7771, RZ ;  /* 0x00007771110c7816 */ /* 0x000fe200000000ff */
[----:B------:R-:W-:Y:S01]  /*19de0*/  IMAD R8, R24, 0x10, R8 ;  /* 0x0000001018087824 */ /* 0x000fe200078e0208 */
[----:B------:R-:W0:Y:S01]  /*19df0*/  LDCU UR6, c[0x0][0x39c] ;  /* 0x00007380ff0677ac */ /* 0x000e220008000800 */
[----:B------:R-:W5:Y:S01]  /*19e00*/  LDL.LU R11, [R1+0x5f8] ;  /* 0x0005f800010b7983 */ /* 0x000f620000300800 */
[----:B------:R-:W-:Y:S01]  /*19e10*/  PRMT R16, R9, 0x7772, RZ ;  /* 0x0000777209107816 */ /* 0x000fe200000000ff */
[----:B------:R-:W1:Y:S02]  /*19e20*/  LDCU UR5, c[0x0][0x39c] ;  /* 0x00007380ff0577ac */ /* 0x000e640008000800 */
[----:B------:R-:W3:Y:S04]  /*19e30*/  LDL.LU R29, [R1+0x58] ;  /* 0x00005800011d7983 */ /* 0x000ee80000300800 */
[----:B------:R-:W-:Y:S04]  /*19e40*/  @P3 STG.E.U8 desc[UR12][R22.64], R4 ;  /* 0x0000000416003986 */ /* 0x000fe8000c10110c */
[----:B------:R0:W-:Y:S04]  /*19e50*/  @P4 STG.E.U8 desc[UR12][R20.64], R12 ;  /* 0x0000000c14004986 */ /* 0x0001e8000c10110c */
[----:B------:R-:W4:Y:S01]  /*19e60*/  LDL.LU R25, [R1+0x60] ;  /* 0x0000600001197983 */ /* 0x000f220000300800 */
[----:B0-----:R-:W-:Y:S01]  /*19e70*/  IADD3 R20, P4, PT, R8, R2, RZ ;  /* 0x0000000208147210 */ /* 0x001fe20007f9e0ff */
[----:B------:R-:W-:-:S03]  /*19e80*/  IMAD R12, R24, 0x8, R8 ;  /* 0x00000008180c7824 */ /* 0x000fc600078e0208 */
[-C--:B------:R-:W-:Y:S02]  /*19e90*/  LEA.HI.X.SX32 R21, R8, R3.reuse, 0x1, P4 ;  /* 0x0000000308157211 */ /* 0x080fe400020f0eff */
[CC--:B------:R-:W-:Y:S02]  /*19ea0*/  IADD3 R22, P4, PT, R12.reuse, R2.reuse, RZ ;  /* 0x000000020c167210 */ /* 0x0c0fe40007f9e0ff */
[----:B------:R-:W-:Y:S02]  /*19eb0*/  PRMT R4, R5, 0x7772, RZ ;  /* 0x0000777205047816 */ /* 0x000fe400000000ff */
[-C--:B------:R-:W-:Y:S01]  /*19ec0*/  LEA.HI.X.SX32 R23, R12, R3.reuse, 0x1, P4 ;  /* 0x000000030c177211 */ /* 0x080fe200020f0eff */
[----:B------:R0:W-:Y:S01]  /*19ed0*/  @P6 STG.E.U8 desc[UR12][R20.64], R16 ;  /* 0x0000001014006986 */ /* 0x0001e2000c10110c */
[----:B--2---:R-:W-:Y:S01]  /*19ee0*/  ISETP.LT.AND P3, PT, R26, UR4, !P0 ;  /* 0x000000041a007c0c */ /* 0x004fe2000c761270 */
[----:B------:R-:W3:Y:S02]  /*19ef0*/  LDCU UR4, c[0x0][0x39c] ;  /* 0x00007380ff0477ac */ /* 0x000ee40008000800 */
[----:B------:R2:W-:Y:S01]  /*19f00*/  @P5 STG.E.U8 desc[UR12][R22.64], R4 ;  /* 0x0000000416005986 */ /* 0x0005e2000c10110c */
[----:B------:R-:W-:Y:S01]  /*19f10*/  ISETP.LT.AND P5, PT, R27, UR6, !P0 ;  /* 0x000000061b007c0c */ /* 0x000fe2000c7a1270 */
[----:B------:R-:W-:Y:S01]  /*19f20*/  IMAD R8, R24, 0x8, R12 ;  /* 0x0000000818087824 */ /* 0x000fe200078e020c */
[----:B-1----:R-:W-:Y:S01]  /*19f30*/  ISETP.LT.AND P4, PT, R28, UR5, !P0 ;  /* 0x000000051c007c0c */ /* 0x002fe2000c781270 */
[----:B------:R-:W4:Y:S01]  /*19f40*/  LDL.LU R27, [R1+0x5c] ;  /* 0x00005c00011b7983 */ /* 0x000f220000300800 */
[----:B------:R-:W1:Y:S02]  /*19f50*/  LDCU UR5, c[0x0][0x39c] ;  /* 0x00007380ff0577ac */ /* 0x000e640008000800 */
[----:B0-----:R-:W-:Y:S01]  /*19f60*/  IADD3 R20, P6, PT, R8, R2, RZ ;  /* 0x0000000208147210 */ /* 0x001fe20007fde0ff */
[----:B------:R-:W4:Y:S01]  /*19f70*/  LDL.LU R26, [R1+0x68] ;  /* 0x00006800011a7983 */ /* 0x000f220000300800 */
[----:B------:R-:W4:Y:S01]  /*19f80*/  LDCU UR6, c[0x0][0x39c] ;  /* 0x00007380ff0677ac */ /* 0x000f220008000800 */
[----:B--2---:R-:W-:Y:S01]  /*19f90*/  IMAD R4, R24, 0x8, R8 ;  /* 0x0000000818047824 */ /* 0x004fe200078e0208 */
[----:B------:R-:W-:Y:S01]  /*19fa0*/  LEA.HI.X.SX32 R21, R8, R3, 0x1, P6 ;  /* 0x0000000308157211 */ /* 0x000fe200030f0eff */
[----:B------:R-:W2:Y:S01]  /*19fb0*/  LDL.LU R28, [R1+0x64] ;  /* 0x00006400011c7983 */ /* 0x000ea20000300800 */
[----:B------:R-:W-:-:S05]  /*19fc0*/  PRMT R8, R13, 0x7772, RZ ;  /* 0x000077720d087816 */ /* 0x000fca00000000ff */
[----:B------:R0:W-:Y:S01]  /*19fd0*/  @P3 STG.E.U8 desc[UR12][R20.64], R8 ;  /* 0x0000000814003986 */ /* 0x0001e2000c10110c */
[----:B---3--:R-:W-:Y:S01]  /*19fe0*/  ISETP.LT.AND P3, PT, R29, UR4, !P0 ;  /* 0x000000041d007c0c */ /* 0x008fe2000c761270 */
[----:B0-----:R-:W-:Y:S02]  /*19ff0*/  IMAD R8, R24, 0x8, R4 ;  /* 0x0000000818087824 */ /* 0x001fe400078e0204 */
[----:B------:R-:W3:Y:S01]  /*1a000*/  LDL.LU R29, [R1+0x6c] ;  /* 0x00006c00011d7983 */ /* 0x000ee20000300800 */
[C---:B------:R-:W-:Y:S01]  /*1a010*/  IADD3 R22, P6, PT, R4.reuse, R2, RZ ;  /* 0x0000000204167210 */ /* 0x040fe20007fde0ff */
[----:B------:R-:W0:Y:S03]  /*1a020*/  LDCU UR4, c[0x0][0x39c] ;  /* 0x00007380ff0477ac */ /* 0x000e260008000800 */
[----:B------:R-:W-:Y:S02]  /*1a030*/  LEA.HI.X.SX32 R23, R4, R3, 0x1, P6 ;  /* 0x0000000304177211 */ /* 0x000fe400030f0eff */
[----:B------:R-:W-:-:S02]  /*1a040*/  PRMT R4, R17, 0x7772, RZ ;  /* 0x0000777211047816 */ /* 0x000fc400000000ff */
[C---:B------:R-:W-:Y:S02]  /*1a050*/  IADD3 R20, P6, PT, R8.reuse, R2, RZ ;  /* 0x0000000208147210 */ /* 0x040fe40007fde0ff */
[----:B------:R-:W-:Y:S01]  /*1a060*/  PRMT R9, R9, 0x7773, RZ ;  /* 0x0000777309097816 */ /* 0x000fe200000000ff */
[----:B------:R0:W-:Y:S01]  /*1a070*/  @P4 STG.E.U8 desc[UR12][R22.64], R4 ;  /* 0x0000000416004986 */ /* 0x0001e2000c10110c */
[----:B------:R-:W-:Y:S01]  /*1a080*/  LEA.HI.X.SX32 R21, R8, R3, 0x1, P6 ;  /* 0x0000000308157211 */ /* 0x000fe200030f0eff */
[----:B------:R-:W-:-:S04]  /*1a090*/  VIADD R16, R0, 0xf8 ;  /* 0x000000f800107836 */ /* 0x000fc80000000000 */
[----:B------:R1:W-:Y:S01]  /*1a0a0*/  @P5 STG.E.U8 desc[UR12][R20.64], R9 ;  /* 0x0000000914005986 */ /* 0x0003e2000c10110c */
[C---:B0-----:R-:W-:Y:S01]  /*1a0b0*/  IMAD R4, R24.reuse, 0x8, R8 ;  /* 0x0000000818047824 */ /* 0x041fe200078e0208 */
[----:B------:R-:W-:Y:S02]  /*1a0c0*/  PRMT R5, R5, 0x7773, RZ ;  /* 0x0000777305057816 */ /* 0x000fe400000000ff */
[----:B------:R-:W5:Y:S01]  /*1a0d0*/  LDL.LU R23, [R1+0x74] ;  /* 0x0000740001177983 */ /* 0x000f620000300800 */
[----:B------:R-:W-:Y:S01]  /*1a0e0*/  IMAD R12, R24, 0x8, R4 ;  /* 0x00000008180c7824 */ /* 0x000fe200078e0204 */
[----:B------:R-:W-:Y:S02]  /*1a0f0*/  IADD3 R8, P5, PT, R4, R2, RZ ;  /* 0x0000000204087210 */ /* 0x000fe40007fbe0ff */
[C---:B-1----:R-:W-:Y:S01]  /*1a100*/  ISETP.LT.AND P4, PT, R16.reuse, UR5, !P0 ;  /* 0x0000000510007c0c */ /* 0x042fe2000c781270 */
[----:B------:R-:W-:Y:S01]  /*1a110*/  IMAD R16, R16, R24, RZ ;  /* 0x0000001810107224 */ /* 0x000fe200078e02ff */
[----:B------:R-:W-:Y:S01]  /*1a120*/  LEA.HI.X.SX32 R9, R4, R3, 0x1, P5 ;  /* 0x0000000304097211 */ /* 0x000fe200028f0eff */
[----:B------:R-:W0:Y:S01]  /*1a130*/  LDCU UR5, c[0x0][0x39c] ;  /* 0x00007380ff0577ac */ /* 0x000e220008000800 */
[----:B------:R-:W-:-:S02]  /*1a140*/  IADD3 R20, P6, PT, R12, R2, RZ ;  /* 0x000000020c147210 */ /* 0x000fc40007fde0ff */
[----:B------:R-:W-:Y:S01]  /*1a150*/  PRMT R13, R13, 0x7773, RZ ;  /* 0x000077730d0d7816 */ /* 0x000fe200000000ff */
[----:B------:R1:W-:Y:S01]  /*1a160*/  @P3 STG.E.U8 desc[UR12][R8.64], R5 ;  /* 0x0000000508003986 */ /* 0x0003e2000c10110c */
[----:B------:R-:W-:Y:S02]  /*1a170*/  LEA.HI.X.SX32 R21, R12, R3, 0x1, P6 ;  /* 0x000000030c157211 */ /* 0x000fe400030f0eff */
[----:B------:R-:W-:Y:S02]  /*1a180*/  IADD3 R4, P5, PT, R16, R2, RZ ;  /* 0x0000000210047210 */ /* 0x000fe40007fbe0ff */
[----:B----4-:R-:W-:Y:S01]  /*1a190*/  ISETP.LT.AND P6, PT, R27, UR6, !P0 ;  /* 0x000000061b007c0c */ /* 0x010fe2000c7c1270 */
[----:B------:R-:W3:Y:S01]  /*1a1a0*/  LDCU UR6, c[0x0][0x39c] ;  /* 0x00007380ff0677ac */ /* 0x000ee20008000800 */
[----:B------:R4:W-:Y:S01]  /*1a1b0*/  @P1 STG.E.U8 desc[UR12][R20.64], R13 ;  /* 0x0000000d14001986 */ /* 0x0009e2000c10110c */
[----:B------:R-:W-:-:S03]  /*1a1c0*/  PRMT R17, R17, 0x7773, RZ ;  /* 0x0000777311117816 */ /* 0x000fc600000000ff */
[----:B------:R-:W5:Y:S01]  /*1a1d0*/  LDL.LU R27, [R1+0x70] ;  /* 0x00007000011b7983 */ /* 0x000f620000300800 */
[----:B-1----:R-:W-:Y:S01]  /*1a1e0*/  IMAD R9, R24, 0x10, R12 ;  /* 0x0000001018097824 */ /* 0x002fe200078e020c */
[-C--:B------:R-:W-:Y:S02]  /*1a1f0*/  LEA.HI.X.SX32 R5, R16, R3.reuse, 0x1, P5 ;  /* 0x0000000310057211 */ /* 0x080fe400028f0eff */
[----:B------:R-:W-:Y:S01]  /*1a200*/  ISETP.LT.AND P5, PT, R25, UR4, !P0 ;  /* 0x0000000419007c0c */ /* 0x000fe2000c7a1270 */
[----:B------:R-:W-:Y:S01]  /*1a210*/  IMAD R12, R24, 0x8, R9 ;  /* 0x00000008180c7824 */ /* 0x000fe200078e0209 */
[C---:B------:R-:W-:Y:S01]  /*1a220*/  IADD3 R8, P1, PT, R9.reuse, R2, RZ ;  /* 0x0000000209087210 */ /* 0x040fe20007f3e0ff */
[----:B------:R1:W-:Y:S01]  /*1a230*/  @P4 STG.E.U8 desc[UR12][R4.64], R17 ;  /* 0x0000001104004986 */ /* 0x0003e2000c10110c */
[----:B------:R-:W-:Y:S01]  /*1a240*/  PRMT R16, R10, 0x7770, RZ ;  /* 0x000077700a107816 */ /* 0x000fe200000000ff */
[----:B------:R-:W2:Y:S01]  /*1a250*/  LDCU UR4, c[0x0][0x39c] ;  /* 0x00007380ff0477ac */ /* 0x000ea20008000800 */
[----:B------:R-:W-:-:S02]  /*1a260*/  LEA.HI.X.SX32 R9, R9, R3, 0x1, P1 ;  /* 0x0000000309097211 */ /* 0x000fc400008f0eff */
[----:B----4-:R-:W-:Y:S02]  /*1a270*/  PRMT R13, R6, 0x7770, RZ ;  /* 0x00007770060d7816 */ /* 0x010fe400000000ff */
[----:B-1----:R-:W-:-:S04]  /*1a280*/  IADD3 R4, P1, PT, R12, R2, RZ ;  /* 0x000000020c047210 */ /* 0x002fc80007f3e0ff */
[----:B------:R-:W-:Y:S01]  /*1a290*/  LEA.HI.X.SX32 R5, R12, R3, 0x1, P1 ;  /* 0x000000030c057211 */ /* 0x000fe200008f0eff */
[----:B------:R1:W-:Y:S04]  /*1a2a0*/  @P6 STG.E.U8 desc[UR12][R8.64], R16 ;  /* 0x0000001008006986 */ /* 0x0003e8000c10110c */
[----:B------:R4:W-:Y:S01]  /*1a2b0*/  @P5 STG.E.U8 desc[UR12][R4.64], R13 ;  /* 0x0000000d04005986 */ /* 0x0009e2000c10110c */
[----:B---3--:R-:W-:Y:S02]  /*1a2c0*/  ISETP.LT.AND P5, PT, R29, UR6, !P0 ;  /* 0x000000061d007c0c */ /* 0x008fe4000c7a1270 */
[----:B0-----:R-:W-:Y:S01]  /*1a2d0*/  ISETP.LT.AND P4, PT, R26, UR5, !P0 ;  /* 0x000000051a007c0c */ /* 0x001fe2000c781270 */
[----:B------:R-:W3:Y:S01]  /*1a2e0*/  LDL.LU R29, [R1+0x8c] ;  /* 0x00008c00011d7983 */ /* 0x000ee20000300800 */
[----:B------:R-:W0:Y:S01]  /*1a2f0*/  LDCU UR5, c[0x0][0x39c] ;  /* 0x00007380ff0577ac */ /* 0x000e220008000800 */
[----:B------:R-:W-:Y:S01]  /*1a300*/  IMAD R12, R24, 0x8, R12 ;  /* 0x00000008180c7824 */ /* 0x000fe200078e020c */
[----:B--2---:R-:W-:-:S02]  /*1a310*/  ISETP.LT.AND P1, PT, R28, UR4, !P0 ;  /* 0x000000041c007c0c */ /* 0x004fc4000c721270 */
[----:B------:R-:W2:Y:S01]  /*1a320*/  LDL.LU R28, [R1+0x78] ;  /* 0x00007800011c7983 */ /* 0x000ea20000300800 */
[----:B-1----:R-:W-:Y:S01]  /*1a330*/  IMAD R9, R24, 0x8, R12 ;  /* 0x0000000818097824 */ /* 0x002fe200078e020c */
[-C--:B----4-:R-:W-:Y:S01]  /*1a340*/  IADD3 R4, P6, PT, R12, R2.reuse, RZ ;  /* 0x000000020c047210 */ /* 0x090fe20007fde0ff */
[----:B------:R-:W1:Y:S01]  /*1a350*/  LDCU UR4, c[0x0][0x39c] ;  /* 0x00007380ff0477ac */ /* 0x000e620008000800 */
[----:B------:R-:W-:Y:S01]  /*1a360*/  PRMT R16, R14, 0x7770, RZ ;  /* 0x000077700e107816 */ /* 0x000fe200000000ff */
[----:B------:R-:W4:Y:S01]  /*1a370*/  LDL.LU R25, [R1+0x80] ;  /* 0x0000800001197983 */ /* 0x000f220000300800 */
[-C--:B------:R-:W-:Y:S01]  /*1a380*/  LEA.HI.X.SX32 R5, R12, R3.reuse, 0x1, P6 ;  /* 0x000000030c057211 */ /* 0x080fe200030f0eff */
[----:B------:R-:W4:Y:S01]  /*1a390*/  LDCU UR6, c[0x0][0x39c] ;  /* 0x00007380ff0677ac */ /* 0x000f220008000800 */
[C---:B------:R-:W-:Y:S01]  /*1a3a0*/  IADD3 R8, P6, PT, R9.reuse, R2, RZ ;  /* 0x0000000209087210 */ /* 0x040fe20007fde0ff */
[----:B------:R-:W-:Y:S01]  /*1a3b0*/  IMAD R13, R24, 0x8, R9 ;  /* 0x00000008180d7824 */ /* 0x000fe200078e0209 */
[----:B------:R-:W-:Y:S01]  /*1a3c0*/  PRMT R12, R18, 0x7770, RZ ;  /* 0x00007770120c7816 */ /* 0x000fe200000000ff */
[----:B------:R0:W-:Y:S01]  /*1a3d0*/  @P1 STG.E.U8 desc[UR12][R4.64], R16 ;  /* 0x0000001004001986 */ /* 0x0001e2000c10110c */
[----:B------:R-:W-:-:S02]  /*1a3e0*/  LEA.HI.X.SX32 R9, R9, R3, 0x1, P6 ;  /* 0x0000000309097211 */ /* 0x000fc400030f0eff */
[----:B-----5:R-:W-:Y:S01]  /*1a3f0*/  ISETP.LT.AND P3, PT, R23, UR7, !P0 ;  /* 0x0000000717007c0c */ /* 0x020fe2000c761270 */
[----:B------:R-:W3:Y:S02]  /*1a400*/  LDCU UR7, c[0x0][0x39c] ;  /* 0x00007380ff0777ac */ /* 0x000ee40008000800 */
[----:B------:R5:W-:Y:S01]  /*1a410*/  @P4 STG.E.U8 desc[UR12][R8.64], R12 ;  /* 0x0000000c08004986 */ /* 0x000be2000c10110c */
[----:B0-----:R-:W-:-:S04]  /*1a420*/  IADD3 R4, P6, PT, R13, R2, RZ ;  /* 0x000000020d047210 */ /* 0x001fc80007fde0ff */
[-C--:B------:R-:W-:Y:S01]  /*1a430*/  LEA.HI.X.SX32 R5, R13, R3.reuse, 0x1, P6 ;  /* 0x000000030d057211 */ /* 0x080fe200030f0eff */
[----:B-----5:R-:W-:Y:S01]  /*1a440*/  IMAD R12, R24, 0x8, R13 ;  /* 0x00000008180c7824 */ /* 0x020fe200078e020d */
[----:B------:R-:W-:Y:S02]  /*1a450*/  PRMT R9, R10, 0x7771, RZ ;  /* 0x000077710a097816 */ /* 0x000fe400000000ff */
[----:B------:R-:W-:Y:S02]  /*1a460*/  ISETP.LT.AND P1, PT, R27, UR5, !P0 ;  /* 0x000000051b007c0c */ /* 0x000fe4000c721270 */
[C---:B------:R-:W-:Y:S01]  /*1a470*/  IADD3 R8, P4, PT, R12.reuse, R2, RZ ;  /* 0x000000020c087210 */ /* 0x040fe20007f9e0ff */
[----:B------:R-:W5:Y:S01]  /*1a480*/  LDL.LU R27, [R1+0x7c] ;  /* 0x00007c00011b7983 */ /* 0x000f620000300800 */
[----:B------:R-:W2:Y:S03]  /*1a490*/  LDCU UR5, c[0x0][0x39c] ;  /* 0x00007380ff0577ac */ /* 0x000ea60008000800 */
[----:B------:R0:W-:Y:S04]  /*1a4a0*/  @P5 STG.E.U8 desc[UR12][R4.64], R9 ;  /* 0x0000000904005986 */ /* 0x0001e8000c10110c */
[----:B------:R-:W5:Y:S01]  /*1a4b0*/  LDL.LU R26, [R1+0x84] ;  /* 0x00008400011a7983 */ /* 0x000f620000300800 */
[----:B0-----:R-:W-:-:S02]  /*1a4c0*/  LEA.HI.X.SX32 R9, R12, R3, 0x1, P4 ;  /* 0x000000030c097211 */ /* 0x001fc400020f0eff */
[----:B---3--:R-:W-:Y:S01]  /*1a4d0*/  ISETP.LT.AND P4, PT, R29, UR7, !P0 ;  /* 0x000000071d007c0c */ /* 0x008fe2000c781270 */
[----:B------:R-:W-:Y:S01]  /*1a4e0*/  VIADD R13, R0, 0x138 ;  /* 0x00000138000d7836 */ /* 0x000fe20000000000 */
[----:B------:R-:W3:Y:S01]  /*1a4f0*/  LDL.LU R29, [R1+0x88] ;  /* 0x00008800011d7983 */ /* 0x000ee20000300800 */
[----:B------:R-:W-:Y:S01]  /*1a500*/  PRMT R4, R6, 0x7771, RZ ;  /* 0x0000777106047816 */ /* 0x000fe200000000ff */
[----:B------:R-:W-:Y:S01]  /*1a510*/  IMAD R12, R24, 0x8, R12 ;  /* 0x00000008180c7824 */ /* 0x000fe200078e020c */
[----:B------:R-:W-:Y:S01]  /*1a520*/  PRMT R16, R14, 0x7771, RZ ;  /* 0x000077710e107816 */ /* 0x000fe200000000ff */
[C---:B------:R-:W-:Y:S01]  /*1a530*/  IMAD R5, R13.reuse, R24, RZ ;  /* 0x000000180d057224 */ /* 0x040fe200078e02ff */
[----:B-1----:R-:W-:Y:S01]  /*1a540*/  ISETP.LT.AND P5, PT, R13, UR4, !P0 ;  /* 0x000000040d007c0c */ /* 0x002fe2000c7a1270 */
[----:B------:R-:W5:Y:S01]  /*1a550*/  LDCU UR4, c[0x0][0x39c] ;  /* 0x00007380ff0477ac */ /* 0x000f620008000800 */
[----:B------:R0:W-:Y:S01]  /*1a560*/  @P1 STG.E.U8 desc[UR12][R8.64], R4 ;  /* 0x0000000408001986 */ /* 0x0001e2000c10110c */
[----:B------:R-:W-:-:S02]  /*1a570*/  PRMT R13, R18, 0x7771, RZ ;  /* 0x00007771120d7816 */ /* 0x000fc400000000ff */
[----:B------:R-:W-:Y:S01]  /*1a580*/  PRMT R17, R10, 0x7773, RZ ;  /* 0x000077730a117816 */ /* 0x000fe200000000ff */
[----:B------:R-:W1:Y:S01]  /*1a590*/  LDCU UR7, c[0x0][0x39c] ;  /* 0x00007380ff0777ac */ /* 0x000e620008000800 */
[CC--:B0-----:R-:W-:Y:S02]  /*1a5a0*/  IADD3 R8, P1, PT, R12.reuse, R2.reuse, RZ ;  /* 0x000000020c087210 */ /* 0x0c1fe40007f3e0ff */
[CC--:B------:R-:W-:Y:S02]  /*1a5b0*/  IADD3 R4, P6, PT, R5.reuse, R2.reuse, RZ ;  /* 0x0000000205047210 */ /* 0x0c0fe40007fde0ff */
[-C--:B------:R-:W-:Y:S01]  /*1a5c0*/  LEA.HI.X.SX32 R9, R12, R3.reuse, 0x1, P1 ;  /* 0x000000030c097211 */ /* 0x080fe200008f0eff */
[----:B------:R-:W-:Y:S01]  /*1a5d0*/  IMAD R12, R24, 0x10, R12 ;  /* 0x00000010180c7824 */ /* 0x000fe200078e020c */
[----:B------:R-:W-:Y:S02]  /*1a5e0*/  LEA.HI.X.SX32 R5, R5, R3, 0x1, P6 ;  /* 0x0000000305057211 */ /* 0x000fe400030f0eff */
[----:B--2---:R-:W-:Y:S01]  /*1a5f0*/  ISETP.LT.AND P6, PT, R28, UR5, !P0 ;  /* 0x000000051c007c0c */ /* 0x004fe2000c7c1270 */
[----:B------:R0:W-:Y:S01]  /*1a600*/  @P3 STG.E.U8 desc[UR12][R8.64], R16 ;  /* 0x0000001008003986 */ /* 0x0001e2000c10110c */
[----:B----4-:R-:W-:Y:S01]  /*1a610*/  ISETP.LT.AND P1, PT, R25, UR6, !P0 ;  /* 0x0000000619007c0c */ /* 0x010fe2000c721270 */
[----:B------:R-:W3:Y:S02]  /*1a620*/  LDCU UR6, c[0x0][0x39c] ;  /* 0x00007380ff0677ac */ /* 0x000ee40008000800 */
[----:B------:R-:W2:Y:S01]  /*1a630*/  LDL.LU R28, [R1+0x90] ;  /* 0x00009000011c7983 */ /* 0x000ea20000300800 */
[----:B------:R-:W4:Y:S03]  /*1a640*/  LDCU UR5, c[0x0][0x39c] ;  /* 0x00007380ff0577ac */ /* 0x000f260008000800 */
[----:B------:R1:W-:Y:S01]  /*1a650*/  @P5 STG.E.U8 desc[UR12][R4.64], R13 ;  /* 0x0000000d04005986 */ /* 0x0003e2000c10110c */
[----:B0-----:R-:W-:-:S04]  /*1a660*/  IADD3 R8, P3, PT, R12, R2, RZ ;  /* 0x000000020c087210 */ /* 0x001fc80007f7e0ff */
[----:B------:R-:W-:Y:S01]  /*1a670*/  LEA.HI.X.SX32 R9, R12, R3, 0x1, P3 ;  /* 0x000000030c097211 */ /* 0x000fe200018f0eff */
[----:B------:R-:W-:Y:S01]  /*1a680*/  IMAD R12, R24, 0x8, R12 ;  /* 0x00000008180c7824 */ /* 0x000fe200078e020c */
[----:B-1----:R-:W-:Y:S02]  /*1a690*/  PRMT R4, R10, 0x7772, RZ ;  /* 0x000077720a047816 */ /* 0x002fe400000000ff */
[----:B-----5:R-:W-:Y:S01]  /*1a6a0*/  ISETP.LT.AND P3, PT, R27, UR4, !P0 ;  /* 0x000000041b007c0c */ /* 0x020fe2000c761270 */
[----:B------:R-:W2:Y:S01]  /*1a6b0*/  LDCU UR4, c[0x0][0x39c] ;  /* 0x00007380ff0477ac */ /* 0x000ea20008000800 */
[----:B------:R-:W-:Y:S01]  /*1a6c0*/  PRMT R16, R6, 0x7772, RZ ;  /* 0x0000777206107816 */ /* 0x000fe200000000ff */
[----:B------:R0:W-:Y:S04]  /*1a6d0*/  @P6 STG.E.U8 desc[UR12][R8.64], R4 ;  /* 0x0000000408006986 */ /* 0x0001e8000c10110c */
[----:B------:R-:W5:Y:S01]  /*1a6e0*/  LDL.LU R27, [R1+0x94] ;  /* 0x00009400011b7983 */ /* 0x000f620000300800 */
[----:B0-----:R-:W-:-:S04]  /*1a6f0*/  IADD3 R4, P6, PT, R12, R2, RZ ;  /* 0x000000020c047210 */ /* 0x001fc80007fde0ff */
[----:B------:R-:W-:-:S05]  /*1a700*/  LEA.HI.X.SX32 R5, R12, R3, 0x1, P6 ;  /* 0x000000030c057211 */ /* 0x000fca00030f0eff */
[----:B------:R0:W-:Y:S01]  /*1a710*/  @P3 STG.E.U8 desc[UR12][R4.64], R16 ;  /* 0x0000001004003986 */ /* 0x0001e2000c10110c */
[----:B---3--:R-:W-:Y:S01]  /*1a720*/  ISETP.LT.AND P3, PT, R29, UR6, !P0 ;  /* 0x000000061d007c0c */ /* 0x008fe2000c761270 */
[----:B------:R-:W-:Y:S02]  /*1a730*/  IMAD R9, R24, 0x8, R12 ;  /* 0x0000000818097824 */ /* 0x000fe400078e020c */
[----:B------:R-:W3:Y:S01]  /*1a740*/  LDL.LU R29, [R1+0x98] ;  /* 0x00009800011d7983 */ /* 0x000ee20000300800 */
[----:B----4-:R-:W-:Y:S01]  /*1a750*/  ISETP.LT.AND P5, PT, R26, UR5, !P0 ;  /* 0x000000051a007c0c */ /* 0x010fe2000c7a1270 */
[----:B------:R-:W5:Y:S01]  /*1a760*/  LDCU UR5, c[0x0][0x39c] ;  /* 0x00007380ff0577ac */ /* 0x000f620008000800 */
[CC--:B------:R-:W-:Y:S01]  /*1a770*/  IADD3 R8, P6, PT, R9.reuse, R2.reuse, RZ ;  /* 0x0000000209087210 */ /* 0x0c0fe20007fde0ff */
[----:B------:R-:W-:Y:S01]  /*1a780*/  IMAD R13, R24, 0x8, R9 ;  /* 0x00000008180d7824 */ /* 0x000fe200078e0209 */
[----:B------:R-:W-:Y:S01]  /*1a790*/  PRMT R12, R14, 0x7772, RZ ;  /* 0x000077720e0c7816 */ /* 0x000fe200000000ff */
[----:B------:R-:W4:Y:S01]  /*1a7a0*/  LDL.LU R25, [R1+0xa0] ;  /* 0x0000a00001197983 */ /* 0x000f220000300800 */
[----:B------:R-:W-:Y:S01]  /*1a7b0*/  LEA.HI.X.SX32 R9, R9, R3, 0x1, P6 ;  /* 0x0000000309097211 */ /* 0x000fe200030f0eff */
[----:B------:R-:W1:Y:S01]  /*1a7c0*/  LDCU UR6, c[0x0][0x39c] ;  /* 0x00007380ff0677ac */ /* 0x000e620008000800 */
[----:B0-----:R-:W-:-:S03]  /*1a7d0*/  IADD3 R4, P6, PT, R13, R2, RZ ;  /* 0x000000020d047210 */ /* 0x001fc60007fde0ff */
[----:B------:R0:W-:Y:S01]  /*1a7e0*/  @P1 STG.E.U8 desc[UR12][R8.64], R12 ;  /* 0x0000000c08001986 */ /* 0x0001e2000c10110c */
[----:B------:R-:W-:Y:S01]  /*1a7f0*/  LEA.HI.X.SX32 R5, R13, R3, 0x1, P6 ;  /* 0x000000030d057211 */ /* 0x000fe200030f0eff */
[----:B0-----:R-:W-:Y:S01]  /*1a800*/  IMAD R12, R24, 0x8, R13 ;  /* 0x00000008180c7824 */ /* 0x001fe200078e020d */
[----:B------:R-:W-:-:S04]  /*1a810*/  PRMT R9, R18, 0x7772, RZ ;  /* 0x0000777212097816 */ /* 0x000fc800000000ff */
[----:B------:R-:W-:Y:S02]  /*1a820*/  IADD3 R8, P1, PT, R12, R2, RZ ;  /* 0x000000020c087210 */ /* 0x000fe40007f3e0ff */
[----:B--2---:R-:W-:Y:S01]  /*1a830*/  ISETP.LT.AND P6, PT, R28, UR4, !P0 ;  /* 0x000000041c007c0c */ /* 0x004fe2000c7c1270 */
[----:B------:R-:W3:Y:S01]  /*1a840*/  LDCU UR4, c[0x0][0x39c] ;  /* 0x00007380ff0477ac */ /* 0x000ee20008000800 */
[----:B------:R-:W2:Y:S04]  /*1a850*/  LDL.LU R28, [R1+0x9c] ;  /* 0x00009c00011c7983 */ /* 0x000ea80000300800 */
[----:B------:R0:W-:Y:S02]  /*1a860*/  @P5 STG.E.U8 desc[UR12][R4.64], R9 ;  /* 0x0000000904005986 */ /* 0x0001e4000c10110c */
[----:B0-----:R-:W-:Y:S01]  /*1a870*/  LEA.HI.X.SX32 R9, R12, R3, 0x1, P1 ;  /* 0x000000030c097211 */ /* 0x001fe200008f0eff */
[----:B------:R-:W-:-:S04]  /*1a880*/  IMAD R12, R24, 0x8, R12 ;  /* 0x00000008180c7824 */ /* 0x000fc800078e020c */
[----:B------:R-:W-:Y:S01]  /*1a890*/  IMAD R10, R24, 0x8, R12 ;  /* 0x00000008180a7824 */ /* 0x000fe200078e020c */
[----:B-----5:R-:W-:Y:S01]  /*1a8a0*/  ISETP.LT.AND P1, PT, R27, UR5, !P0 ;  /* 0x000000051b007c0c */ /* 0x020fe2000c721270 */
[----:B------:R0:W-:Y:S01]  /*1a8b0*/  @P3 STG.E.U8 desc[UR12][R8.64], R17 ;  /* 0x0000001108003986 */ /* 0x0001e2000c10110c */
[----:B------:R-:W-:Y:S01]  /*1a8c0*/  VIADD R16, R0, 0x178 ;  /* 0x0000017800107836 */ /* 0x000fe20000000000 */
[----:B------:R-:W2:Y:S01]  /*1a8d0*/  LDCU UR5, c[0x0][0x39c] ;  /* 0x00007380ff0577ac */ /* 0x000ea20008000800 */
[C---:B------:R-:W-:Y:S01]  /*1a8e0*/  IADD3 R4, P5, PT, R10.reuse, R2, RZ ;  /* 0x000000020a047210 */ /* 0x040fe20007fbe0ff */
[----:B------:R-:W5:Y:S03]  /*1a8f0*/  LDL.LU R27, [R1+0xa4] ;  /* 0x0000a400011b7983 */ /* 0x000f660000300800 */
[----:B------:R-:W-:Y:S02]  /*1a900*/  LEA.HI.X.SX32 R5, R10, R3, 0x1, P5 ;  /* 0x000000030a057211 */ /* 0x000fe400028f0eff */
[----:B---3--:R-:W-:-:S02]  /*1a910*/  ISETP.LT.AND P5, PT, R29, UR4, !P0 ;  /* 0x000000041d007c0c */ /* 0x008fc4000c7a1270 */
[----:B0-----:R-:W-:Y:S01]  /*1a920*/  IADD3 R8, P3, PT, R12, R2, RZ ;  /* 0x000000020c087210 */ /* 0x001fe20007f7e0ff */
[----:B------:R-:W3:Y:S01]  /*1a930*/  LDL.LU R29, [R1+0xa8] ;  /* 0x0000a800011d7983 */ /* 0x000ee20000300800 */
[----:B------:R-:W-:Y:S01]  /*1a940*/  PRMT R13, R6, 0x7773, RZ ;  /* 0x00007773060d7816 */ /* 0x000fe200000000ff */
[----:B------:R-:W-:Y:S01]  /*1a950*/  IMAD R6, R16, R24, RZ ;  /* 0x0000001810067224 */ /* 0x000fe200078e02ff */
[----:B------:R-:W-:Y:S01]  /*1a960*/  LEA.HI.X.SX32 R9, R12, R3, 0x1, P3 ;  /* 0x000000030c097211 */ /* 0x000fe200018f0eff */
[----:B------:R-:W-:Y:S01]  /*1a970*/  IMAD R10, R24, 0x10, R10 ;  /* 0x00000010180a7824 */ /* 0x000fe200078e020a */
[----:B-1----:R-:W-:Y:S01]  /*1a980*/  ISETP.LT.AND P3, PT, R16, UR6, !P0 ;  /* 0x0000000610007c0c */ /* 0x002fe2000c761270 */
[----:B------:R-:W4:Y:S01]  /*1a990*/  LDL.LU R26, [R1+0xac] ;  /* 0x0000ac00011a7983 */ /* 0x000f220000300800 */
[----:B------:R-:W-:Y:S01]  /*1a9a0*/  PRMT R17, R14, 0x7773, RZ ;  /* 0x000077730e117816 */ /* 0x000fe200000000ff */
[----:B------:R-:W5:Y:S02]  /*1a9b0*/  LDCU UR4, c[0x0][0x39c] ;  /* 0x00007380ff0477ac */ /* 0x000f640008000800 */
[----:B------:R0:W-:Y:S01]  /*1a9c0*/  @P6 STG.E.U8 desc[UR12][R8.64], R13 ;  /* 0x0000000d08006986 */ /* 0x0001e2000c10110c */
[----:B------:R-:W-:Y:S01]  /*1a9d0*/  PRMT R21, R18, 0x7773, RZ ;  /* 0x0000777312157816 */ /* 0x000fe200000000ff */
[----:B------:R-:W3:Y:S02]  /*1a9e0*/  LDCU UR6, c[0x0][0x39c] ;  /* 0x00007380ff0677ac */ /* 0x000ee40008000800 */
[----:B------:R1:W-:Y:S01]  /*1a9f0*/  @P1 STG.E.U8 desc[UR12][R4.64], R17 ;  /* 0x0000001104001986 */ /* 0x0003e2000c10110c */
[----:B0-----:R-:W-:-:S04]  /*1aa00*/  IADD3 R8, P6, PT, R6, R2, RZ ;  /* 0x0000000206087210 */ /* 0x001fc80007fde0ff */
[----:B------:R-:W-:Y:S02]  /*1aa10*/  LEA.HI.X.SX32 R9, R6, R3, 0x1, P6 ;  /* 0x0000000306097211 */ /* 0x000fe400030f0eff */
[----:B-1----:R-:W-:-:S03]  /*1aa20*/  IADD3 R4, P6, PT, R10, R2, RZ ;  /* 0x000000020a047210 */ /* 0x002fc60007fde0ff */
[----:B------:R-:W-:Y:S01]  /*1aa30*/  @P3 STG.E.U8 desc[UR12][R8.64], R21 ;  /* 0x0000001508003986 */ /* 0x000fe2000c10110c */
[----:B--2---:R-:W-:Y:S01]  /*1aa40*/  ISETP.LT.AND P3, PT, R28, UR5, !P0 ;  /* 0x000000051c007c0c */ /* 0x004fe2000c761270 */
[----:B------:R-:W0:Y:S02]  /*1aa50*/  LDCU UR5, c[0x0][0x39c] ;  /* 0x00007380ff0577ac */ /* 0x000e240008000800 */
[----:B------:R-:W2:Y:S01]  /*1aa60*/  LDL.LU R28, [R1+0xb0] ;  /* 0x0000b000011c7983 */ /* 0x000ea20000300800 */
[----:B------:R-:W-:Y:S01]  /*1aa70*/  LEA.HI.X.SX32 R5, R10, R3, 0x1, P6 ;  /* 0x000000030a057211 */ /* 0x000fe200030f0eff */
[----:B------:R-:W-:Y:S01]  /*1aa80*/  IMAD R10, R24, 0x8, R10 ;  /* 0x00000008180a7824 */ /* 0x000fe200078e020a */
[----:B------:R-:W-:-:S05]  /*1aa90*/  PRMT R13, R11, 0x7770, RZ ;  /* 0x000077700b0d7816 */ /* 0x000fca00000000ff */
[----:B------:R1:W-:Y:S01]  /*1aaa0*/  @P5 STG.E.U8 desc[UR12][R4.64], R13 ;  /* 0x0000000d04005986 */ /* 0x0003e2000c10110c */
[----:B------:R-:W-:Y:S02]  /*1aab0*/  PRMT R17, R7, 0x7770, RZ ;  /* 0x0000777007117816 */ /* 0x000fe400000000ff */
[----:B-1----:R-:W-:-:S04]  /*1aac0*/  IADD3 R4, P6, PT, R10, R2, RZ ;  /* 0x000000020a047210 */ /* 0x002fc80007fde0ff */
[----:B------:R-:W-:Y:S02]  /*1aad0*/  LEA.HI.X.SX32 R5, R10, R3, 0x1, P6 ;  /* 0x000000030a057211 */ /* 0x000fe400030f0eff */
[----:B-----5:R-:W-:Y:S01]  /*1aae0*/  ISETP.LT.AND P5, PT, R27, UR4, !P0 ;  /* 0x000000041b007c0c */ /* 0x020fe2000c7a1270 */
[C---:B------:R-:W-:Y:S01]  /*1aaf0*/  IMAD R6, R24.reuse, 0x8, R10 ;  /* 0x0000000818067824 */ /* 0x040fe200078e020a */
[----:B------:R-:W5:Y:S01]  /*1ab00*/  LDL.LU R27, [R1+0xb4] ;  /* 0x0000b400011b7983 */ /* 0x000f620000300800 */
[----:B------:R-:W2:Y:S03]  /*1ab10*/  LDCU UR4, c[0x0][0x39c] ;  /* 0x00007380ff0477ac */ /* 0x000ea60008000800 */
[----:B------:R1:W-:Y:S01]  /*1ab20*/  @P3 STG.E.U8 desc[UR12][R4.64], R17 ;  /* 0x0000001104003986 */ /* 0x0003e2000c10110c */
[----:B---3--:R-:W-:Y:S01]  /*1ab30*/  ISETP.LT.AND P3, PT, R29, UR6, !P0 ;  /* 0x000000061d007c0c */ /* 0x008fe2000c761270 */
[----:B------:R-:W-:-:S02]  /*1ab40*/  IMAD R10, R24, 0x8, R6 ;  /* 0x00000008180a7824 */ /* 0x000fc400078e0206 */
[----:B------:R-:W3:Y:S01]  /*1ab50*/  LDL.LU R29, [R1+0xb8] ;  /* 0x0000b800011d7983 */ /* 0x000ee20000300800 */
[----:B----4-:R-:W-:Y:S01]  /*1ab60*/  ISETP.LT.AND P1, PT, R25, UR7, !P0 ;  /* 0x0000000719007c0c */ /* 0x010fe2000c721270 */
[----:B------:R-:W4:Y:S01]  /*1ab70*/  LDCU UR6, c[0x0][0x39c] ;  /* 0x00007380ff0677ac */ /* 0x000f220008000800 */
[CC--:B------:R-:W-:Y:S02]  /*1ab80*/  IADD3 R8, P6, PT, R6.reuse, R2.reuse, RZ ;  /* 0x0000000206087210 */ /* 0x0c0fe40007fde0ff */
[----:B------:R-:W-:Y:S01]  /*1ab90*/  PRMT R21, R15, 0x7770, RZ ;  /* 0x000077700f157816 */ /* 0x000fe200000000ff */
[----:B------:R-:W2:Y:S01]  /*1aba0*/  LDCU UR7, c[0x0][0x39c] ;  /* 0x00007380ff0777ac */ /* 0x000ea20008000800 */
[----:B------:R-:W-:Y:S02]  /*1abb0*/  LEA.HI.X.SX32 R9, R6, R3, 0x1, P6 ;  /* 0x0000000306097211 */ /* 0x000fe400030f0eff */
[----:B-1----:R-:W-:Y:S01]  /*1abc0*/  IADD3 R4, P6, PT, R10, R2, RZ ;  /* 0x000000020a047210 */ /* 0x002fe20007fde0ff */
[----:B------:R-:W-:Y:S01]  /*1abd0*/  IMAD R6, R24, 0x8, R10 ;  /* 0x0000000818067824 */ /* 0x000fe200078e020a */
[----:B------:R-:W-:-:S02]  /*1abe0*/  PRMT R23, R19, 0x7770, RZ ;  /* 0x0000777013177816 */ /* 0x000fc400000000ff */
[----:B------:R-:W-:Y:S01]  /*1abf0*/  LEA.HI.X.SX32 R5, R10, R3, 0x1, P6 ;  /* 0x000000030a057211 */ /* 0x000fe200030f0eff */
[----:B------:R1:W-:Y:S01]  /*1ac00*/  @P1 STG.E.U8 desc[UR12][R8.64], R21 ;  /* 0x0000001508001986 */ /* 0x0003e2000c10110c */
[----:B------:R-:W-:-:S03]  /*1ac10*/  IMAD R10, R24, 0x8, R6 ;  /* 0x00000008180a7824 */ /* 0x000fc600078e0206 */
[----:B------:R2:W-:Y:S01]  /*1ac20*/  @P5 STG.E.U8 desc[UR12][R4.64], R23 ;  /* 0x0000001704005986 */ /* 0x0005e2000c10110c */
[----:B------:R-:W-:Y:S01]  /*1ac30*/  PRMT R17, R11, 0x7771, RZ ;  /* 0x000077710b117816 */ /* 0x000fe200000000ff */
[----:B------:R-:W-:Y:S01]  /*1ac40*/  IMAD R13, R24, 0x8, R10 ;  /* 0x00000008180d7824 */ /* 0x000fe200078e020a */
[----:B0-----:R-:W-:Y:S01]  /*1ac50*/  ISETP.LT.AND P1, PT, R26, UR5, !P0 ;  /* 0x000000051a007c0c */ /* 0x001fe2000c721270 */
[----:B------:R-:W5:Y:S01]  /*1ac60*/  LDCU UR5, c[0x0][0x39c] ;  /* 0x00007380ff0577ac */ /* 0x000f620008000800 */
[----:B------:R-:W-:Y:S01]  /*1ac70*/  PRMT R25, R15, 0x7771, RZ ;  /* 0x000077710f197816 */ /* 0x000fe200000000ff */
[----:B------:R-:W4:Y:S01]  /*1ac80*/  LDL.LU R26, [R1+0xbc] ;  /* 0x0000bc00011a7983 */ /* 0x000f220000300800 */
[----:B-1----:R-:W-:-:S04]  /*1ac90*/  IADD3 R8, P6, PT, R6, R2, RZ ;  /* 0x0000000206087210 */ /* 0x002fc80007fde0ff */
[-C--:B------:R-:W-:Y:S02]  /*1aca0*/  LEA.HI.X.SX32 R9, R6, R3.reuse, 0x1, P6 ;  /* 0x0000000306097211 */ /* 0x080fe400030f0eff */
[----:B--2---:R-:W-:Y:S01]  /*1acb0*/  ISETP.LT.AND P5, PT, R28, UR4, !P0 ;  /* 0x000000041c007c0c */ /* 0x004fe2000c7a1270 */
[----:B------:R-:W3:Y:S01]  /*1acc0*/  LDCU UR4, c[0x0][0x39c] ;  /* 0x00007380ff0477ac */ /* 0x000ee20008000800 */
[C---:B------:R-:W-:Y:S01]  /*1acd0*/  IADD3 R4, P6, PT, R10.reuse, R2, RZ ;  /* 0x000000020a047210 */ /* 0x040fe20007fde0ff */
[----:B------:R0:W-:Y:S03]  /*1ace0*/  @P3 STG.E.U8 desc[UR12][R8.64], R17 ;  /* 0x0000001108003986 */ /* 0x0001e6000c10110c */
[----:B------:R-:W-:Y:S01]  /*1acf0*/  LEA.HI.X.SX32 R5, R10, R3, 0x1, P6 ;  /* 0x000000030a057211 */ /* 0x000fe200030f0eff */
[----:B------:R-:W2:Y:S01]  /*1ad00*/  LDL.LU R28, [R1+0xc0] ;  /* 0x0000c000011c7983 */ /* 0x000ea20000300800 */
[----:B------:R-:W-:-:S02]  /*1ad10*/  PRMT R21, R7, 0x7771, RZ ;  /* 0x0000777107157816 */ /* 0x000fc400000000ff */
[----:B0-----:R-:W-:-:S04]  /*1ad20*/  IADD3 R8, P6, PT, R13, R2, RZ ;  /* 0x000000020d087210 */ /* 0x001fc80007fde0ff */
[----:B------:R-:W-:Y:S01]  /*1ad30*/  LEA.HI.X.SX32 R9, R13, R3, 0x1, P6 ;  /* 0x000000030d097211 */ /* 0x000fe200030f0eff */
[----:B------:R0:W-:Y:S04]  /*1ad40*/  @P1 STG.E.U8 desc[UR12][R4.64], R21 ;  /* 0x0000001504001986 */ /* 0x0001e8000c10110c */
[----:B------:R1:W-:Y:S01]  /*1ad50*/  @P5 STG.E.U8 desc[UR12][R8.64], R25 ;  /* 0x0000001908005986 */ /* 0x0003e2000c10110c */
[----:B---3--:R-:W-:Y:S01]  /*1ad60*/  ISETP.LT.AND P5, PT, R29, UR4, !P0 ;  /* 0x000000041d007c0c */ /* 0x008fe2000c7a1270 */
[----:B------:R-:W-:Y:S02]  /*1ad70*/  VIADD R6, R0, 0x1b8 ;  /* 0x000001b800067836 */ /* 0x000fe40000000000 */
[----:B------:R-:W3:Y:S01]  /*1ad80*/  LDL.LU R29, [R1+0xc4] ;  /* 0x0000c400011d7983 */ /* 0x000ee20000300800 */
[----:B------:R-:W-:Y:S01]  /*1ad90*/  IMAD R10, R24, 0x10, R13 ;  /* 0x00000010180a7824 */ /* 0x000fe200078e020d */
[----:B-----5:R-:W-:Y:S01]  /*1ada0*/  ISETP.LT.AND P1, PT, R27, UR5, !P0 ;  /* 0x000000051b007c0c */ /* 0x020fe2000c721270 */
[----:B------:R-:W5:Y:S01]  /*1adb0*/  LDCU UR4, c[0x0][0x39c] ;  /* 0x00007380ff0477ac */ /* 0x000f620008000800 */
[C---:B----4-:R-:W-:Y:S01]  /*1adc0*/  ISETP.LT.AND P3, PT, R6.reuse, UR6, !P0 ;  /* 0x0000000606007c0c */ /* 0x050fe2000c761270 */
[----:B------:R-:W-:-:S02]  /*1add0*/  IMAD R6, R6, R24, RZ ;  /* 0x0000001806067224 */ /* 0x000fc400078e02ff */
[----:B0-----:R-:W-:Y:S01]  /*1ade0*/  IMAD R4, R24, 0x8, R10 ;  /* 0x0000000818047824 */ /* 0x001fe200078e020a */
[----:B------:R-:W-:Y:S01]  /*1adf0*/  PRMT R27, R19, 0x7771, RZ ;  /* 0x00007771131b7816 */ /* 0x000fe200000000ff */
[----:B------:R-:W-:Y:S01]  /*1ae00*/  VIADD R0, R0, 0x1f8 ;  /* 0x000001f800007836 */ /* 0x000fe20000000000 */
[-C--:B------:R-:W-:Y:S01]  /*1ae10*/  IADD3 R12, P6, PT, R6, R2.reuse, RZ ;  /* 0x00000002060c7210 */ /* 0x080fe20007fde0ff */
[----:B------:R-:W-:Y:S01]  /*1ae20*/  IMAD R5, R24, 0x8, R4 ;  /* 0x0000000818057824 */ /* 0x000fe200078e0204 */
[----:B------:R-:W-:Y:S01]  /*1ae30*/  PRMT R23, R11, 0x7772, RZ ;  /* 0x000077720b177816 */ /* 0x000fe200000000ff */
[----:B------:R-:W2:Y:S01]  /*1ae40*/  LDCU UR5, c[0x0][0x39c] ;  /* 0x00007380ff0577ac */ /* 0x000ea20008000800 */
[-C--:B------:R-:W-:Y:S02]  /*1ae50*/  LEA.HI.X.SX32 R13, R6, R3.reuse, 0x1, P6 ;  /* 0x00000003060d7211 */ /* 0x080fe400030f0eff */
[----:B------:R-:W-:Y:S01]  /*1ae60*/  IADD3 R16, P6, PT, R10, R2, RZ ;  /* 0x000000020a107210 */ /* 0x000fe20007fde0ff */
[----:B------:R-:W-:Y:S01]  /*1ae70*/  IMAD R6, R24, 0x8, R5 ;  /* 0x0000000818067824 */ /* 0x000fe200078e0205 */
[----:B------:R-:W3:Y:S01]  /*1ae80*/  LDCU UR6, c[0x0][0x39c] ;  /* 0x00007380ff0677ac */ /* 0x000ee20008000800 */
[----:B------:R0:W-:Y:S01]  /*1ae90*/  @P3 STG.E.U8 desc[UR12][R12.64], R27 ;  /* 0x0000001b0c003986 */ /* 0x0001e2000c10110c */
[----:B------:R-:W-:-:S02]  /*1aea0*/  LEA.HI.X.SX32 R17, R10, R3, 0x1, P6 ;  /* 0x000000030a117211 */ /* 0x000fc400030f0eff */
[----:B------:R-:W-:Y:S01]  /*1aeb0*/  IADD3 R20, P3, PT, R4, R2, RZ ;  /* 0x0000000204147210 */ /* 0x000fe20007f7e0ff */
[----:B------:R-:W-:Y:S02]  /*1aec0*/  IMAD R10, R24, 0x8, R6 ;  /* 0x00000008180a7824 */ /* 0x000fe400078e0206 */
[----:B------:R-:W-:Y:S01]  /*1aed0*/  @P1 STG.E.U8 desc[UR12][R16.64], R23 ;  /* 0x0000001710001986 */ /* 0x000fe2000c10110c */
[-C--:B------:R-:W-:Y:S01]  /*1aee0*/  LEA.HI.X.SX32 R21, R4, R3.reuse, 0x1, P3 ;  /* 0x0000000304157211 */ /* 0x080fe200018f0eff */
[C---:B------:R-:W-:Y:S01]  /*1aef0*/  IMAD R18, R0.reuse, R24, RZ ;  /* 0x0000001800127224 */ /* 0x040fe200078e02ff */
[----:B------:R-:W-:Y:S01]  /*1af00*/  ISETP.LT.AND P1, PT, R0, UR7, !P0 ;  /* 0x0000000700007c0c */ /* 0x000fe2000c721270 */
[C---:B------:R-:W-:Y:S01]  /*1af10*/  IMAD R0, R24.reuse, 0x8, R10 ;  /* 0x0000000818007824 */ /* 0x040fe200078e020a */
[----:B------:R-:W-:Y:S02]  /*1af20*/  IADD3 R4, P3, PT, R5, R2, RZ ;  /* 0x0000000205047210 */ /* 0x000fe40007f7e0ff */
[----:B-1----:R-:W-:Y:S01]  /*1af30*/  PRMT R25, R7, 0x7772, RZ ;  /* 0x0000777207197816 */ /* 0x002fe200000000ff */
[----:B------:R-:W-:Y:S01]  /*1af40*/  IMAD R14, R24, 0x8, R0 ;  /* 0x00000008180e7824 */ /* 0x000fe200078e0200 */
[----:B------:R-:W-:-:S02]  /*1af50*/  LEA.HI.X.SX32 R5, R5, R3, 0x1, P3 ;  /* 0x0000000305057211 */ /* 0x000fc400018f0eff */
[-C--:B0-----:R-:W-:Y:S01]  /*1af60*/  IADD3 R12, P3, PT, R10, R2.reuse, RZ ;  /* 0x000000020a0c7210 */ /* 0x081fe20007f7e0ff */
[----:B------:R0:W-:Y:S01]  /*1af70*/  @P5 STG.E.U8 desc[UR12][R20.64], R25 ;  /* 0x0000001914005986 */ /* 0x0001e2000c10110c */
[-C--:B------:R-:W-:Y:S02]  /*1af80*/  IADD3 R8, P5, PT, R6, R2.reuse, RZ ;  /* 0x0000000206087210 */ /* 0x080fe40007fbe0ff */
[-C--:B------:R-:W-:Y:S02]  /*1af90*/  LEA.HI.X.SX32 R13, R10, R3.reuse, 0x1, P3 ;  /* 0x000000030a0d7211 */ /* 0x080fe400018f0eff */
[----:B------:R-:W-:Y:S02]  /*1afa0*/  LEA.HI.X.SX32 R9, R6, R3, 0x1, P5 ;  /* 0x0000000306097211 */ /* 0x000fe400028f0eff */
[----:B-----5:R-:W-:Y:S02]  /*1afb0*/  ISETP.LT.AND P5, PT, R26, UR4, !P0 ;  /* 0x000000041a007c0c */ /* 0x020fe4000c7a1270 */
[----:B0-----:R-:W-:-:S04]  /*1afc0*/  IADD3 R20, P3, PT, R14, R2, RZ ;  /* 0x000000020e147210 */ /* 0x001fc80007f7e0ff */
[----:B------:R-:W-:Y:S02]  /*1afd0*/  LEA.HI.X.SX32 R21, R14, R3, 0x1, P3 ;  /* 0x000000030e157211 */ /* 0x000fe400018f0eff */
[----:B--2---:R-:W-:Y:S02]  /*1afe0*/  ISETP.LT.AND P3, PT, R28, UR5, !P0 ;  /* 0x000000051c007c0c */ /* 0x004fe4000c761270 */
[----:B------:R-:W-:Y:S02]  /*1aff0*/  IADD3 R16, P6, PT, R0, R2, RZ ;  /* 0x0000000200107210 */ /* 0x000fe40007fde0ff */
[----:B------:R-:W-:Y:S02]  /*1b000*/  PRMT R23, R15, 0x7772, RZ ;  /* 0x000077720f177816 */ /* 0x000fe400000000ff */
[----:B------:R-:W-:Y:S02]  /*1b010*/  PRMT R25, R19, 0x7772, RZ ;  /* 0x0000777213197816 */ /* 0x000fe400000000ff */
[----:B------:R-:W-:-:S02]  /*1b020*/  PRMT R11, R11, 0x7773, RZ ;  /* 0x000077730b0b7816 */ /* 0x000fc400000000ff */
[----:B------:R-:W-:Y:S02]  /*1b030*/  LEA.HI.X.SX32 R17, R0, R3, 0x1, P6 ;  /* 0x0000000300117211 */ /* 0x000fe400030f0eff */
[----:B------:R-:W-:Y:S01]  /*1b040*/  PRMT R7, R7, 0x7773, RZ ;  /* 0x0000777307077816 */ /* 0x000fe200000000ff */
[----:B------:R0:W-:Y:S01]  /*1b050*/  @P5 STG.E.U8 desc[UR12][R4.64], R23 ;  /* 0x0000001704005986 */ /* 0x0001e2000c10110c */
[----:B------:R-:W-:-:S03]  /*1b060*/  PRMT R15, R15, 0x7773, RZ ;  /* 0x000077730f0f7816 */ /* 0x000fc600000000ff */
[----:B------:R0:W-:Y:S01]  /*1b070*/  @P4 STG.E.U8 desc[UR12][R8.64], R25 ;  /* 0x0000001908004986 */ /* 0x0001e2000c10110c */
[----:B------:R-:W-:-:S03]  /*1b080*/  IADD3 R2, P6, PT, R18, R2, RZ ;  /* 0x0000000212027210 */ /* 0x000fc60007fde0ff */
[----:B------:R0:W-:Y:S01]  /*1b090*/  @P3 STG.E.U8 desc[UR12][R12.64], R11 ;  /* 0x0000000b0c003986 */ /* 0x0001e2000c10110c */
[----:B------:R-:W-:Y:S02]  /*1b0a0*/  LEA.HI.X.SX32 R3, R18, R3, 0x1, P6 ;  /* 0x0000000312037211 */ /* 0x000fe400030f0eff */
[----:B------:R-:W-:Y:S02]  /*1b0b0*/  PRMT R19, R19, 0x7773, RZ ;  /* 0x0000777313137816 */ /* 0x000fe400000000ff */
[----:B---3--:R-:W-:-:S13]  /*1b0c0*/  ISETP.LT.AND P0, PT, R29, UR6, !P0 ;  /* 0x000000061d007c0c */ /* 0x008fda000c701270 */
[----:B------:R0:W-:Y:S04]  /*1b0d0*/  @P0 STG.E.U8 desc[UR12][R16.64], R7 ;  /* 0x0000000710000986 */ /* 0x0001e8000c10110c */
[----:B------:R0:W-:Y:S01]  /*1b0e0*/  @P2 STG.E.U8 desc[UR12][R20.64], R15 ;  /* 0x0000000f14002986 */ /* 0x0001e2000c10110c */
[----:B------:R-:W-:Y:S05]  /*1b0f0*/  @!P1 EXIT ;  /* 0x000000000000994d */ /* 0x000fea0003800000 */
[----:B------:R-:W-:Y:S01]  /*1b100*/  STG.E.U8 desc[UR12][R2.64], R19 ;  /* 0x0000001302007986 */ /* 0x000fe2000c10110c */
[----:B------:R-:W-:Y:S05]  /*1b110*/  EXIT ;  /* 0x000000000000794d */ /* 0x000fea0003800000 */
.L_x_3:
[----:B------:R-:W-:-:S00]  /*1b120*/  BRA `(.L_x_3) ;  /* 0xfffffffc00fc7947 */ /* 0x000fc0000383ffff */
[----:B------:R-:W-:-:S00]  /*1b130*/  NOP ;  /* 0x0000000000007918 */ /* 0x000fc00000000000 */
        /* <DEDUP_REMOVED lines=12> */
.L_x_4:


//--------------------- .nv.shared.matmul_kernel  --------------------------
	.section	.nv.shared.matmul_kernel,"aw",@nobits
	.sectionflags	@""
	.align	16
	.zero		1024


//--------------------- .nv.shared.reserved.0     --------------------------
	.section	.nv.shared.reserved.0,"aw",@nobits
	.weak		__nv_reservedSMEM_offset_0_alias
	.size		__nv_reservedSMEM_offset_0_alias, 0, 64
	.other		__nv_reservedSMEM_offset_0_alias,@"STO_CUDA_RESERVED_SHARED STV_DEFAULT"
__nv_reservedSMEM_offset_0_alias:
	.zero		0
	.zero		64


//--------------------- .nv.constant0.matmul_kernel --------------------------
	.section	.nv.constant0.matmul_kernel,"a",@progbits
	.sectionflags	@""
	.align	4
.nv.constant0.matmul_kernel:
	.zero		976


//--------------------- SYMBOLS --------------------------

	.type		.nv.reservedSmem.offset0,@object
	.size		.nv.reservedSmem.offset0,0x4
	.type		.nv.reservedSmem.cap,@object
	.size		.nv.reservedSmem.cap,0x4
